//
// Generated by NVIDIA NVVM Compiler
//
// Compiler Build ID: CL-36424714
// Cuda compilation tools, release 13.0, V13.0.88
// Based on NVVM 20.0.0
//

.version 9.0
.target sm_100
.address_size 64

	// .globl	_Z10initMatrixPdS_idddddddd
// _ZZN3cub18CUB_300001_SM_10006detail6reduce28DeviceReduceSingleTileKernelINS2_10policy_hubIdjN4cuda3__47maximumIvEEE10Policy1000EPdSB_jS8_ddNS5_3std3__410__identityEEEvT0_T1_T2_T3_T4_T6_E12temp_storage has been demoted
// _ZZN3cub18CUB_300001_SM_10006detail6reduce18DeviceReduceKernelINS2_10policy_hubIdjN4cuda3__47maximumIvEEE10Policy1000EPdjS8_dNS5_3std3__410__identityEEEvT0_PT3_T1_NS0_13GridEvenShareISI_EET2_T4_E12temp_storage has been demoted
// _ZZN3cub18CUB_300001_SM_10006detail6reduce28DeviceReduceSingleTileKernelINS2_10policy_hubIdjN4cuda3__47maximumIvEEE10Policy1000EPdSB_iS8_ddNS5_3std3__410__identityEEEvT0_T1_T2_T3_T4_T6_E12temp_storage has been demoted
.global .align 1 .b8 _ZN34_INTERNAL_ddb8ffab_4_k_cu_960a22484cuda3std3__45__cpo5beginE[1];
.global .align 1 .b8 _ZN34_INTERNAL_ddb8ffab_4_k_cu_960a22484cuda3std3__45__cpo3endE[1];
.global .align 1 .b8 _ZN34_INTERNAL_ddb8ffab_4_k_cu_960a22484cuda3std3__45__cpo6cbeginE[1];
.global .align 1 .b8 _ZN34_INTERNAL_ddb8ffab_4_k_cu_960a22484cuda3std3__45__cpo4cendE[1];
.global .align 1 .b8 _ZN34_INTERNAL_ddb8ffab_4_k_cu_960a22484cuda3std3__45__cpo6rbeginE[1];
.global .align 1 .b8 _ZN34_INTERNAL_ddb8ffab_4_k_cu_960a22484cuda3std3__45__cpo4rendE[1];
.global .align 1 .b8 _ZN34_INTERNAL_ddb8ffab_4_k_cu_960a22484cuda3std3__45__cpo7crbeginE[1];
.global .align 1 .b8 _ZN34_INTERNAL_ddb8ffab_4_k_cu_960a22484cuda3std3__45__cpo5crendE[1];
.global .align 1 .b8 _ZN34_INTERNAL_ddb8ffab_4_k_cu_960a22484cuda3std3__436_GLOBAL__N__ddb8ffab_4_k_cu_960a22486ignoreE[1];
.global .align 1 .b8 _ZN34_INTERNAL_ddb8ffab_4_k_cu_960a22484cuda3std3__419piecewise_constructE[1];
.global .align 1 .b8 _ZN34_INTERNAL_ddb8ffab_4_k_cu_960a22484cuda3std3__48in_placeE[1];
.global .align 1 .b8 _ZN34_INTERNAL_ddb8ffab_4_k_cu_960a22484cuda3std3__420unreachable_sentinelE[1];
.global .align 1 .b8 _ZN34_INTERNAL_ddb8ffab_4_k_cu_960a22484cuda3std3__47nulloptE[1];
.global .align 1 .b8 _ZN34_INTERNAL_ddb8ffab_4_k_cu_960a22484cuda3std3__48unexpectE[1];
.global .align 1 .b8 _ZN34_INTERNAL_ddb8ffab_4_k_cu_960a22484cuda3std6ranges3__45__cpo4swapE[1];
.global .align 1 .b8 _ZN34_INTERNAL_ddb8ffab_4_k_cu_960a22484cuda3std6ranges3__45__cpo9iter_moveE[1];
.global .align 1 .b8 _ZN34_INTERNAL_ddb8ffab_4_k_cu_960a22484cuda3std6ranges3__45__cpo5beginE[1];
.global .align 1 .b8 _ZN34_INTERNAL_ddb8ffab_4_k_cu_960a22484cuda3std6ranges3__45__cpo3endE[1];
.global .align 1 .b8 _ZN34_INTERNAL_ddb8ffab_4_k_cu_960a22484cuda3std6ranges3__45__cpo6cbeginE[1];
.global .align 1 .b8 _ZN34_INTERNAL_ddb8ffab_4_k_cu_960a22484cuda3std6ranges3__45__cpo4cendE[1];
.global .align 1 .b8 _ZN34_INTERNAL_ddb8ffab_4_k_cu_960a22484cuda3std6ranges3__45__cpo7advanceE[1];
.global .align 1 .b8 _ZN34_INTERNAL_ddb8ffab_4_k_cu_960a22484cuda3std6ranges3__45__cpo9iter_swapE[1];
.global .align 1 .b8 _ZN34_INTERNAL_ddb8ffab_4_k_cu_960a22484cuda3std6ranges3__45__cpo4nextE[1];
.global .align 1 .b8 _ZN34_INTERNAL_ddb8ffab_4_k_cu_960a22484cuda3std6ranges3__45__cpo4prevE[1];
.global .align 1 .b8 _ZN34_INTERNAL_ddb8ffab_4_k_cu_960a22484cuda3std6ranges3__45__cpo4dataE[1];
.global .align 1 .b8 _ZN34_INTERNAL_ddb8ffab_4_k_cu_960a22484cuda3std6ranges3__45__cpo5cdataE[1];
.global .align 1 .b8 _ZN34_INTERNAL_ddb8ffab_4_k_cu_960a22484cuda3std6ranges3__45__cpo4sizeE[1];
.global .align 1 .b8 _ZN34_INTERNAL_ddb8ffab_4_k_cu_960a22484cuda3std6ranges3__45__cpo5ssizeE[1];
.global .align 1 .b8 _ZN34_INTERNAL_ddb8ffab_4_k_cu_960a22484cuda3std6ranges3__45__cpo8distanceE[1];
.global .align 1 .b8 _ZN34_INTERNAL_ddb8ffab_4_k_cu_960a22486thrust24THRUST_300001_SM_1000_NS6system6detail10sequential3seqE[1];
.global .align 1 .b8 _ZN34_INTERNAL_ddb8ffab_4_k_cu_960a22486thrust24THRUST_300001_SM_1000_NS12placeholders2_1E[1];
.global .align 1 .b8 _ZN34_INTERNAL_ddb8ffab_4_k_cu_960a22486thrust24THRUST_300001_SM_1000_NS12placeholders2_2E[1];
.global .align 1 .b8 _ZN34_INTERNAL_ddb8ffab_4_k_cu_960a22486thrust24THRUST_300001_SM_1000_NS12placeholders2_3E[1];
.global .align 1 .b8 _ZN34_INTERNAL_ddb8ffab_4_k_cu_960a22486thrust24THRUST_300001_SM_1000_NS12placeholders2_4E[1];
.global .align 1 .b8 _ZN34_INTERNAL_ddb8ffab_4_k_cu_960a22486thrust24THRUST_300001_SM_1000_NS12placeholders2_5E[1];
.global .align 1 .b8 _ZN34_INTERNAL_ddb8ffab_4_k_cu_960a22486thrust24THRUST_300001_SM_1000_NS12placeholders2_6E[1];
.global .align 1 .b8 _ZN34_INTERNAL_ddb8ffab_4_k_cu_960a22486thrust24THRUST_300001_SM_1000_NS12placeholders2_7E[1];
.global .align 1 .b8 _ZN34_INTERNAL_ddb8ffab_4_k_cu_960a22486thrust24THRUST_300001_SM_1000_NS12placeholders2_8E[1];
.global .align 1 .b8 _ZN34_INTERNAL_ddb8ffab_4_k_cu_960a22486thrust24THRUST_300001_SM_1000_NS12placeholders2_9E[1];
.global .align 1 .b8 _ZN34_INTERNAL_ddb8ffab_4_k_cu_960a22486thrust24THRUST_300001_SM_1000_NS12placeholders3_10E[1];

.visible .entry _Z10initMatrixPdS_idddddddd(
	.param .u64 .ptr .align 1 _Z10initMatrixPdS_idddddddd_param_0,
	.param .u64 .ptr .align 1 _Z10initMatrixPdS_idddddddd_param_1,
	.param .u32 _Z10initMatrixPdS_idddddddd_param_2,
	.param .f64 _Z10initMatrixPdS_idddddddd_param_3,
	.param .f64 _Z10initMatrixPdS_idddddddd_param_4,
	.param .f64 _Z10initMatrixPdS_idddddddd_param_5,
	.param .f64 _Z10initMatrixPdS_idddddddd_param_6,
	.param .f64 _Z10initMatrixPdS_idddddddd_param_7,
	.param .f64 _Z10initMatrixPdS_idddddddd_param_8,
	.param .f64 _Z10initMatrixPdS_idddddddd_param_9,
	.param .f64 _Z10initMatrixPdS_idddddddd_param_10
)
{
	.reg .b32 	%r<12>;
	.reg .b64 	%rd<20>;
	.reg .b64 	%fd<12>;

	ld.param.u64 	%rd1, [_Z10initMatrixPdS_idddddddd_param_0];
	ld.param.u64 	%rd2, [_Z10initMatrixPdS_idddddddd_param_1];
	ld.param.u32 	%r1, [_Z10initMatrixPdS_idddddddd_param_2];
	ld.param.f64 	%fd1, [_Z10initMatrixPdS_idddddddd_param_3];
	ld.param.f64 	%fd2, [_Z10initMatrixPdS_idddddddd_param_4];
	ld.param.f64 	%fd3, [_Z10initMatrixPdS_idddddddd_param_5];
	ld.param.f64 	%fd4, [_Z10initMatrixPdS_idddddddd_param_6];
	ld.param.f64 	%fd5, [_Z10initMatrixPdS_idddddddd_param_7];
	ld.param.f64 	%fd6, [_Z10initMatrixPdS_idddddddd_param_10];
	cvta.to.global.u64 	%rd3, %rd2;
	cvta.to.global.u64 	%rd4, %rd1;
	mov.u32 	%r2, %ctaid.x;
	mov.u32 	%r3, %ntid.x;
	mov.u32 	%r4, %tid.x;
	mad.lo.s32 	%r5, %r2, %r3, %r4;
	cvt.rn.f64.s32 	%fd7, %r5;
	fma.rn.f64 	%fd8, %fd3, %fd7, %fd5;
	mul.lo.s32 	%r6, %r1, %r5;
	mul.wide.s32 	%rd5, %r6, 8;
	add.s64 	%rd6, %rd4, %rd5;
	st.global.f64 	[%rd6], %fd8;
	fma.rn.f64 	%fd9, %fd1, %fd7, %fd5;
	mul.wide.s32 	%rd7, %r5, 8;
	add.s64 	%rd8, %rd4, %rd7;
	st.global.f64 	[%rd8], %fd9;
	fma.rn.f64 	%fd10, %fd4, %fd7, %fd6;
	not.b32 	%r7, %r5;
	add.s32 	%r8, %r1, %r7;
	mul.lo.s32 	%r9, %r8, %r1;
	add.s32 	%r10, %r1, -1;
	cvt.s64.s32 	%rd9, %r9;
	cvt.s64.s32 	%rd10, %r1;
	add.s64 	%rd11, %rd9, %rd10;
	shl.b64 	%rd12, %rd11, 3;
	add.s64 	%rd13, %rd4, %rd12;
	st.global.f64 	[%rd13+-8], %fd10;
	fma.rn.f64 	%fd11, %fd2, %fd7, %fd6;
	mad.lo.s32 	%r11, %r10, %r1, %r8;
	mul.wide.s32 	%rd14, %r11, 8;
	add.s64 	%rd15, %rd4, %rd14;
	st.global.f64 	[%rd15], %fd11;
	add.s64 	%rd16, %rd3, %rd5;
	st.global.f64 	[%rd16], %fd8;
	add.s64 	%rd17, %rd3, %rd7;
	st.global.f64 	[%rd17], %fd9;
	add.s64 	%rd18, %rd3, %rd12;
	st.global.f64 	[%rd18+-8], %fd10;
	add.s64 	%rd19, %rd3, %rd14;
	st.global.f64 	[%rd19], %fd11;
	ret;

}
	// .globl	_Z13iterateMatrixPdS_i
.visible .entry _Z13iterateMatrixPdS_i(
	.param .u64 .ptr .align 1 _Z13iterateMatrixPdS_i_param_0,
	.param .u64 .ptr .align 1 _Z13iterateMatrixPdS_i_param_1,
	.param .u32 _Z13iterateMatrixPdS_i_param_2
)
{
	.reg .pred 	%p<10>;
	.reg .b32 	%r<23>;
	.reg .b64 	%rd<16>;
	.reg .b64 	%fd<15>;

	ld.param.u64 	%rd4, [_Z13iterateMatrixPdS_i_param_0];
	ld.param.u64 	%rd3, [_Z13iterateMatrixPdS_i_param_1];
	ld.param.u32 	%r7, [_Z13iterateMatrixPdS_i_param_2];
	cvta.to.global.u64 	%rd1, %rd4;
	mov.u32 	%r8, %ctaid.x;
	mov.u32 	%r9, %ntid.x;
	mov.u32 	%r10, %tid.x;
	mad.lo.s32 	%r1, %r8, %r9, %r10;
	mov.u32 	%r11, %ctaid.y;
	mov.u32 	%r12, %ntid.y;
	mov.u32 	%r13, %tid.y;
	mad.lo.s32 	%r2, %r11, %r12, %r13;
	setp.lt.s32 	%p1, %r1, 1;
	setp.ge.s32 	%p2, %r1, %r7;
	or.pred  	%p3, %p1, %p2;
	setp.eq.s32 	%p4, %r2, 0;
	or.pred  	%p5, %p4, %p3;
	setp.ge.s32 	%p6, %r2, %r7;
	or.pred  	%p7, %p6, %p5;
	@%p7 bra 	$L__BB1_6;
	cvta.to.global.u64 	%rd5, %rd3;
	mad.lo.s32 	%r3, %r7, %r1, %r2;
	mul.wide.u32 	%rd6, %r3, 8;
	add.s64 	%rd2, %rd5, %rd6;
	mov.b64 	%rd7, 0;
	st.global.u64 	[%rd2], %rd7;
	sub.s32 	%r15, %r3, %r7;
	mul.wide.s32 	%rd8, %r15, 8;
	add.s64 	%rd9, %rd1, %rd8;
	ld.global.f64 	%fd7, [%rd9];
	add.f64 	%fd13, %fd7, 0d0000000000000000;
	st.global.f64 	[%rd2], %fd13;
	add.s32 	%r16, %r1, 1;
	setp.ge.u32 	%p8, %r16, %r7;
	mov.b32 	%r22, 2;
	@%p8 bra 	$L__BB1_3;
	add.s32 	%r18, %r3, %r7;
	mul.wide.u32 	%rd10, %r18, 8;
	add.s64 	%rd11, %rd1, %rd10;
	ld.global.f64 	%fd8, [%rd11];
	add.f64 	%fd13, %fd8, %fd13;
	st.global.f64 	[%rd2], %fd13;
	mov.b32 	%r22, 3;
$L__BB1_3:
	add.s32 	%r19, %r3, -1;
	mul.wide.u32 	%rd12, %r19, 8;
	add.s64 	%rd13, %rd1, %rd12;
	ld.global.f64 	%fd9, [%rd13];
	add.f64 	%fd14, %fd9, %fd13;
	st.global.f64 	[%rd2], %fd14;
	add.s32 	%r20, %r2, 1;
	setp.ge.u32 	%p9, %r20, %r7;
	@%p9 bra 	$L__BB1_5;
	add.s64 	%rd15, %rd1, %rd6;
	ld.global.f64 	%fd10, [%rd15+8];
	add.f64 	%fd14, %fd10, %fd14;
	add.s32 	%r22, %r22, 1;
$L__BB1_5:
	cvt.rn.f64.u32 	%fd11, %r22;
	div.rn.f64 	%fd12, %fd14, %fd11;
	st.global.f64 	[%rd2], %fd12;
$L__BB1_6:
	ret;

}
	// .globl	_Z14findDifferencePdS_
.visible .entry _Z14findDifferencePdS_(
	.param .u64 .ptr .align 1 _Z14findDifferencePdS__param_0,
	.param .u64 .ptr .align 1 _Z14findDifferencePdS__param_1
)
{
	.reg .b32 	%r<5>;
	.reg .b64 	%rd<8>;
	.reg .b64 	%fd<4>;

	ld.param.u64 	%rd1, [_Z14findDifferencePdS__param_0];
	ld.param.u64 	%rd2, [_Z14findDifferencePdS__param_1];
	cvta.to.global.u64 	%rd3, %rd1;
	cvta.to.global.u64 	%rd4, %rd2;
	mov.u32 	%r1, %ctaid.x;
	mov.u32 	%r2, %ntid.x;
	mov.u32 	%r3, %tid.x;
	mad.lo.s32 	%r4, %r1, %r2, %r3;
	mul.wide.s32 	%rd5, %r4, 8;
	add.s64 	%rd6, %rd4, %rd5;
	ld.global.f64 	%fd1, [%rd6];
	add.s64 	%rd7, %rd3, %rd5;
	ld.global.f64 	%fd2, [%rd7];
	sub.f64 	%fd3, %fd1, %fd2;
	st.global.f64 	[%rd7], %fd3;
	ret;

}
	// .globl	_Z10swapMatrixPdS_
.visible .entry _Z10swapMatrixPdS_(
	.param .u64 .ptr .align 1 _Z10swapMatrixPdS__param_0,
	.param .u64 .ptr .align 1 _Z10swapMatrixPdS__param_1
)
{


	ret;

}
	// .globl	_ZN3cub18CUB_300001_SM_10006detail11EmptyKernelIvEEvv
.visible .entry _ZN3cub18CUB_300001_SM_10006detail11EmptyKernelIvEEvv()
{


	ret;

}
	// .globl	_ZN3cub18CUB_300001_SM_10006detail6reduce28DeviceReduceSingleTileKernelINS2_10policy_hubIdjN4cuda3__47maximumIvEEE10Policy1000EPdSB_jS8_ddNS5_3std3__410__identityEEEvT0_T1_T2_T3_T4_T6_
.visible .entry _ZN3cub18CUB_300001_SM_10006detail6reduce28DeviceReduceSingleTileKernelINS2_10policy_hubIdjN4cuda3__47maximumIvEEE10Policy1000EPdSB_jS8_ddNS5_3std3__410__identityEEEvT0_T1_T2_T3_T4_T6_(
	.param .u64 .ptr .align 1 _ZN3cub18CUB_300001_SM_10006detail6reduce28DeviceReduceSingleTileKernelINS2_10policy_hubIdjN4cuda3__47maximumIvEEE10Policy1000EPdSB_jS8_ddNS5_3std3__410__identityEEEvT0_T1_T2_T3_T4_T6__param_0,
	.param .u64 .ptr .align 1 _ZN3cub18CUB_300001_SM_10006detail6reduce28DeviceReduceSingleTileKernelINS2_10policy_hubIdjN4cuda3__47maximumIvEEE10Policy1000EPdSB_jS8_ddNS5_3std3__410__identityEEEvT0_T1_T2_T3_T4_T6__param_1,
	.param .u32 _ZN3cub18CUB_300001_SM_10006detail6reduce28DeviceReduceSingleTileKernelINS2_10policy_hubIdjN4cuda3__47maximumIvEEE10Policy1000EPdSB_jS8_ddNS5_3std3__410__identityEEEvT0_T1_T2_T3_T4_T6__param_2,
	.param .align 1 .b8 _ZN3cub18CUB_300001_SM_10006detail6reduce28DeviceReduceSingleTileKernelINS2_10policy_hubIdjN4cuda3__47maximumIvEEE10Policy1000EPdSB_jS8_ddNS5_3std3__410__identityEEEvT0_T1_T2_T3_T4_T6__param_3[1],
	.param .f64 _ZN3cub18CUB_300001_SM_10006detail6reduce28DeviceReduceSingleTileKernelINS2_10policy_hubIdjN4cuda3__47maximumIvEEE10Policy1000EPdSB_jS8_ddNS5_3std3__410__identityEEEvT0_T1_T2_T3_T4_T6__param_4,
	.param .align 1 .b8 _ZN3cub18CUB_300001_SM_10006detail6reduce28DeviceReduceSingleTileKernelINS2_10policy_hubIdjN4cuda3__47maximumIvEEE10Policy1000EPdSB_jS8_ddNS5_3std3__410__identityEEEvT0_T1_T2_T3_T4_T6__param_5[1]
)
.maxntid 256
.minnctapersm 1
{
	.reg .pred 	%p<220>;
	.reg .b32 	%r<482>;
	.reg .b64 	%rd<205>;
	.reg .b64 	%fd<381>;
	// demoted variable
	.shared .align 8 .b8 _ZZN3cub18CUB_300001_SM_10006detail6reduce28DeviceReduceSingleTileKernelINS2_10policy_hubIdjN4cuda3__47maximumIvEEE10Policy1000EPdSB_jS8_ddNS5_3std3__410__identityEEEvT0_T1_T2_T3_T4_T6_E12temp_storage[80];
	ld.param.u64 	%rd16, [_ZN3cub18CUB_300001_SM_10006detail6reduce28DeviceReduceSingleTileKernelINS2_10policy_hubIdjN4cuda3__47maximumIvEEE10Policy1000EPdSB_jS8_ddNS5_3std3__410__identityEEEvT0_T1_T2_T3_T4_T6__param_0];
	ld.param.u64 	%rd17, [_ZN3cub18CUB_300001_SM_10006detail6reduce28DeviceReduceSingleTileKernelINS2_10policy_hubIdjN4cuda3__47maximumIvEEE10Policy1000EPdSB_jS8_ddNS5_3std3__410__identityEEEvT0_T1_T2_T3_T4_T6__param_1];
	ld.param.u32 	%r69, [_ZN3cub18CUB_300001_SM_10006detail6reduce28DeviceReduceSingleTileKernelINS2_10policy_hubIdjN4cuda3__47maximumIvEEE10Policy1000EPdSB_jS8_ddNS5_3std3__410__identityEEEvT0_T1_T2_T3_T4_T6__param_2];
	ld.param.f64 	%fd58, [_ZN3cub18CUB_300001_SM_10006detail6reduce28DeviceReduceSingleTileKernelINS2_10policy_hubIdjN4cuda3__47maximumIvEEE10Policy1000EPdSB_jS8_ddNS5_3std3__410__identityEEEvT0_T1_T2_T3_T4_T6__param_4];
	cvta.to.global.u64 	%rd1, %rd17;
	setp.ne.s32 	%p1, %r69, 0;
	@%p1 bra 	$L__BB5_3;
	mov.u32 	%r455, %tid.x;
	setp.ne.s32 	%p219, %r455, 0;
	@%p219 bra 	$L__BB5_76;
	st.global.f64 	[%rd1], %fd58;
	bra.uni 	$L__BB5_76;
$L__BB5_3:
	and.b64  	%rd18, %rd16, 31;
	setp.ne.s64 	%p2, %rd18, 0;
	@%p2 bra 	$L__BB5_39;
	setp.gt.u32 	%p110, %r69, 2047;
	@%p110 bra 	$L__BB5_23;
	mov.u32 	%r1, %tid.x;
	setp.ge.u32 	%p159, %r1, %r69;
	mov.f64 	%fd359, 0d0000000000000000;
	mov.u32 	%r459, %r1;
	@%p159 bra 	$L__BB5_7;
	mul.wide.u32 	%rd168, %r1, 8;
	add.s64 	%rd167, %rd16, %rd168;
	// begin inline asm
	ld.global.nc.u64 %rd166, [%rd167];
	// end inline asm
	mov.b64 	%fd359, %rd166;
	add.s32 	%r459, %r1, 256;
$L__BB5_7:
	setp.ge.u32 	%p160, %r459, %r69;
	@%p160 bra 	$L__BB5_14;
	not.b32 	%r331, %r459;
	add.s32 	%r4, %r69, %r331;
	and.b32  	%r332, %r4, 768;
	setp.eq.s32 	%p161, %r332, 768;
	@%p161 bra 	$L__BB5_11;
	mul.wide.u32 	%rd169, %r459, 8;
	add.s64 	%rd201, %rd16, %rd169;
	shr.u32 	%r333, %r4, 8;
	add.s32 	%r334, %r333, 1;
	and.b32  	%r335, %r334, 3;
	neg.s32 	%r457, %r335;
$L__BB5_10:
	.pragma "nounroll";
	// begin inline asm
	ld.global.nc.u64 %rd170, [%rd201];
	// end inline asm
	mov.b64 	%fd272, %rd170;
	setp.lt.f64 	%p162, %fd359, %fd272;
	selp.f64 	%fd359, %fd272, %fd359, %p162;
	add.s32 	%r459, %r459, 256;
	add.s64 	%rd201, %rd201, 2048;
	add.s32 	%r457, %r457, 1;
	setp.ne.s32 	%p163, %r457, 0;
	@%p163 bra 	$L__BB5_10;
$L__BB5_11:
	setp.lt.u32 	%p164, %r4, 768;
	@%p164 bra 	$L__BB5_14;
	mul.wide.u32 	%rd172, %r459, 8;
	add.s64 	%rd202, %rd16, %rd172;
$L__BB5_13:
	// begin inline asm
	ld.global.nc.u64 %rd173, [%rd202];
	// end inline asm
	mov.b64 	%fd273, %rd173;
	setp.lt.f64 	%p165, %fd359, %fd273;
	selp.f64 	%fd274, %fd273, %fd359, %p165;
	add.s64 	%rd176, %rd202, 2048;
	// begin inline asm
	ld.global.nc.u64 %rd175, [%rd176];
	// end inline asm
	mov.b64 	%fd275, %rd175;
	setp.lt.f64 	%p166, %fd274, %fd275;
	selp.f64 	%fd276, %fd275, %fd274, %p166;
	add.s64 	%rd178, %rd202, 4096;
	// begin inline asm
	ld.global.nc.u64 %rd177, [%rd178];
	// end inline asm
	mov.b64 	%fd277, %rd177;
	setp.lt.f64 	%p167, %fd276, %fd277;
	selp.f64 	%fd278, %fd277, %fd276, %p167;
	add.s64 	%rd180, %rd202, 6144;
	// begin inline asm
	ld.global.nc.u64 %rd179, [%rd180];
	// end inline asm
	mov.b64 	%fd279, %rd179;
	setp.lt.f64 	%p168, %fd278, %fd279;
	selp.f64 	%fd359, %fd279, %fd278, %p168;
	add.s32 	%r459, %r459, 1024;
	add.s64 	%rd202, %rd202, 8192;
	setp.lt.s32 	%p169, %r459, %r69;
	@%p169 bra 	$L__BB5_13;
$L__BB5_14:
	setp.lt.u32 	%p170, %r69, 256;
	@%p170 bra 	$L__BB5_19;
	// begin inline asm
	mov.u32 %r399, %laneid;
	// end inline asm
	mov.b64 	%rd191, %fd359;
	mov.b64 	{%r401, %r406}, %rd191;
	mov.b32 	%r407, 1;
	mov.b32 	%r448, 31;
	mov.b32 	%r449, -1;
	// begin inline asm
	shfl.sync.down.b32 %r400, %r401, %r407, %r448, %r449;
	// end inline asm
	// begin inline asm
	shfl.sync.down.b32 %r405, %r406, %r407, %r448, %r449;
	// end inline asm
	mov.b64 	%rd192, {%r400, %r405};
	mov.b64 	%fd327, %rd192;
	setp.gt.s32 	%p198, %r399, 30;
	setp.lt.f64 	%p199, %fd359, %fd327;
	selp.f64 	%fd328, %fd327, %fd359, %p199;
	selp.f64 	%fd329, %fd359, %fd328, %p198;
	mov.b64 	%rd193, %fd329;
	mov.b64 	{%r411, %r416}, %rd193;
	mov.b32 	%r417, 2;
	// begin inline asm
	shfl.sync.down.b32 %r410, %r411, %r417, %r448, %r449;
	// end inline asm
	// begin inline asm
	shfl.sync.down.b32 %r415, %r416, %r417, %r448, %r449;
	// end inline asm
	mov.b64 	%rd194, {%r410, %r415};
	mov.b64 	%fd330, %rd194;
	setp.gt.s32 	%p200, %r399, 29;
	setp.lt.f64 	%p201, %fd329, %fd330;
	selp.f64 	%fd331, %fd330, %fd329, %p201;
	selp.f64 	%fd332, %fd329, %fd331, %p200;
	mov.b64 	%rd195, %fd332;
	mov.b64 	{%r421, %r426}, %rd195;
	mov.b32 	%r427, 4;
	// begin inline asm
	shfl.sync.down.b32 %r420, %r421, %r427, %r448, %r449;
	// end inline asm
	// begin inline asm
	shfl.sync.down.b32 %r425, %r426, %r427, %r448, %r449;
	// end inline asm
	mov.b64 	%rd196, {%r420, %r425};
	mov.b64 	%fd333, %rd196;
	setp.gt.s32 	%p202, %r399, 27;
	setp.lt.f64 	%p203, %fd332, %fd333;
	selp.f64 	%fd334, %fd333, %fd332, %p203;
	selp.f64 	%fd335, %fd332, %fd334, %p202;
	mov.b64 	%rd197, %fd335;
	mov.b64 	{%r431, %r436}, %rd197;
	mov.b32 	%r437, 8;
	// begin inline asm
	shfl.sync.down.b32 %r430, %r431, %r437, %r448, %r449;
	// end inline asm
	// begin inline asm
	shfl.sync.down.b32 %r435, %r436, %r437, %r448, %r449;
	// end inline asm
	mov.b64 	%rd198, {%r430, %r435};
	mov.b64 	%fd336, %rd198;
	setp.gt.s32 	%p204, %r399, 23;
	setp.lt.f64 	%p205, %fd335, %fd336;
	selp.f64 	%fd337, %fd336, %fd335, %p205;
	selp.f64 	%fd338, %fd335, %fd337, %p204;
	mov.b64 	%rd199, %fd338;
	mov.b64 	{%r441, %r446}, %rd199;
	mov.b32 	%r447, 16;
	// begin inline asm
	shfl.sync.down.b32 %r440, %r441, %r447, %r448, %r449;
	// end inline asm
	// begin inline asm
	shfl.sync.down.b32 %r445, %r446, %r447, %r448, %r449;
	// end inline asm
	mov.b64 	%rd200, {%r440, %r445};
	mov.b64 	%fd339, %rd200;
	setp.gt.s32 	%p206, %r399, 15;
	setp.lt.f64 	%p207, %fd338, %fd339;
	selp.f64 	%fd10, %fd339, %fd338, %p207;
	selp.f64 	%fd380, %fd338, %fd10, %p206;
	setp.ne.s32 	%p208, %r399, 0;
	@%p208 bra 	$L__BB5_17;
	shr.u32 	%r450, %r1, 2;
	and.b32  	%r451, %r450, 248;
	mov.u32 	%r452, _ZZN3cub18CUB_300001_SM_10006detail6reduce28DeviceReduceSingleTileKernelINS2_10policy_hubIdjN4cuda3__47maximumIvEEE10Policy1000EPdSB_jS8_ddNS5_3std3__410__identityEEEvT0_T1_T2_T3_T4_T6_E12temp_storage;
	add.s32 	%r453, %r452, %r451;
	st.shared.f64 	[%r453+8], %fd10;
$L__BB5_17:
	bar.sync 	0;
	setp.ne.s32 	%p209, %r1, 0;
	@%p209 bra 	$L__BB5_74;
	ld.shared.f64 	%fd340, [_ZZN3cub18CUB_300001_SM_10006detail6reduce28DeviceReduceSingleTileKernelINS2_10policy_hubIdjN4cuda3__47maximumIvEEE10Policy1000EPdSB_jS8_ddNS5_3std3__410__identityEEEvT0_T1_T2_T3_T4_T6_E12temp_storage+16];
	setp.lt.f64 	%p210, %fd380, %fd340;
	selp.f64 	%fd341, %fd340, %fd380, %p210;
	ld.shared.f64 	%fd342, [_ZZN3cub18CUB_300001_SM_10006detail6reduce28DeviceReduceSingleTileKernelINS2_10policy_hubIdjN4cuda3__47maximumIvEEE10Policy1000EPdSB_jS8_ddNS5_3std3__410__identityEEEvT0_T1_T2_T3_T4_T6_E12temp_storage+24];
	setp.lt.f64 	%p211, %fd341, %fd342;
	selp.f64 	%fd343, %fd342, %fd341, %p211;
	ld.shared.f64 	%fd344, [_ZZN3cub18CUB_300001_SM_10006detail6reduce28DeviceReduceSingleTileKernelINS2_10policy_hubIdjN4cuda3__47maximumIvEEE10Policy1000EPdSB_jS8_ddNS5_3std3__410__identityEEEvT0_T1_T2_T3_T4_T6_E12temp_storage+32];
	setp.lt.f64 	%p212, %fd343, %fd344;
	selp.f64 	%fd345, %fd344, %fd343, %p212;
	ld.shared.f64 	%fd346, [_ZZN3cub18CUB_300001_SM_10006detail6reduce28DeviceReduceSingleTileKernelINS2_10policy_hubIdjN4cuda3__47maximumIvEEE10Policy1000EPdSB_jS8_ddNS5_3std3__410__identityEEEvT0_T1_T2_T3_T4_T6_E12temp_storage+40];
	setp.lt.f64 	%p213, %fd345, %fd346;
	selp.f64 	%fd347, %fd346, %fd345, %p213;
	ld.shared.f64 	%fd348, [_ZZN3cub18CUB_300001_SM_10006detail6reduce28DeviceReduceSingleTileKernelINS2_10policy_hubIdjN4cuda3__47maximumIvEEE10Policy1000EPdSB_jS8_ddNS5_3std3__410__identityEEEvT0_T1_T2_T3_T4_T6_E12temp_storage+48];
	setp.lt.f64 	%p214, %fd347, %fd348;
	selp.f64 	%fd349, %fd348, %fd347, %p214;
	ld.shared.f64 	%fd350, [_ZZN3cub18CUB_300001_SM_10006detail6reduce28DeviceReduceSingleTileKernelINS2_10policy_hubIdjN4cuda3__47maximumIvEEE10Policy1000EPdSB_jS8_ddNS5_3std3__410__identityEEEvT0_T1_T2_T3_T4_T6_E12temp_storage+56];
	setp.lt.f64 	%p215, %fd349, %fd350;
	selp.f64 	%fd351, %fd350, %fd349, %p215;
	ld.shared.f64 	%fd352, [_ZZN3cub18CUB_300001_SM_10006detail6reduce28DeviceReduceSingleTileKernelINS2_10policy_hubIdjN4cuda3__47maximumIvEEE10Policy1000EPdSB_jS8_ddNS5_3std3__410__identityEEEvT0_T1_T2_T3_T4_T6_E12temp_storage+64];
	setp.lt.f64 	%p216, %fd351, %fd352;
	selp.f64 	%fd380, %fd352, %fd351, %p216;
	bra.uni 	$L__BB5_74;
$L__BB5_19:
	// begin inline asm
	mov.u32 %r336, %laneid;
	// end inline asm
	and.b32  	%r387, %r1, 992;
	add.s32 	%r388, %r387, 32;
	setp.gt.u32 	%p171, %r388, %r69;
	not.b32 	%r389, %r387;
	add.s32 	%r390, %r69, %r389;
	selp.b32 	%r385, %r390, 31, %p171;
	mov.b64 	%rd181, %fd359;
	mov.b64 	{%r338, %r343}, %rd181;
	mov.b32 	%r344, 1;
	mov.b32 	%r386, -1;
	// begin inline asm
	shfl.sync.down.b32 %r337, %r338, %r344, %r385, %r386;
	// end inline asm
	// begin inline asm
	shfl.sync.down.b32 %r342, %r343, %r344, %r385, %r386;
	// end inline asm
	mov.b64 	%rd182, {%r337, %r342};
	mov.b64 	%fd280, %rd182;
	setp.lt.s32 	%p172, %r336, %r385;
	setp.lt.f64 	%p173, %fd359, %fd280;
	selp.f64 	%fd281, %fd280, %fd359, %p173;
	selp.f64 	%fd282, %fd281, %fd359, %p172;
	mov.b64 	%rd183, %fd282;
	mov.b64 	{%r348, %r353}, %rd183;
	mov.b32 	%r354, 2;
	// begin inline asm
	shfl.sync.down.b32 %r347, %r348, %r354, %r385, %r386;
	// end inline asm
	// begin inline asm
	shfl.sync.down.b32 %r352, %r353, %r354, %r385, %r386;
	// end inline asm
	mov.b64 	%rd184, {%r347, %r352};
	mov.b64 	%fd283, %rd184;
	add.s32 	%r391, %r336, 2;
	setp.gt.s32 	%p174, %r391, %r385;
	setp.lt.f64 	%p175, %fd282, %fd283;
	selp.f64 	%fd284, %fd283, %fd282, %p175;
	selp.f64 	%fd285, %fd282, %fd284, %p174;
	mov.b64 	%rd185, %fd285;
	mov.b64 	{%r358, %r363}, %rd185;
	mov.b32 	%r364, 4;
	// begin inline asm
	shfl.sync.down.b32 %r357, %r358, %r364, %r385, %r386;
	// end inline asm
	// begin inline asm
	shfl.sync.down.b32 %r362, %r363, %r364, %r385, %r386;
	// end inline asm
	mov.b64 	%rd186, {%r357, %r362};
	mov.b64 	%fd286, %rd186;
	add.s32 	%r392, %r336, 4;
	setp.gt.s32 	%p176, %r392, %r385;
	setp.lt.f64 	%p177, %fd285, %fd286;
	selp.f64 	%fd287, %fd286, %fd285, %p177;
	selp.f64 	%fd288, %fd285, %fd287, %p176;
	mov.b64 	%rd187, %fd288;
	mov.b64 	{%r368, %r373}, %rd187;
	mov.b32 	%r374, 8;
	// begin inline asm
	shfl.sync.down.b32 %r367, %r368, %r374, %r385, %r386;
	// end inline asm
	// begin inline asm
	shfl.sync.down.b32 %r372, %r373, %r374, %r385, %r386;
	// end inline asm
	mov.b64 	%rd188, {%r367, %r372};
	mov.b64 	%fd289, %rd188;
	add.s32 	%r393, %r336, 8;
	setp.gt.s32 	%p178, %r393, %r385;
	setp.lt.f64 	%p179, %fd288, %fd289;
	selp.f64 	%fd290, %fd289, %fd288, %p179;
	selp.f64 	%fd291, %fd288, %fd290, %p178;
	mov.b64 	%rd189, %fd291;
	mov.b64 	{%r378, %r383}, %rd189;
	mov.b32 	%r384, 16;
	// begin inline asm
	shfl.sync.down.b32 %r377, %r378, %r384, %r385, %r386;
	// end inline asm
	// begin inline asm
	shfl.sync.down.b32 %r382, %r383, %r384, %r385, %r386;
	// end inline asm
	mov.b64 	%rd190, {%r377, %r382};
	mov.b64 	%fd292, %rd190;
	add.s32 	%r394, %r336, 16;
	setp.gt.s32 	%p180, %r394, %r385;
	setp.lt.f64 	%p181, %fd291, %fd292;
	selp.f64 	%fd293, %fd292, %fd291, %p181;
	selp.f64 	%fd380, %fd291, %fd293, %p180;
	setp.ne.s32 	%p182, %r336, 0;
	@%p182 bra 	$L__BB5_21;
	shr.u32 	%r395, %r1, 2;
	and.b32  	%r396, %r395, 248;
	mov.u32 	%r397, _ZZN3cub18CUB_300001_SM_10006detail6reduce28DeviceReduceSingleTileKernelINS2_10policy_hubIdjN4cuda3__47maximumIvEEE10Policy1000EPdSB_jS8_ddNS5_3std3__410__identityEEEvT0_T1_T2_T3_T4_T6_E12temp_storage;
	add.s32 	%r398, %r397, %r396;
	st.shared.f64 	[%r398+8], %fd380;
$L__BB5_21:
	bar.sync 	0;
	setp.ne.s32 	%p183, %r1, 0;
	@%p183 bra 	$L__BB5_74;
	setp.gt.u32 	%p184, %r69, 32;
	ld.shared.f64 	%fd294, [_ZZN3cub18CUB_300001_SM_10006detail6reduce28DeviceReduceSingleTileKernelINS2_10policy_hubIdjN4cuda3__47maximumIvEEE10Policy1000EPdSB_jS8_ddNS5_3std3__410__identityEEEvT0_T1_T2_T3_T4_T6_E12temp_storage+16];
	setp.lt.f64 	%p185, %fd380, %fd294;
	selp.f64 	%fd296, %fd294, %fd380, %p185;
	selp.f64 	%fd297, %fd296, %fd380, %p184;
	setp.gt.u32 	%p186, %r69, 64;
	ld.shared.f64 	%fd299, [_ZZN3cub18CUB_300001_SM_10006detail6reduce28DeviceReduceSingleTileKernelINS2_10policy_hubIdjN4cuda3__47maximumIvEEE10Policy1000EPdSB_jS8_ddNS5_3std3__410__identityEEEvT0_T1_T2_T3_T4_T6_E12temp_storage+24];
	setp.lt.f64 	%p187, %fd297, %fd299;
	selp.f64 	%fd301, %fd299, %fd297, %p187;
	selp.f64 	%fd302, %fd301, %fd297, %p186;
	setp.gt.u32 	%p188, %r69, 96;
	ld.shared.f64 	%fd304, [_ZZN3cub18CUB_300001_SM_10006detail6reduce28DeviceReduceSingleTileKernelINS2_10policy_hubIdjN4cuda3__47maximumIvEEE10Policy1000EPdSB_jS8_ddNS5_3std3__410__identityEEEvT0_T1_T2_T3_T4_T6_E12temp_storage+32];
	setp.lt.f64 	%p189, %fd302, %fd304;
	selp.f64 	%fd306, %fd304, %fd302, %p189;
	selp.f64 	%fd307, %fd306, %fd302, %p188;
	setp.gt.u32 	%p190, %r69, 128;
	ld.shared.f64 	%fd309, [_ZZN3cub18CUB_300001_SM_10006detail6reduce28DeviceReduceSingleTileKernelINS2_10policy_hubIdjN4cuda3__47maximumIvEEE10Policy1000EPdSB_jS8_ddNS5_3std3__410__identityEEEvT0_T1_T2_T3_T4_T6_E12temp_storage+40];
	setp.lt.f64 	%p191, %fd307, %fd309;
	selp.f64 	%fd311, %fd309, %fd307, %p191;
	selp.f64 	%fd312, %fd311, %fd307, %p190;
	setp.gt.u32 	%p192, %r69, 160;
	ld.shared.f64 	%fd314, [_ZZN3cub18CUB_300001_SM_10006detail6reduce28DeviceReduceSingleTileKernelINS2_10policy_hubIdjN4cuda3__47maximumIvEEE10Policy1000EPdSB_jS8_ddNS5_3std3__410__identityEEEvT0_T1_T2_T3_T4_T6_E12temp_storage+48];
	setp.lt.f64 	%p193, %fd312, %fd314;
	selp.f64 	%fd316, %fd314, %fd312, %p193;
	selp.f64 	%fd317, %fd316, %fd312, %p192;
	setp.gt.u32 	%p194, %r69, 192;
	ld.shared.f64 	%fd319, [_ZZN3cub18CUB_300001_SM_10006detail6reduce28DeviceReduceSingleTileKernelINS2_10policy_hubIdjN4cuda3__47maximumIvEEE10Policy1000EPdSB_jS8_ddNS5_3std3__410__identityEEEvT0_T1_T2_T3_T4_T6_E12temp_storage+56];
	setp.lt.f64 	%p195, %fd317, %fd319;
	selp.f64 	%fd321, %fd319, %fd317, %p195;
	selp.f64 	%fd322, %fd321, %fd317, %p194;
	setp.gt.u32 	%p196, %r69, 224;
	ld.shared.f64 	%fd324, [_ZZN3cub18CUB_300001_SM_10006detail6reduce28DeviceReduceSingleTileKernelINS2_10policy_hubIdjN4cuda3__47maximumIvEEE10Policy1000EPdSB_jS8_ddNS5_3std3__410__identityEEEvT0_T1_T2_T3_T4_T6_E12temp_storage+64];
	setp.lt.f64 	%p197, %fd322, %fd324;
	selp.f64 	%fd326, %fd324, %fd322, %p197;
	selp.f64 	%fd380, %fd326, %fd322, %p196;
	bra.uni 	$L__BB5_74;
$L__BB5_23:
	mov.u32 	%r13, %tid.x;
	shl.b32 	%r263, %r13, 2;
	mul.wide.u32 	%rd127, %r263, 8;
	add.s64 	%rd117, %rd16, %rd127;
	// begin inline asm
	ld.global.nc.v2.u64 {%rd115, %rd116}, [%rd117];
	// end inline asm
	add.s64 	%rd120, %rd117, 16;
	// begin inline asm
	ld.global.nc.v2.u64 {%rd118, %rd119}, [%rd120];
	// end inline asm
	mov.b64 	%fd206, %rd115;
	mov.b64 	%fd207, %rd116;
	mov.b64 	%fd208, %rd118;
	mov.b64 	%fd209, %rd119;
	add.s64 	%rd123, %rd117, 8192;
	// begin inline asm
	ld.global.nc.v2.u64 {%rd121, %rd122}, [%rd123];
	// end inline asm
	add.s64 	%rd126, %rd117, 8208;
	// begin inline asm
	ld.global.nc.v2.u64 {%rd124, %rd125}, [%rd126];
	// end inline asm
	mov.b64 	%fd210, %rd121;
	mov.b64 	%fd211, %rd122;
	mov.b64 	%fd212, %rd124;
	mov.b64 	%fd213, %rd125;
	setp.lt.f64 	%p111, %fd206, %fd207;
	selp.f64 	%fd214, %fd207, %fd206, %p111;
	setp.lt.f64 	%p112, %fd214, %fd208;
	selp.f64 	%fd215, %fd208, %fd214, %p112;
	setp.lt.f64 	%p113, %fd215, %fd209;
	selp.f64 	%fd216, %fd209, %fd215, %p113;
	setp.lt.f64 	%p114, %fd216, %fd210;
	selp.f64 	%fd217, %fd210, %fd216, %p114;
	setp.lt.f64 	%p115, %fd217, %fd211;
	selp.f64 	%fd218, %fd211, %fd217, %p115;
	setp.lt.f64 	%p116, %fd218, %fd212;
	selp.f64 	%fd219, %fd212, %fd218, %p116;
	setp.lt.f64 	%p117, %fd219, %fd213;
	selp.f64 	%fd366, %fd213, %fd219, %p117;
	add.s32 	%r14, %r69, -2048;
	setp.lt.u32 	%p118, %r14, 2048;
	mov.b32 	%r462, 2048;
	@%p118 bra 	$L__BB5_27;
	mov.b32 	%r462, 2048;
$L__BB5_25:
	mul.wide.u32 	%rd140, %r462, 8;
	add.s64 	%rd130, %rd117, %rd140;
	// begin inline asm
	ld.global.nc.v2.u64 {%rd128, %rd129}, [%rd130];
	// end inline asm
	add.s64 	%rd133, %rd130, 16;
	// begin inline asm
	ld.global.nc.v2.u64 {%rd131, %rd132}, [%rd133];
	// end inline asm
	mov.b64 	%fd220, %rd128;
	mov.b64 	%fd221, %rd129;
	mov.b64 	%fd222, %rd131;
	mov.b64 	%fd223, %rd132;
	add.s64 	%rd136, %rd130, 8192;
	// begin inline asm
	ld.global.nc.v2.u64 {%rd134, %rd135}, [%rd136];
	// end inline asm
	add.s64 	%rd139, %rd130, 8208;
	// begin inline asm
	ld.global.nc.v2.u64 {%rd137, %rd138}, [%rd139];
	// end inline asm
	mov.b64 	%fd224, %rd134;
	mov.b64 	%fd225, %rd135;
	mov.b64 	%fd226, %rd137;
	mov.b64 	%fd227, %rd138;
	setp.lt.f64 	%p119, %fd366, %fd220;
	selp.f64 	%fd228, %fd220, %fd366, %p119;
	setp.lt.f64 	%p120, %fd228, %fd221;
	selp.f64 	%fd229, %fd221, %fd228, %p120;
	setp.lt.f64 	%p121, %fd229, %fd222;
	selp.f64 	%fd230, %fd222, %fd229, %p121;
	setp.lt.f64 	%p122, %fd230, %fd223;
	selp.f64 	%fd231, %fd223, %fd230, %p122;
	setp.lt.f64 	%p123, %fd231, %fd224;
	selp.f64 	%fd232, %fd224, %fd231, %p123;
	setp.lt.f64 	%p124, %fd232, %fd225;
	selp.f64 	%fd233, %fd225, %fd232, %p124;
	setp.lt.f64 	%p125, %fd233, %fd226;
	selp.f64 	%fd234, %fd226, %fd233, %p125;
	setp.lt.f64 	%p126, %fd234, %fd227;
	selp.f64 	%fd366, %fd227, %fd234, %p126;
	sub.s32 	%r265, %r69, %r462;
	setp.lt.u32 	%p127, %r265, 2048;
	@%p127 bra 	$L__BB5_35;
	add.s32 	%r462, %r462, 2048;
	setp.le.u32 	%p128, %r462, %r14;
	@%p128 bra 	$L__BB5_25;
$L__BB5_27:
	setp.le.u32 	%p129, %r69, %r462;
	@%p129 bra 	$L__BB5_35;
	sub.s32 	%r18, %r69, %r462;
	setp.ge.s32 	%p130, %r13, %r18;
	@%p130 bra 	$L__BB5_35;
	not.b32 	%r266, %r13;
	add.s32 	%r267, %r69, %r266;
	sub.s32 	%r19, %r267, %r462;
	and.b32  	%r268, %r19, 768;
	setp.eq.s32 	%p131, %r268, 768;
	mov.u32 	%r466, %r13;
	@%p131 bra 	$L__BB5_32;
	add.s32 	%r464, %r13, %r462;
	shr.u32 	%r269, %r19, 8;
	add.s32 	%r270, %r269, 1;
	and.b32  	%r271, %r270, 3;
	neg.s32 	%r463, %r271;
	mov.u32 	%r466, %r13;
$L__BB5_31:
	.pragma "nounroll";
	mul.wide.u32 	%rd143, %r464, 8;
	add.s64 	%rd142, %rd16, %rd143;
	// begin inline asm
	ld.global.nc.u64 %rd141, [%rd142];
	// end inline asm
	mov.b64 	%fd236, %rd141;
	setp.lt.f64 	%p132, %fd366, %fd236;
	selp.f64 	%fd366, %fd236, %fd366, %p132;
	add.s32 	%r466, %r466, 256;
	add.s32 	%r464, %r464, 256;
	add.s32 	%r463, %r463, 1;
	setp.ne.s32 	%p133, %r463, 0;
	@%p133 bra 	$L__BB5_31;
$L__BB5_32:
	setp.lt.u32 	%p134, %r19, 768;
	@%p134 bra 	$L__BB5_35;
	add.s32 	%r468, %r466, 512;
	add.s32 	%r467, %r466, %r462;
$L__BB5_34:
	mul.wide.u32 	%rd152, %r467, 8;
	add.s64 	%rd145, %rd16, %rd152;
	// begin inline asm
	ld.global.nc.u64 %rd144, [%rd145];
	// end inline asm
	mov.b64 	%fd237, %rd144;
	setp.lt.f64 	%p135, %fd366, %fd237;
	selp.f64 	%fd238, %fd237, %fd366, %p135;
	add.s32 	%r272, %r467, 256;
	mul.wide.u32 	%rd153, %r272, 8;
	add.s64 	%rd147, %rd16, %rd153;
	// begin inline asm
	ld.global.nc.u64 %rd146, [%rd147];
	// end inline asm
	mov.b64 	%fd239, %rd146;
	setp.lt.f64 	%p136, %fd238, %fd239;
	selp.f64 	%fd240, %fd239, %fd238, %p136;
	add.s32 	%r273, %r467, 512;
	mul.wide.u32 	%rd154, %r273, 8;
	add.s64 	%rd149, %rd16, %rd154;
	// begin inline asm
	ld.global.nc.u64 %rd148, [%rd149];
	// end inline asm
	mov.b64 	%fd241, %rd148;
	setp.lt.f64 	%p137, %fd240, %fd241;
	selp.f64 	%fd242, %fd241, %fd240, %p137;
	add.s32 	%r274, %r467, 768;
	mul.wide.u32 	%rd155, %r274, 8;
	add.s64 	%rd151, %rd16, %rd155;
	// begin inline asm
	ld.global.nc.u64 %rd150, [%rd151];
	// end inline asm
	mov.b64 	%fd243, %rd150;
	setp.lt.f64 	%p138, %fd242, %fd243;
	selp.f64 	%fd366, %fd243, %fd242, %p138;
	add.s32 	%r33, %r468, 1024;
	add.s32 	%r275, %r468, 512;
	add.s32 	%r467, %r467, 1024;
	setp.lt.s32 	%p139, %r275, %r18;
	mov.u32 	%r468, %r33;
	@%p139 bra 	$L__BB5_34;
$L__BB5_35:
	// begin inline asm
	mov.u32 %r276, %laneid;
	// end inline asm
	mov.b64 	%rd156, %fd366;
	mov.b64 	{%r278, %r283}, %rd156;
	mov.b32 	%r284, 1;
	mov.b32 	%r325, 31;
	mov.b32 	%r326, -1;
	// begin inline asm
	shfl.sync.down.b32 %r277, %r278, %r284, %r325, %r326;
	// end inline asm
	// begin inline asm
	shfl.sync.down.b32 %r282, %r283, %r284, %r325, %r326;
	// end inline asm
	mov.b64 	%rd157, {%r277, %r282};
	mov.b64 	%fd244, %rd157;
	setp.gt.s32 	%p140, %r276, 30;
	setp.lt.f64 	%p141, %fd366, %fd244;
	selp.f64 	%fd245, %fd244, %fd366, %p141;
	selp.f64 	%fd246, %fd366, %fd245, %p140;
	mov.b64 	%rd158, %fd246;
	mov.b64 	{%r288, %r293}, %rd158;
	mov.b32 	%r294, 2;
	// begin inline asm
	shfl.sync.down.b32 %r287, %r288, %r294, %r325, %r326;
	// end inline asm
	// begin inline asm
	shfl.sync.down.b32 %r292, %r293, %r294, %r325, %r326;
	// end inline asm
	mov.b64 	%rd159, {%r287, %r292};
	mov.b64 	%fd247, %rd159;
	setp.gt.s32 	%p142, %r276, 29;
	setp.lt.f64 	%p143, %fd246, %fd247;
	selp.f64 	%fd248, %fd247, %fd246, %p143;
	selp.f64 	%fd249, %fd246, %fd248, %p142;
	mov.b64 	%rd160, %fd249;
	mov.b64 	{%r298, %r303}, %rd160;
	mov.b32 	%r304, 4;
	// begin inline asm
	shfl.sync.down.b32 %r297, %r298, %r304, %r325, %r326;
	// end inline asm
	// begin inline asm
	shfl.sync.down.b32 %r302, %r303, %r304, %r325, %r326;
	// end inline asm
	mov.b64 	%rd161, {%r297, %r302};
	mov.b64 	%fd250, %rd161;
	setp.gt.s32 	%p144, %r276, 27;
	setp.lt.f64 	%p145, %fd249, %fd250;
	selp.f64 	%fd251, %fd250, %fd249, %p145;
	selp.f64 	%fd252, %fd249, %fd251, %p144;
	mov.b64 	%rd162, %fd252;
	mov.b64 	{%r308, %r313}, %rd162;
	mov.b32 	%r314, 8;
	// begin inline asm
	shfl.sync.down.b32 %r307, %r308, %r314, %r325, %r326;
	// end inline asm
	// begin inline asm
	shfl.sync.down.b32 %r312, %r313, %r314, %r325, %r326;
	// end inline asm
	mov.b64 	%rd163, {%r307, %r312};
	mov.b64 	%fd253, %rd163;
	setp.gt.s32 	%p146, %r276, 23;
	setp.lt.f64 	%p147, %fd252, %fd253;
	selp.f64 	%fd254, %fd253, %fd252, %p147;
	selp.f64 	%fd255, %fd252, %fd254, %p146;
	mov.b64 	%rd164, %fd255;
	mov.b64 	{%r318, %r323}, %rd164;
	mov.b32 	%r324, 16;
	// begin inline asm
	shfl.sync.down.b32 %r317, %r318, %r324, %r325, %r326;
	// end inline asm
	// begin inline asm
	shfl.sync.down.b32 %r322, %r323, %r324, %r325, %r326;
	// end inline asm
	mov.b64 	%rd165, {%r317, %r322};
	mov.b64 	%fd256, %rd165;
	setp.gt.s32 	%p148, %r276, 15;
	setp.lt.f64 	%p149, %fd255, %fd256;
	selp.f64 	%fd26, %fd256, %fd255, %p149;
	selp.f64 	%fd380, %fd255, %fd26, %p148;
	setp.ne.s32 	%p150, %r276, 0;
	@%p150 bra 	$L__BB5_37;
	shr.u32 	%r327, %r13, 2;
	and.b32  	%r328, %r327, 248;
	mov.u32 	%r329, _ZZN3cub18CUB_300001_SM_10006detail6reduce28DeviceReduceSingleTileKernelINS2_10policy_hubIdjN4cuda3__47maximumIvEEE10Policy1000EPdSB_jS8_ddNS5_3std3__410__identityEEEvT0_T1_T2_T3_T4_T6_E12temp_storage;
	add.s32 	%r330, %r329, %r328;
	st.shared.f64 	[%r330+8], %fd26;
$L__BB5_37:
	bar.sync 	0;
	setp.ne.s32 	%p151, %r13, 0;
	@%p151 bra 	$L__BB5_74;
	ld.shared.f64 	%fd257, [_ZZN3cub18CUB_300001_SM_10006detail6reduce28DeviceReduceSingleTileKernelINS2_10policy_hubIdjN4cuda3__47maximumIvEEE10Policy1000EPdSB_jS8_ddNS5_3std3__410__identityEEEvT0_T1_T2_T3_T4_T6_E12temp_storage+16];
	setp.lt.f64 	%p152, %fd380, %fd257;
	selp.f64 	%fd258, %fd257, %fd380, %p152;
	ld.shared.f64 	%fd259, [_ZZN3cub18CUB_300001_SM_10006detail6reduce28DeviceReduceSingleTileKernelINS2_10policy_hubIdjN4cuda3__47maximumIvEEE10Policy1000EPdSB_jS8_ddNS5_3std3__410__identityEEEvT0_T1_T2_T3_T4_T6_E12temp_storage+24];
	setp.lt.f64 	%p153, %fd258, %fd259;
	selp.f64 	%fd260, %fd259, %fd258, %p153;
	ld.shared.f64 	%fd261, [_ZZN3cub18CUB_300001_SM_10006detail6reduce28DeviceReduceSingleTileKernelINS2_10policy_hubIdjN4cuda3__47maximumIvEEE10Policy1000EPdSB_jS8_ddNS5_3std3__410__identityEEEvT0_T1_T2_T3_T4_T6_E12temp_storage+32];
	setp.lt.f64 	%p154, %fd260, %fd261;
	selp.f64 	%fd262, %fd261, %fd260, %p154;
	ld.shared.f64 	%fd263, [_ZZN3cub18CUB_300001_SM_10006detail6reduce28DeviceReduceSingleTileKernelINS2_10policy_hubIdjN4cuda3__47maximumIvEEE10Policy1000EPdSB_jS8_ddNS5_3std3__410__identityEEEvT0_T1_T2_T3_T4_T6_E12temp_storage+40];
	setp.lt.f64 	%p155, %fd262, %fd263;
	selp.f64 	%fd264, %fd263, %fd262, %p155;
	ld.shared.f64 	%fd265, [_ZZN3cub18CUB_300001_SM_10006detail6reduce28DeviceReduceSingleTileKernelINS2_10policy_hubIdjN4cuda3__47maximumIvEEE10Policy1000EPdSB_jS8_ddNS5_3std3__410__identityEEEvT0_T1_T2_T3_T4_T6_E12temp_storage+48];
	setp.lt.f64 	%p156, %fd264, %fd265;
	selp.f64 	%fd266, %fd265, %fd264, %p156;
	ld.shared.f64 	%fd267, [_ZZN3cub18CUB_300001_SM_10006detail6reduce28DeviceReduceSingleTileKernelINS2_10policy_hubIdjN4cuda3__47maximumIvEEE10Policy1000EPdSB_jS8_ddNS5_3std3__410__identityEEEvT0_T1_T2_T3_T4_T6_E12temp_storage+56];
	setp.lt.f64 	%p157, %fd266, %fd267;
	selp.f64 	%fd268, %fd267, %fd266, %p157;
	ld.shared.f64 	%fd269, [_ZZN3cub18CUB_300001_SM_10006detail6reduce28DeviceReduceSingleTileKernelINS2_10policy_hubIdjN4cuda3__47maximumIvEEE10Policy1000EPdSB_jS8_ddNS5_3std3__410__identityEEEvT0_T1_T2_T3_T4_T6_E12temp_storage+64];
	setp.lt.f64 	%p158, %fd268, %fd269;
	selp.f64 	%fd380, %fd269, %fd268, %p158;
	bra.uni 	$L__BB5_74;
$L__BB5_39:
	setp.gt.u32 	%p3, %r69, 2047;
	@%p3 bra 	$L__BB5_58;
	mov.u32 	%r35, %tid.x;
	setp.ge.u32 	%p52, %r35, %r69;
	mov.f64 	%fd372, 0d0000000000000000;
	mov.u32 	%r472, %r35;
	@%p52 bra 	$L__BB5_42;
	mul.wide.u32 	%rd82, %r35, 8;
	add.s64 	%rd81, %rd16, %rd82;
	// begin inline asm
	ld.global.nc.u64 %rd80, [%rd81];
	// end inline asm
	mov.b64 	%fd372, %rd80;
	add.s32 	%r472, %r35, 256;
$L__BB5_42:
	setp.ge.u32 	%p53, %r472, %r69;
	@%p53 bra 	$L__BB5_49;
	not.b32 	%r139, %r472;
	add.s32 	%r38, %r69, %r139;
	and.b32  	%r140, %r38, 768;
	setp.eq.s32 	%p54, %r140, 768;
	@%p54 bra 	$L__BB5_46;
	mul.wide.u32 	%rd83, %r472, 8;
	add.s64 	%rd203, %rd16, %rd83;
	shr.u32 	%r141, %r38, 8;
	add.s32 	%r142, %r141, 1;
	and.b32  	%r143, %r142, 3;
	neg.s32 	%r470, %r143;
$L__BB5_45:
	.pragma "nounroll";
	// begin inline asm
	ld.global.nc.u64 %rd84, [%rd203];
	// end inline asm
	mov.b64 	%fd125, %rd84;
	setp.lt.f64 	%p55, %fd372, %fd125;
	selp.f64 	%fd372, %fd125, %fd372, %p55;
	add.s32 	%r472, %r472, 256;
	add.s64 	%rd203, %rd203, 2048;
	add.s32 	%r470, %r470, 1;
	setp.ne.s32 	%p56, %r470, 0;
	@%p56 bra 	$L__BB5_45;
$L__BB5_46:
	setp.lt.u32 	%p57, %r38, 768;
	@%p57 bra 	$L__BB5_49;
	mul.wide.u32 	%rd86, %r472, 8;
	add.s64 	%rd204, %rd16, %rd86;
$L__BB5_48:
	// begin inline asm
	ld.global.nc.u64 %rd87, [%rd204];
	// end inline asm
	mov.b64 	%fd126, %rd87;
	setp.lt.f64 	%p58, %fd372, %fd126;
	selp.f64 	%fd127, %fd126, %fd372, %p58;
	add.s64 	%rd90, %rd204, 2048;
	// begin inline asm
	ld.global.nc.u64 %rd89, [%rd90];
	// end inline asm
	mov.b64 	%fd128, %rd89;
	setp.lt.f64 	%p59, %fd127, %fd128;
	selp.f64 	%fd129, %fd128, %fd127, %p59;
	add.s64 	%rd92, %rd204, 4096;
	// begin inline asm
	ld.global.nc.u64 %rd91, [%rd92];
	// end inline asm
	mov.b64 	%fd130, %rd91;
	setp.lt.f64 	%p60, %fd129, %fd130;
	selp.f64 	%fd131, %fd130, %fd129, %p60;
	add.s64 	%rd94, %rd204, 6144;
	// begin inline asm
	ld.global.nc.u64 %rd93, [%rd94];
	// end inline asm
	mov.b64 	%fd132, %rd93;
	setp.lt.f64 	%p61, %fd131, %fd132;
	selp.f64 	%fd372, %fd132, %fd131, %p61;
	add.s32 	%r472, %r472, 1024;
	add.s64 	%rd204, %rd204, 8192;
	setp.lt.s32 	%p62, %r472, %r69;
	@%p62 bra 	$L__BB5_48;
$L__BB5_49:
	setp.lt.u32 	%p63, %r69, 256;
	@%p63 bra 	$L__BB5_54;
	// begin inline asm
	mov.u32 %r207, %laneid;
	// end inline asm
	mov.b64 	%rd105, %fd372;
	mov.b64 	{%r209, %r214}, %rd105;
	mov.b32 	%r215, 1;
	mov.b32 	%r256, 31;
	mov.b32 	%r257, -1;
	// begin inline asm
	shfl.sync.down.b32 %r208, %r209, %r215, %r256, %r257;
	// end inline asm
	// begin inline asm
	shfl.sync.down.b32 %r213, %r214, %r215, %r256, %r257;
	// end inline asm
	mov.b64 	%rd106, {%r208, %r213};
	mov.b64 	%fd180, %rd106;
	setp.gt.s32 	%p91, %r207, 30;
	setp.lt.f64 	%p92, %fd372, %fd180;
	selp.f64 	%fd181, %fd180, %fd372, %p92;
	selp.f64 	%fd182, %fd372, %fd181, %p91;
	mov.b64 	%rd107, %fd182;
	mov.b64 	{%r219, %r224}, %rd107;
	mov.b32 	%r225, 2;
	// begin inline asm
	shfl.sync.down.b32 %r218, %r219, %r225, %r256, %r257;
	// end inline asm
	// begin inline asm
	shfl.sync.down.b32 %r223, %r224, %r225, %r256, %r257;
	// end inline asm
	mov.b64 	%rd108, {%r218, %r223};
	mov.b64 	%fd183, %rd108;
	setp.gt.s32 	%p93, %r207, 29;
	setp.lt.f64 	%p94, %fd182, %fd183;
	selp.f64 	%fd184, %fd183, %fd182, %p94;
	selp.f64 	%fd185, %fd182, %fd184, %p93;
	mov.b64 	%rd109, %fd185;
	mov.b64 	{%r229, %r234}, %rd109;
	mov.b32 	%r235, 4;
	// begin inline asm
	shfl.sync.down.b32 %r228, %r229, %r235, %r256, %r257;
	// end inline asm
	// begin inline asm
	shfl.sync.down.b32 %r233, %r234, %r235, %r256, %r257;
	// end inline asm
	mov.b64 	%rd110, {%r228, %r233};
	mov.b64 	%fd186, %rd110;
	setp.gt.s32 	%p95, %r207, 27;
	setp.lt.f64 	%p96, %fd185, %fd186;
	selp.f64 	%fd187, %fd186, %fd185, %p96;
	selp.f64 	%fd188, %fd185, %fd187, %p95;
	mov.b64 	%rd111, %fd188;
	mov.b64 	{%r239, %r244}, %rd111;
	mov.b32 	%r245, 8;
	// begin inline asm
	shfl.sync.down.b32 %r238, %r239, %r245, %r256, %r257;
	// end inline asm
	// begin inline asm
	shfl.sync.down.b32 %r243, %r244, %r245, %r256, %r257;
	// end inline asm
	mov.b64 	%rd112, {%r238, %r243};
	mov.b64 	%fd189, %rd112;
	setp.gt.s32 	%p97, %r207, 23;
	setp.lt.f64 	%p98, %fd188, %fd189;
	selp.f64 	%fd190, %fd189, %fd188, %p98;
	selp.f64 	%fd191, %fd188, %fd190, %p97;
	mov.b64 	%rd113, %fd191;
	mov.b64 	{%r249, %r254}, %rd113;
	mov.b32 	%r255, 16;
	// begin inline asm
	shfl.sync.down.b32 %r248, %r249, %r255, %r256, %r257;
	// end inline asm
	// begin inline asm
	shfl.sync.down.b32 %r253, %r254, %r255, %r256, %r257;
	// end inline asm
	mov.b64 	%rd114, {%r248, %r253};
	mov.b64 	%fd192, %rd114;
	setp.gt.s32 	%p99, %r207, 15;
	setp.lt.f64 	%p100, %fd191, %fd192;
	selp.f64 	%fd38, %fd192, %fd191, %p100;
	selp.f64 	%fd380, %fd191, %fd38, %p99;
	setp.ne.s32 	%p101, %r207, 0;
	@%p101 bra 	$L__BB5_52;
	shr.u32 	%r258, %r35, 2;
	and.b32  	%r259, %r258, 248;
	mov.u32 	%r260, _ZZN3cub18CUB_300001_SM_10006detail6reduce28DeviceReduceSingleTileKernelINS2_10policy_hubIdjN4cuda3__47maximumIvEEE10Policy1000EPdSB_jS8_ddNS5_3std3__410__identityEEEvT0_T1_T2_T3_T4_T6_E12temp_storage;
	add.s32 	%r261, %r260, %r259;
	st.shared.f64 	[%r261+8], %fd38;
$L__BB5_52:
	bar.sync 	0;
	setp.ne.s32 	%p102, %r35, 0;
	@%p102 bra 	$L__BB5_74;
	ld.shared.f64 	%fd193, [_ZZN3cub18CUB_300001_SM_10006detail6reduce28DeviceReduceSingleTileKernelINS2_10policy_hubIdjN4cuda3__47maximumIvEEE10Policy1000EPdSB_jS8_ddNS5_3std3__410__identityEEEvT0_T1_T2_T3_T4_T6_E12temp_storage+16];
	setp.lt.f64 	%p103, %fd380, %fd193;
	selp.f64 	%fd194, %fd193, %fd380, %p103;
	ld.shared.f64 	%fd195, [_ZZN3cub18CUB_300001_SM_10006detail6reduce28DeviceReduceSingleTileKernelINS2_10policy_hubIdjN4cuda3__47maximumIvEEE10Policy1000EPdSB_jS8_ddNS5_3std3__410__identityEEEvT0_T1_T2_T3_T4_T6_E12temp_storage+24];
	setp.lt.f64 	%p104, %fd194, %fd195;
	selp.f64 	%fd196, %fd195, %fd194, %p104;
	ld.shared.f64 	%fd197, [_ZZN3cub18CUB_300001_SM_10006detail6reduce28DeviceReduceSingleTileKernelINS2_10policy_hubIdjN4cuda3__47maximumIvEEE10Policy1000EPdSB_jS8_ddNS5_3std3__410__identityEEEvT0_T1_T2_T3_T4_T6_E12temp_storage+32];
	setp.lt.f64 	%p105, %fd196, %fd197;
	selp.f64 	%fd198, %fd197, %fd196, %p105;
	ld.shared.f64 	%fd199, [_ZZN3cub18CUB_300001_SM_10006detail6reduce28DeviceReduceSingleTileKernelINS2_10policy_hubIdjN4cuda3__47maximumIvEEE10Policy1000EPdSB_jS8_ddNS5_3std3__410__identityEEEvT0_T1_T2_T3_T4_T6_E12temp_storage+40];
	setp.lt.f64 	%p106, %fd198, %fd199;
	selp.f64 	%fd200, %fd199, %fd198, %p106;
	ld.shared.f64 	%fd201, [_ZZN3cub18CUB_300001_SM_10006detail6reduce28DeviceReduceSingleTileKernelINS2_10policy_hubIdjN4cuda3__47maximumIvEEE10Policy1000EPdSB_jS8_ddNS5_3std3__410__identityEEEvT0_T1_T2_T3_T4_T6_E12temp_storage+48];
	setp.lt.f64 	%p107, %fd200, %fd201;
	selp.f64 	%fd202, %fd201, %fd200, %p107;
	ld.shared.f64 	%fd203, [_ZZN3cub18CUB_300001_SM_10006detail6reduce28DeviceReduceSingleTileKernelINS2_10policy_hubIdjN4cuda3__47maximumIvEEE10Policy1000EPdSB_jS8_ddNS5_3std3__410__identityEEEvT0_T1_T2_T3_T4_T6_E12temp_storage+56];
	setp.lt.f64 	%p108, %fd202, %fd203;
	selp.f64 	%fd204, %fd203, %fd202, %p108;
	ld.shared.f64 	%fd205, [_ZZN3cub18CUB_300001_SM_10006detail6reduce28DeviceReduceSingleTileKernelINS2_10policy_hubIdjN4cuda3__47maximumIvEEE10Policy1000EPdSB_jS8_ddNS5_3std3__410__identityEEEvT0_T1_T2_T3_T4_T6_E12temp_storage+64];
	setp.lt.f64 	%p109, %fd204, %fd205;
	selp.f64 	%fd380, %fd205, %fd204, %p109;
	bra.uni 	$L__BB5_74;
$L__BB5_54:
	// begin inline asm
	mov.u32 %r144, %laneid;
	// end inline asm
	and.b32  	%r195, %r35, 992;
	add.s32 	%r196, %r195, 32;
	setp.gt.u32 	%p64, %r196, %r69;
	not.b32 	%r197, %r195;
	add.s32 	%r198, %r69, %r197;
	selp.b32 	%r193, %r198, 31, %p64;
	mov.b64 	%rd95, %fd372;
	mov.b64 	{%r146, %r151}, %rd95;
	mov.b32 	%r152, 1;
	mov.b32 	%r194, -1;
	// begin inline asm
	shfl.sync.down.b32 %r145, %r146, %r152, %r193, %r194;
	// end inline asm
	// begin inline asm
	shfl.sync.down.b32 %r150, %r151, %r152, %r193, %r194;
	// end inline asm
	mov.b64 	%rd96, {%r145, %r150};
	mov.b64 	%fd133, %rd96;
	setp.lt.s32 	%p65, %r144, %r193;
	setp.lt.f64 	%p66, %fd372, %fd133;
	selp.f64 	%fd134, %fd133, %fd372, %p66;
	selp.f64 	%fd135, %fd134, %fd372, %p65;
	mov.b64 	%rd97, %fd135;
	mov.b64 	{%r156, %r161}, %rd97;
	mov.b32 	%r162, 2;
	// begin inline asm
	shfl.sync.down.b32 %r155, %r156, %r162, %r193, %r194;
	// end inline asm
	// begin inline asm
	shfl.sync.down.b32 %r160, %r161, %r162, %r193, %r194;
	// end inline asm
	mov.b64 	%rd98, {%r155, %r160};
	mov.b64 	%fd136, %rd98;
	add.s32 	%r199, %r144, 2;
	setp.gt.s32 	%p67, %r199, %r193;
	setp.lt.f64 	%p68, %fd135, %fd136;
	selp.f64 	%fd137, %fd136, %fd135, %p68;
	selp.f64 	%fd138, %fd135, %fd137, %p67;
	mov.b64 	%rd99, %fd138;
	mov.b64 	{%r166, %r171}, %rd99;
	mov.b32 	%r172, 4;
	// begin inline asm
	shfl.sync.down.b32 %r165, %r166, %r172, %r193, %r194;
	// end inline asm
	// begin inline asm
	shfl.sync.down.b32 %r170, %r171, %r172, %r193, %r194;
	// end inline asm
	mov.b64 	%rd100, {%r165, %r170};
	mov.b64 	%fd139, %rd100;
	add.s32 	%r200, %r144, 4;
	setp.gt.s32 	%p69, %r200, %r193;
	setp.lt.f64 	%p70, %fd138, %fd139;
	selp.f64 	%fd140, %fd139, %fd138, %p70;
	selp.f64 	%fd141, %fd138, %fd140, %p69;
	mov.b64 	%rd101, %fd141;
	mov.b64 	{%r176, %r181}, %rd101;
	mov.b32 	%r182, 8;
	// begin inline asm
	shfl.sync.down.b32 %r175, %r176, %r182, %r193, %r194;
	// end inline asm
	// begin inline asm
	shfl.sync.down.b32 %r180, %r181, %r182, %r193, %r194;
	// end inline asm
	mov.b64 	%rd102, {%r175, %r180};
	mov.b64 	%fd142, %rd102;
	add.s32 	%r201, %r144, 8;
	setp.gt.s32 	%p71, %r201, %r193;
	setp.lt.f64 	%p72, %fd141, %fd142;
	selp.f64 	%fd143, %fd142, %fd141, %p72;
	selp.f64 	%fd144, %fd141, %fd143, %p71;
	mov.b64 	%rd103, %fd144;
	mov.b64 	{%r186, %r191}, %rd103;
	mov.b32 	%r192, 16;
	// begin inline asm
	shfl.sync.down.b32 %r185, %r186, %r192, %r193, %r194;
	// end inline asm
	// begin inline asm
	shfl.sync.down.b32 %r190, %r191, %r192, %r193, %r194;
	// end inline asm
	mov.b64 	%rd104, {%r185, %r190};
	mov.b64 	%fd145, %rd104;
	add.s32 	%r202, %r144, 16;
	setp.gt.s32 	%p73, %r202, %r193;
	setp.lt.f64 	%p74, %fd144, %fd145;
	selp.f64 	%fd146, %fd145, %fd144, %p74;
	selp.f64 	%fd380, %fd144, %fd146, %p73;
	setp.ne.s32 	%p75, %r144, 0;
	@%p75 bra 	$L__BB5_56;
	shr.u32 	%r203, %r35, 2;
	and.b32  	%r204, %r203, 248;
	mov.u32 	%r205, _ZZN3cub18CUB_300001_SM_10006detail6reduce28DeviceReduceSingleTileKernelINS2_10policy_hubIdjN4cuda3__47maximumIvEEE10Policy1000EPdSB_jS8_ddNS5_3std3__410__identityEEEvT0_T1_T2_T3_T4_T6_E12temp_storage;
	add.s32 	%r206, %r205, %r204;
	st.shared.f64 	[%r206+8], %fd380;
$L__BB5_56:
	bar.sync 	0;
	setp.ne.s32 	%p76, %r35, 0;
	@%p76 bra 	$L__BB5_74;
	setp.gt.u32 	%p77, %r69, 32;
	ld.shared.f64 	%fd147, [_ZZN3cub18CUB_300001_SM_10006detail6reduce28DeviceReduceSingleTileKernelINS2_10policy_hubIdjN4cuda3__47maximumIvEEE10Policy1000EPdSB_jS8_ddNS5_3std3__410__identityEEEvT0_T1_T2_T3_T4_T6_E12temp_storage+16];
	setp.lt.f64 	%p78, %fd380, %fd147;
	selp.f64 	%fd149, %fd147, %fd380, %p78;
	selp.f64 	%fd150, %fd149, %fd380, %p77;
	setp.gt.u32 	%p79, %r69, 64;
	ld.shared.f64 	%fd152, [_ZZN3cub18CUB_300001_SM_10006detail6reduce28DeviceReduceSingleTileKernelINS2_10policy_hubIdjN4cuda3__47maximumIvEEE10Policy1000EPdSB_jS8_ddNS5_3std3__410__identityEEEvT0_T1_T2_T3_T4_T6_E12temp_storage+24];
	setp.lt.f64 	%p80, %fd150, %fd152;
	selp.f64 	%fd154, %fd152, %fd150, %p80;
	selp.f64 	%fd155, %fd154, %fd150, %p79;
	setp.gt.u32 	%p81, %r69, 96;
	ld.shared.f64 	%fd157, [_ZZN3cub18CUB_300001_SM_10006detail6reduce28DeviceReduceSingleTileKernelINS2_10policy_hubIdjN4cuda3__47maximumIvEEE10Policy1000EPdSB_jS8_ddNS5_3std3__410__identityEEEvT0_T1_T2_T3_T4_T6_E12temp_storage+32];
	setp.lt.f64 	%p82, %fd155, %fd157;
	selp.f64 	%fd159, %fd157, %fd155, %p82;
	selp.f64 	%fd160, %fd159, %fd155, %p81;
	setp.gt.u32 	%p83, %r69, 128;
	ld.shared.f64 	%fd162, [_ZZN3cub18CUB_300001_SM_10006detail6reduce28DeviceReduceSingleTileKernelINS2_10policy_hubIdjN4cuda3__47maximumIvEEE10Policy1000EPdSB_jS8_ddNS5_3std3__410__identityEEEvT0_T1_T2_T3_T4_T6_E12temp_storage+40];
	setp.lt.f64 	%p84, %fd160, %fd162;
	selp.f64 	%fd164, %fd162, %fd160, %p84;
	selp.f64 	%fd165, %fd164, %fd160, %p83;
	setp.gt.u32 	%p85, %r69, 160;
	ld.shared.f64 	%fd167, [_ZZN3cub18CUB_300001_SM_10006detail6reduce28DeviceReduceSingleTileKernelINS2_10policy_hubIdjN4cuda3__47maximumIvEEE10Policy1000EPdSB_jS8_ddNS5_3std3__410__identityEEEvT0_T1_T2_T3_T4_T6_E12temp_storage+48];
	setp.lt.f64 	%p86, %fd165, %fd167;
	selp.f64 	%fd169, %fd167, %fd165, %p86;
	selp.f64 	%fd170, %fd169, %fd165, %p85;
	setp.gt.u32 	%p87, %r69, 192;
	ld.shared.f64 	%fd172, [_ZZN3cub18CUB_300001_SM_10006detail6reduce28DeviceReduceSingleTileKernelINS2_10policy_hubIdjN4cuda3__47maximumIvEEE10Policy1000EPdSB_jS8_ddNS5_3std3__410__identityEEEvT0_T1_T2_T3_T4_T6_E12temp_storage+56];
	setp.lt.f64 	%p88, %fd170, %fd172;
	selp.f64 	%fd174, %fd172, %fd170, %p88;
	selp.f64 	%fd175, %fd174, %fd170, %p87;
	setp.gt.u32 	%p89, %r69, 224;
	ld.shared.f64 	%fd177, [_ZZN3cub18CUB_300001_SM_10006detail6reduce28DeviceReduceSingleTileKernelINS2_10policy_hubIdjN4cuda3__47maximumIvEEE10Policy1000EPdSB_jS8_ddNS5_3std3__410__identityEEEvT0_T1_T2_T3_T4_T6_E12temp_storage+64];
	setp.lt.f64 	%p90, %fd175, %fd177;
	selp.f64 	%fd179, %fd177, %fd175, %p90;
	selp.f64 	%fd380, %fd179, %fd175, %p89;
	bra.uni 	$L__BB5_74;
$L__BB5_58:
	mov.u32 	%r47, %tid.x;
	mul.wide.u32 	%rd35, %r47, 8;
	add.s64 	%rd20, %rd16, %rd35;
	// begin inline asm
	ld.global.nc.u64 %rd19, [%rd20];
	// end inline asm
	mov.b64 	%fd59, %rd19;
	add.s64 	%rd22, %rd20, 2048;
	// begin inline asm
	ld.global.nc.u64 %rd21, [%rd22];
	// end inline asm
	mov.b64 	%fd60, %rd21;
	add.s64 	%rd24, %rd20, 4096;
	// begin inline asm
	ld.global.nc.u64 %rd23, [%rd24];
	// end inline asm
	mov.b64 	%fd61, %rd23;
	add.s64 	%rd26, %rd20, 6144;
	// begin inline asm
	ld.global.nc.u64 %rd25, [%rd26];
	// end inline asm
	mov.b64 	%fd62, %rd25;
	add.s64 	%rd28, %rd20, 8192;
	// begin inline asm
	ld.global.nc.u64 %rd27, [%rd28];
	// end inline asm
	mov.b64 	%fd63, %rd27;
	add.s64 	%rd30, %rd20, 10240;
	// begin inline asm
	ld.global.nc.u64 %rd29, [%rd30];
	// end inline asm
	mov.b64 	%fd64, %rd29;
	add.s64 	%rd32, %rd20, 12288;
	// begin inline asm
	ld.global.nc.u64 %rd31, [%rd32];
	// end inline asm
	mov.b64 	%fd65, %rd31;
	add.s64 	%rd34, %rd20, 14336;
	// begin inline asm
	ld.global.nc.u64 %rd33, [%rd34];
	// end inline asm
	mov.b64 	%fd66, %rd33;
	setp.lt.f64 	%p4, %fd59, %fd60;
	selp.f64 	%fd67, %fd60, %fd59, %p4;
	setp.lt.f64 	%p5, %fd67, %fd61;
	selp.f64 	%fd68, %fd61, %fd67, %p5;
	setp.lt.f64 	%p6, %fd68, %fd62;
	selp.f64 	%fd69, %fd62, %fd68, %p6;
	setp.lt.f64 	%p7, %fd69, %fd63;
	selp.f64 	%fd70, %fd63, %fd69, %p7;
	setp.lt.f64 	%p8, %fd70, %fd64;
	selp.f64 	%fd71, %fd64, %fd70, %p8;
	setp.lt.f64 	%p9, %fd71, %fd65;
	selp.f64 	%fd72, %fd65, %fd71, %p9;
	setp.lt.f64 	%p10, %fd72, %fd66;
	selp.f64 	%fd379, %fd66, %fd72, %p10;
	add.s32 	%r48, %r69, -2048;
	setp.lt.u32 	%p11, %r48, 2048;
	mov.b32 	%r475, 2048;
	@%p11 bra 	$L__BB5_62;
	mov.b32 	%r475, 2048;
$L__BB5_60:
	add.s32 	%r72, %r47, %r475;
	mul.wide.u32 	%rd52, %r72, 8;
	add.s64 	%rd37, %rd16, %rd52;
	// begin inline asm
	ld.global.nc.u64 %rd36, [%rd37];
	// end inline asm
	mov.b64 	%fd73, %rd36;
	mul.wide.u32 	%rd53, %r475, 8;
	add.s64 	%rd54, %rd20, %rd53;
	add.s64 	%rd39, %rd54, 2048;
	// begin inline asm
	ld.global.nc.u64 %rd38, [%rd39];
	// end inline asm
	mov.b64 	%fd74, %rd38;
	add.s64 	%rd41, %rd54, 4096;
	// begin inline asm
	ld.global.nc.u64 %rd40, [%rd41];
	// end inline asm
	mov.b64 	%fd75, %rd40;
	add.s64 	%rd43, %rd54, 6144;
	// begin inline asm
	ld.global.nc.u64 %rd42, [%rd43];
	// end inline asm
	mov.b64 	%fd76, %rd42;
	add.s64 	%rd45, %rd54, 8192;
	// begin inline asm
	ld.global.nc.u64 %rd44, [%rd45];
	// end inline asm
	mov.b64 	%fd77, %rd44;
	add.s64 	%rd47, %rd54, 10240;
	// begin inline asm
	ld.global.nc.u64 %rd46, [%rd47];
	// end inline asm
	mov.b64 	%fd78, %rd46;
	add.s64 	%rd49, %rd54, 12288;
	// begin inline asm
	ld.global.nc.u64 %rd48, [%rd49];
	// end inline asm
	mov.b64 	%fd79, %rd48;
	add.s64 	%rd51, %rd54, 14336;
	// begin inline asm
	ld.global.nc.u64 %rd50, [%rd51];
	// end inline asm
	mov.b64 	%fd80, %rd50;
	setp.lt.f64 	%p12, %fd379, %fd73;
	selp.f64 	%fd81, %fd73, %fd379, %p12;
	setp.lt.f64 	%p13, %fd81, %fd74;
	selp.f64 	%fd82, %fd74, %fd81, %p13;
	setp.lt.f64 	%p14, %fd82, %fd75;
	selp.f64 	%fd83, %fd75, %fd82, %p14;
	setp.lt.f64 	%p15, %fd83, %fd76;
	selp.f64 	%fd84, %fd76, %fd83, %p15;
	setp.lt.f64 	%p16, %fd84, %fd77;
	selp.f64 	%fd85, %fd77, %fd84, %p16;
	setp.lt.f64 	%p17, %fd85, %fd78;
	selp.f64 	%fd86, %fd78, %fd85, %p17;
	setp.lt.f64 	%p18, %fd86, %fd79;
	selp.f64 	%fd87, %fd79, %fd86, %p18;
	setp.lt.f64 	%p19, %fd87, %fd80;
	selp.f64 	%fd379, %fd80, %fd87, %p19;
	sub.s32 	%r73, %r69, %r475;
	setp.lt.u32 	%p20, %r73, 2048;
	@%p20 bra 	$L__BB5_70;
	add.s32 	%r475, %r475, 2048;
	setp.le.u32 	%p21, %r475, %r48;
	@%p21 bra 	$L__BB5_60;
$L__BB5_62:
	setp.le.u32 	%p22, %r69, %r475;
	@%p22 bra 	$L__BB5_70;
	sub.s32 	%r52, %r69, %r475;
	setp.ge.s32 	%p23, %r47, %r52;
	@%p23 bra 	$L__BB5_70;
	not.b32 	%r74, %r47;
	add.s32 	%r75, %r69, %r74;
	sub.s32 	%r53, %r75, %r475;
	and.b32  	%r76, %r53, 768;
	setp.eq.s32 	%p24, %r76, 768;
	mov.u32 	%r479, %r47;
	@%p24 bra 	$L__BB5_67;
	add.s32 	%r477, %r47, %r475;
	shr.u32 	%r77, %r53, 8;
	add.s32 	%r78, %r77, 1;
	and.b32  	%r79, %r78, 3;
	neg.s32 	%r476, %r79;
	mov.u32 	%r479, %r47;
$L__BB5_66:
	.pragma "nounroll";
	mul.wide.u32 	%rd57, %r477, 8;
	add.s64 	%rd56, %rd16, %rd57;
	// begin inline asm
	ld.global.nc.u64 %rd55, [%rd56];
	// end inline asm
	mov.b64 	%fd89, %rd55;
	setp.lt.f64 	%p25, %fd379, %fd89;
	selp.f64 	%fd379, %fd89, %fd379, %p25;
	add.s32 	%r479, %r479, 256;
	add.s32 	%r477, %r477, 256;
	add.s32 	%r476, %r476, 1;
	setp.ne.s32 	%p26, %r476, 0;
	@%p26 bra 	$L__BB5_66;
$L__BB5_67:
	setp.lt.u32 	%p27, %r53, 768;
	@%p27 bra 	$L__BB5_70;
	add.s32 	%r481, %r479, 512;
	add.s32 	%r480, %r479, %r475;
$L__BB5_69:
	mul.wide.u32 	%rd66, %r480, 8;
	add.s64 	%rd59, %rd16, %rd66;
	// begin inline asm
	ld.global.nc.u64 %rd58, [%rd59];
	// end inline asm
	mov.b64 	%fd90, %rd58;
	setp.lt.f64 	%p28, %fd379, %fd90;
	selp.f64 	%fd91, %fd90, %fd379, %p28;
	add.s32 	%r80, %r480, 256;
	mul.wide.u32 	%rd67, %r80, 8;
	add.s64 	%rd61, %rd16, %rd67;
	// begin inline asm
	ld.global.nc.u64 %rd60, [%rd61];
	// end inline asm
	mov.b64 	%fd92, %rd60;
	setp.lt.f64 	%p29, %fd91, %fd92;
	selp.f64 	%fd93, %fd92, %fd91, %p29;
	add.s32 	%r81, %r480, 512;
	mul.wide.u32 	%rd68, %r81, 8;
	add.s64 	%rd63, %rd16, %rd68;
	// begin inline asm
	ld.global.nc.u64 %rd62, [%rd63];
	// end inline asm
	mov.b64 	%fd94, %rd62;
	setp.lt.f64 	%p30, %fd93, %fd94;
	selp.f64 	%fd95, %fd94, %fd93, %p30;
	add.s32 	%r82, %r480, 768;
	mul.wide.u32 	%rd69, %r82, 8;
	add.s64 	%rd65, %rd16, %rd69;
	// begin inline asm
	ld.global.nc.u64 %rd64, [%rd65];
	// end inline asm
	mov.b64 	%fd96, %rd64;
	setp.lt.f64 	%p31, %fd95, %fd96;
	selp.f64 	%fd379, %fd96, %fd95, %p31;
	add.s32 	%r67, %r481, 1024;
	add.s32 	%r83, %r481, 512;
	add.s32 	%r480, %r480, 1024;
	setp.lt.s32 	%p32, %r83, %r52;
	mov.u32 	%r481, %r67;
	@%p32 bra 	$L__BB5_69;
$L__BB5_70:
	// begin inline asm
	mov.u32 %r84, %laneid;
	// end inline asm
	mov.b64 	%rd70, %fd379;
	mov.b64 	{%r86, %r91}, %rd70;
	mov.b32 	%r92, 1;
	mov.b32 	%r133, 31;
	mov.b32 	%r134, -1;
	// begin inline asm
	shfl.sync.down.b32 %r85, %r86, %r92, %r133, %r134;
	// end inline asm
	// begin inline asm
	shfl.sync.down.b32 %r90, %r91, %r92, %r133, %r134;
	// end inline asm
	mov.b64 	%rd71, {%r85, %r90};
	mov.b64 	%fd97, %rd71;
	setp.gt.s32 	%p33, %r84, 30;
	setp.lt.f64 	%p34, %fd379, %fd97;
	selp.f64 	%fd98, %fd97, %fd379, %p34;
	selp.f64 	%fd99, %fd379, %fd98, %p33;
	mov.b64 	%rd72, %fd99;
	mov.b64 	{%r96, %r101}, %rd72;
	mov.b32 	%r102, 2;
	// begin inline asm
	shfl.sync.down.b32 %r95, %r96, %r102, %r133, %r134;
	// end inline asm
	// begin inline asm
	shfl.sync.down.b32 %r100, %r101, %r102, %r133, %r134;
	// end inline asm
	mov.b64 	%rd73, {%r95, %r100};
	mov.b64 	%fd100, %rd73;
	setp.gt.s32 	%p35, %r84, 29;
	setp.lt.f64 	%p36, %fd99, %fd100;
	selp.f64 	%fd101, %fd100, %fd99, %p36;
	selp.f64 	%fd102, %fd99, %fd101, %p35;
	mov.b64 	%rd74, %fd102;
	mov.b64 	{%r106, %r111}, %rd74;
	mov.b32 	%r112, 4;
	// begin inline asm
	shfl.sync.down.b32 %r105, %r106, %r112, %r133, %r134;
	// end inline asm
	// begin inline asm
	shfl.sync.down.b32 %r110, %r111, %r112, %r133, %r134;
	// end inline asm
	mov.b64 	%rd75, {%r105, %r110};
	mov.b64 	%fd103, %rd75;
	setp.gt.s32 	%p37, %r84, 27;
	setp.lt.f64 	%p38, %fd102, %fd103;
	selp.f64 	%fd104, %fd103, %fd102, %p38;
	selp.f64 	%fd105, %fd102, %fd104, %p37;
	mov.b64 	%rd76, %fd105;
	mov.b64 	{%r116, %r121}, %rd76;
	mov.b32 	%r122, 8;
	// begin inline asm
	shfl.sync.down.b32 %r115, %r116, %r122, %r133, %r134;
	// end inline asm
	// begin inline asm
	shfl.sync.down.b32 %r120, %r121, %r122, %r133, %r134;
	// end inline asm
	mov.b64 	%rd77, {%r115, %r120};
	mov.b64 	%fd106, %rd77;
	setp.gt.s32 	%p39, %r84, 23;
	setp.lt.f64 	%p40, %fd105, %fd106;
	selp.f64 	%fd107, %fd106, %fd105, %p40;
	selp.f64 	%fd108, %fd105, %fd107, %p39;
	mov.b64 	%rd78, %fd108;
	mov.b64 	{%r126, %r131}, %rd78;
	mov.b32 	%r132, 16;
	// begin inline asm
	shfl.sync.down.b32 %r125, %r126, %r132, %r133, %r134;
	// end inline asm
	// begin inline asm
	shfl.sync.down.b32 %r130, %r131, %r132, %r133, %r134;
	// end inline asm
	mov.b64 	%rd79, {%r125, %r130};
	mov.b64 	%fd109, %rd79;
	setp.gt.s32 	%p41, %r84, 15;
	setp.lt.f64 	%p42, %fd108, %fd109;
	selp.f64 	%fd54, %fd109, %fd108, %p42;
	selp.f64 	%fd380, %fd108, %fd54, %p41;
	setp.ne.s32 	%p43, %r84, 0;
	@%p43 bra 	$L__BB5_72;
	shr.u32 	%r135, %r47, 2;
	and.b32  	%r136, %r135, 248;
	mov.u32 	%r137, _ZZN3cub18CUB_300001_SM_10006detail6reduce28DeviceReduceSingleTileKernelINS2_10policy_hubIdjN4cuda3__47maximumIvEEE10Policy1000EPdSB_jS8_ddNS5_3std3__410__identityEEEvT0_T1_T2_T3_T4_T6_E12temp_storage;
	add.s32 	%r138, %r137, %r136;
	st.shared.f64 	[%r138+8], %fd54;
$L__BB5_72:
	bar.sync 	0;
	setp.ne.s32 	%p44, %r47, 0;
	@%p44 bra 	$L__BB5_74;
	ld.shared.f64 	%fd110, [_ZZN3cub18CUB_300001_SM_10006detail6reduce28DeviceReduceSingleTileKernelINS2_10policy_hubIdjN4cuda3__47maximumIvEEE10Policy1000EPdSB_jS8_ddNS5_3std3__410__identityEEEvT0_T1_T2_T3_T4_T6_E12temp_storage+16];
	setp.lt.f64 	%p45, %fd380, %fd110;
	selp.f64 	%fd111, %fd110, %fd380, %p45;
	ld.shared.f64 	%fd112, [_ZZN3cub18CUB_300001_SM_10006detail6reduce28DeviceReduceSingleTileKernelINS2_10policy_hubIdjN4cuda3__47maximumIvEEE10Policy1000EPdSB_jS8_ddNS5_3std3__410__identityEEEvT0_T1_T2_T3_T4_T6_E12temp_storage+24];
	setp.lt.f64 	%p46, %fd111, %fd112;
	selp.f64 	%fd113, %fd112, %fd111, %p46;
	ld.shared.f64 	%fd114, [_ZZN3cub18CUB_300001_SM_10006detail6reduce28DeviceReduceSingleTileKernelINS2_10policy_hubIdjN4cuda3__47maximumIvEEE10Policy1000EPdSB_jS8_ddNS5_3std3__410__identityEEEvT0_T1_T2_T3_T4_T6_E12temp_storage+32];
	setp.lt.f64 	%p47, %fd113, %fd114;
	selp.f64 	%fd115, %fd114, %fd113, %p47;
	ld.shared.f64 	%fd116, [_ZZN3cub18CUB_300001_SM_10006detail6reduce28DeviceReduceSingleTileKernelINS2_10policy_hubIdjN4cuda3__47maximumIvEEE10Policy1000EPdSB_jS8_ddNS5_3std3__410__identityEEEvT0_T1_T2_T3_T4_T6_E12temp_storage+40];
	setp.lt.f64 	%p48, %fd115, %fd116;
	selp.f64 	%fd117, %fd116, %fd115, %p48;
	ld.shared.f64 	%fd118, [_ZZN3cub18CUB_300001_SM_10006detail6reduce28DeviceReduceSingleTileKernelINS2_10policy_hubIdjN4cuda3__47maximumIvEEE10Policy1000EPdSB_jS8_ddNS5_3std3__410__identityEEEvT0_T1_T2_T3_T4_T6_E12temp_storage+48];
	setp.lt.f64 	%p49, %fd117, %fd118;
	selp.f64 	%fd119, %fd118, %fd117, %p49;
	ld.shared.f64 	%fd120, [_ZZN3cub18CUB_300001_SM_10006detail6reduce28DeviceReduceSingleTileKernelINS2_10policy_hubIdjN4cuda3__47maximumIvEEE10Policy1000EPdSB_jS8_ddNS5_3std3__410__identityEEEvT0_T1_T2_T3_T4_T6_E12temp_storage+56];
	setp.lt.f64 	%p50, %fd119, %fd120;
	selp.f64 	%fd121, %fd120, %fd119, %p50;
	ld.shared.f64 	%fd122, [_ZZN3cub18CUB_300001_SM_10006detail6reduce28DeviceReduceSingleTileKernelINS2_10policy_hubIdjN4cuda3__47maximumIvEEE10Policy1000EPdSB_jS8_ddNS5_3std3__410__identityEEEvT0_T1_T2_T3_T4_T6_E12temp_storage+64];
	setp.lt.f64 	%p51, %fd121, %fd122;
	selp.f64 	%fd380, %fd122, %fd121, %p51;
$L__BB5_74:
	mov.u32 	%r454, %tid.x;
	setp.ne.s32 	%p217, %r454, 0;
	@%p217 bra 	$L__BB5_76;
	setp.lt.f64 	%p218, %fd58, %fd380;
	selp.f64 	%fd353, %fd380, %fd58, %p218;
	st.global.f64 	[%rd1], %fd353;
$L__BB5_76:
	ret;

}
	// .globl	_ZN3cub18CUB_300001_SM_10006detail6reduce18DeviceReduceKernelINS2_10policy_hubIdjN4cuda3__47maximumIvEEE10Policy1000EPdjS8_dNS5_3std3__410__identityEEEvT0_PT3_T1_NS0_13GridEvenShareISI_EET2_T4_
.visible .entry _ZN3cub18CUB_300001_SM_10006detail6reduce18DeviceReduceKernelINS2_10policy_hubIdjN4cuda3__47maximumIvEEE10Policy1000EPdjS8_dNS5_3std3__410__identityEEEvT0_PT3_T1_NS0_13GridEvenShareISI_EET2_T4_(
	.param .u64 .ptr .align 1 _ZN3cub18CUB_300001_SM_10006detail6reduce18DeviceReduceKernelINS2_10policy_hubIdjN4cuda3__47maximumIvEEE10Policy1000EPdjS8_dNS5_3std3__410__identityEEEvT0_PT3_T1_NS0_13GridEvenShareISI_EET2_T4__param_0,
	.param .u64 .ptr .align 1 _ZN3cub18CUB_300001_SM_10006detail6reduce18DeviceReduceKernelINS2_10policy_hubIdjN4cuda3__47maximumIvEEE10Policy1000EPdjS8_dNS5_3std3__410__identityEEEvT0_PT3_T1_NS0_13GridEvenShareISI_EET2_T4__param_1,
	.param .u32 _ZN3cub18CUB_300001_SM_10006detail6reduce18DeviceReduceKernelINS2_10policy_hubIdjN4cuda3__47maximumIvEEE10Policy1000EPdjS8_dNS5_3std3__410__identityEEEvT0_PT3_T1_NS0_13GridEvenShareISI_EET2_T4__param_2,
	.param .align 4 .b8 _ZN3cub18CUB_300001_SM_10006detail6reduce18DeviceReduceKernelINS2_10policy_hubIdjN4cuda3__47maximumIvEEE10Policy1000EPdjS8_dNS5_3std3__410__identityEEEvT0_PT3_T1_NS0_13GridEvenShareISI_EET2_T4__param_3[40],
	.param .align 1 .b8 _ZN3cub18CUB_300001_SM_10006detail6reduce18DeviceReduceKernelINS2_10policy_hubIdjN4cuda3__47maximumIvEEE10Policy1000EPdjS8_dNS5_3std3__410__identityEEEvT0_PT3_T1_NS0_13GridEvenShareISI_EET2_T4__param_4[1],
	.param .align 1 .b8 _ZN3cub18CUB_300001_SM_10006detail6reduce18DeviceReduceKernelINS2_10policy_hubIdjN4cuda3__47maximumIvEEE10Policy1000EPdjS8_dNS5_3std3__410__identityEEEvT0_PT3_T1_NS0_13GridEvenShareISI_EET2_T4__param_5[1]
)
.maxntid 256
{
	.reg .pred 	%p<217>;
	.reg .b32 	%r<542>;
	.reg .b64 	%rd<197>;
	.reg .b64 	%fd<375>;
	// demoted variable
	.shared .align 8 .b8 _ZZN3cub18CUB_300001_SM_10006detail6reduce18DeviceReduceKernelINS2_10policy_hubIdjN4cuda3__47maximumIvEEE10Policy1000EPdjS8_dNS5_3std3__410__identityEEEvT0_PT3_T1_NS0_13GridEvenShareISI_EET2_T4_E12temp_storage[80];
	ld.param.u32 	%r1, [_ZN3cub18CUB_300001_SM_10006detail6reduce18DeviceReduceKernelINS2_10policy_hubIdjN4cuda3__47maximumIvEEE10Policy1000EPdjS8_dNS5_3std3__410__identityEEEvT0_PT3_T1_NS0_13GridEvenShareISI_EET2_T4__param_3+20];
	ld.param.u64 	%rd1, [_ZN3cub18CUB_300001_SM_10006detail6reduce18DeviceReduceKernelINS2_10policy_hubIdjN4cuda3__47maximumIvEEE10Policy1000EPdjS8_dNS5_3std3__410__identityEEEvT0_PT3_T1_NS0_13GridEvenShareISI_EET2_T4__param_0];
	ld.param.u32 	%r2, [_ZN3cub18CUB_300001_SM_10006detail6reduce18DeviceReduceKernelINS2_10policy_hubIdjN4cuda3__47maximumIvEEE10Policy1000EPdjS8_dNS5_3std3__410__identityEEEvT0_PT3_T1_NS0_13GridEvenShareISI_EET2_T4__param_3+24];
	mov.u32 	%r3, %ctaid.x;
	shl.b32 	%r4, %r2, 11;
	shl.b32 	%r5, %r3, 11;
	and.b64  	%rd3, %rd1, 31;
	setp.ne.s64 	%p1, %rd3, 0;
	@%p1 bra 	$L__BB6_36;
	sub.s32 	%r6, %r1, %r5;
	setp.gt.u32 	%p109, %r6, 2047;
	@%p109 bra 	$L__BB6_20;
	mov.u32 	%r7, %tid.x;
	setp.ge.u32 	%p158, %r7, %r6;
	mov.f64 	%fd355, 0d0000000000000000;
	mov.u32 	%r512, %r7;
	@%p158 bra 	$L__BB6_4;
	add.s32 	%r378, %r5, %r7;
	mul.wide.u32 	%rd157, %r378, 8;
	add.s64 	%rd156, %rd1, %rd157;
	// begin inline asm
	ld.global.nc.u64 %rd155, [%rd156];
	// end inline asm
	mov.b64 	%fd355, %rd155;
	add.s32 	%r512, %r7, 256;
$L__BB6_4:
	setp.ge.u32 	%p159, %r512, %r6;
	@%p159 bra 	$L__BB6_11;
	not.b32 	%r379, %r512;
	add.s32 	%r10, %r1, %r379;
	and.b32  	%r380, %r10, 768;
	setp.eq.s32 	%p160, %r380, 768;
	@%p160 bra 	$L__BB6_8;
	add.s32 	%r510, %r512, %r5;
	shr.u32 	%r381, %r10, 8;
	add.s32 	%r382, %r381, 1;
	and.b32  	%r383, %r382, 3;
	neg.s32 	%r509, %r383;
$L__BB6_7:
	.pragma "nounroll";
	mul.wide.u32 	%rd160, %r510, 8;
	add.s64 	%rd159, %rd1, %rd160;
	// begin inline asm
	ld.global.nc.u64 %rd158, [%rd159];
	// end inline asm
	mov.b64 	%fd269, %rd158;
	setp.lt.f64 	%p161, %fd355, %fd269;
	selp.f64 	%fd355, %fd269, %fd355, %p161;
	add.s32 	%r512, %r512, 256;
	add.s32 	%r510, %r510, 256;
	add.s32 	%r509, %r509, 1;
	setp.ne.s32 	%p162, %r509, 0;
	@%p162 bra 	$L__BB6_7;
$L__BB6_8:
	sub.s32 	%r384, %r10, %r5;
	setp.lt.u32 	%p163, %r384, 768;
	@%p163 bra 	$L__BB6_11;
	add.s32 	%r514, %r512, 512;
	add.s32 	%r513, %r512, %r5;
$L__BB6_10:
	mul.wide.u32 	%rd169, %r513, 8;
	add.s64 	%rd162, %rd1, %rd169;
	// begin inline asm
	ld.global.nc.u64 %rd161, [%rd162];
	// end inline asm
	mov.b64 	%fd270, %rd161;
	setp.lt.f64 	%p164, %fd355, %fd270;
	selp.f64 	%fd271, %fd270, %fd355, %p164;
	add.s32 	%r385, %r513, 256;
	mul.wide.u32 	%rd170, %r385, 8;
	add.s64 	%rd164, %rd1, %rd170;
	// begin inline asm
	ld.global.nc.u64 %rd163, [%rd164];
	// end inline asm
	mov.b64 	%fd272, %rd163;
	setp.lt.f64 	%p165, %fd271, %fd272;
	selp.f64 	%fd273, %fd272, %fd271, %p165;
	add.s32 	%r386, %r513, 512;
	mul.wide.u32 	%rd171, %r386, 8;
	add.s64 	%rd166, %rd1, %rd171;
	// begin inline asm
	ld.global.nc.u64 %rd165, [%rd166];
	// end inline asm
	mov.b64 	%fd274, %rd165;
	setp.lt.f64 	%p166, %fd273, %fd274;
	selp.f64 	%fd275, %fd274, %fd273, %p166;
	add.s32 	%r387, %r513, 768;
	mul.wide.u32 	%rd172, %r387, 8;
	add.s64 	%rd168, %rd1, %rd172;
	// begin inline asm
	ld.global.nc.u64 %rd167, [%rd168];
	// end inline asm
	mov.b64 	%fd276, %rd167;
	setp.lt.f64 	%p167, %fd275, %fd276;
	selp.f64 	%fd355, %fd276, %fd275, %p167;
	add.s32 	%r24, %r514, 1024;
	add.s32 	%r388, %r514, 512;
	add.s32 	%r513, %r513, 1024;
	setp.lt.s32 	%p168, %r388, %r6;
	mov.u32 	%r514, %r24;
	@%p168 bra 	$L__BB6_10;
$L__BB6_11:
	setp.lt.u32 	%p169, %r6, 256;
	@%p169 bra 	$L__BB6_16;
	// begin inline asm
	mov.u32 %r452, %laneid;
	// end inline asm
	mov.b64 	%rd183, %fd355;
	mov.b64 	{%r454, %r459}, %rd183;
	mov.b32 	%r460, 1;
	mov.b32 	%r501, 31;
	mov.b32 	%r502, -1;
	// begin inline asm
	shfl.sync.down.b32 %r453, %r454, %r460, %r501, %r502;
	// end inline asm
	// begin inline asm
	shfl.sync.down.b32 %r458, %r459, %r460, %r501, %r502;
	// end inline asm
	mov.b64 	%rd184, {%r453, %r458};
	mov.b64 	%fd324, %rd184;
	setp.gt.s32 	%p197, %r452, 30;
	setp.lt.f64 	%p198, %fd355, %fd324;
	selp.f64 	%fd325, %fd324, %fd355, %p198;
	selp.f64 	%fd326, %fd355, %fd325, %p197;
	mov.b64 	%rd185, %fd326;
	mov.b64 	{%r464, %r469}, %rd185;
	mov.b32 	%r470, 2;
	// begin inline asm
	shfl.sync.down.b32 %r463, %r464, %r470, %r501, %r502;
	// end inline asm
	// begin inline asm
	shfl.sync.down.b32 %r468, %r469, %r470, %r501, %r502;
	// end inline asm
	mov.b64 	%rd186, {%r463, %r468};
	mov.b64 	%fd327, %rd186;
	setp.gt.s32 	%p199, %r452, 29;
	setp.lt.f64 	%p200, %fd326, %fd327;
	selp.f64 	%fd328, %fd327, %fd326, %p200;
	selp.f64 	%fd329, %fd326, %fd328, %p199;
	mov.b64 	%rd187, %fd329;
	mov.b64 	{%r474, %r479}, %rd187;
	mov.b32 	%r480, 4;
	// begin inline asm
	shfl.sync.down.b32 %r473, %r474, %r480, %r501, %r502;
	// end inline asm
	// begin inline asm
	shfl.sync.down.b32 %r478, %r479, %r480, %r501, %r502;
	// end inline asm
	mov.b64 	%rd188, {%r473, %r478};
	mov.b64 	%fd330, %rd188;
	setp.gt.s32 	%p201, %r452, 27;
	setp.lt.f64 	%p202, %fd329, %fd330;
	selp.f64 	%fd331, %fd330, %fd329, %p202;
	selp.f64 	%fd332, %fd329, %fd331, %p201;
	mov.b64 	%rd189, %fd332;
	mov.b64 	{%r484, %r489}, %rd189;
	mov.b32 	%r490, 8;
	// begin inline asm
	shfl.sync.down.b32 %r483, %r484, %r490, %r501, %r502;
	// end inline asm
	// begin inline asm
	shfl.sync.down.b32 %r488, %r489, %r490, %r501, %r502;
	// end inline asm
	mov.b64 	%rd190, {%r483, %r488};
	mov.b64 	%fd333, %rd190;
	setp.gt.s32 	%p203, %r452, 23;
	setp.lt.f64 	%p204, %fd332, %fd333;
	selp.f64 	%fd334, %fd333, %fd332, %p204;
	selp.f64 	%fd335, %fd332, %fd334, %p203;
	mov.b64 	%rd191, %fd335;
	mov.b64 	{%r494, %r499}, %rd191;
	mov.b32 	%r500, 16;
	// begin inline asm
	shfl.sync.down.b32 %r493, %r494, %r500, %r501, %r502;
	// end inline asm
	// begin inline asm
	shfl.sync.down.b32 %r498, %r499, %r500, %r501, %r502;
	// end inline asm
	mov.b64 	%rd192, {%r493, %r498};
	mov.b64 	%fd336, %rd192;
	setp.gt.s32 	%p205, %r452, 15;
	setp.lt.f64 	%p206, %fd335, %fd336;
	selp.f64 	%fd10, %fd336, %fd335, %p206;
	selp.f64 	%fd374, %fd335, %fd10, %p205;
	setp.ne.s32 	%p207, %r452, 0;
	@%p207 bra 	$L__BB6_14;
	shr.u32 	%r503, %r7, 2;
	and.b32  	%r504, %r503, 248;
	mov.u32 	%r505, _ZZN3cub18CUB_300001_SM_10006detail6reduce18DeviceReduceKernelINS2_10policy_hubIdjN4cuda3__47maximumIvEEE10Policy1000EPdjS8_dNS5_3std3__410__identityEEEvT0_PT3_T1_NS0_13GridEvenShareISI_EET2_T4_E12temp_storage;
	add.s32 	%r506, %r505, %r504;
	st.shared.f64 	[%r506+8], %fd10;
$L__BB6_14:
	bar.sync 	0;
	setp.ne.s32 	%p208, %r7, 0;
	@%p208 bra 	$L__BB6_71;
	ld.shared.f64 	%fd337, [_ZZN3cub18CUB_300001_SM_10006detail6reduce18DeviceReduceKernelINS2_10policy_hubIdjN4cuda3__47maximumIvEEE10Policy1000EPdjS8_dNS5_3std3__410__identityEEEvT0_PT3_T1_NS0_13GridEvenShareISI_EET2_T4_E12temp_storage+16];
	setp.lt.f64 	%p209, %fd374, %fd337;
	selp.f64 	%fd338, %fd337, %fd374, %p209;
	ld.shared.f64 	%fd339, [_ZZN3cub18CUB_300001_SM_10006detail6reduce18DeviceReduceKernelINS2_10policy_hubIdjN4cuda3__47maximumIvEEE10Policy1000EPdjS8_dNS5_3std3__410__identityEEEvT0_PT3_T1_NS0_13GridEvenShareISI_EET2_T4_E12temp_storage+24];
	setp.lt.f64 	%p210, %fd338, %fd339;
	selp.f64 	%fd340, %fd339, %fd338, %p210;
	ld.shared.f64 	%fd341, [_ZZN3cub18CUB_300001_SM_10006detail6reduce18DeviceReduceKernelINS2_10policy_hubIdjN4cuda3__47maximumIvEEE10Policy1000EPdjS8_dNS5_3std3__410__identityEEEvT0_PT3_T1_NS0_13GridEvenShareISI_EET2_T4_E12temp_storage+32];
	setp.lt.f64 	%p211, %fd340, %fd341;
	selp.f64 	%fd342, %fd341, %fd340, %p211;
	ld.shared.f64 	%fd343, [_ZZN3cub18CUB_300001_SM_10006detail6reduce18DeviceReduceKernelINS2_10policy_hubIdjN4cuda3__47maximumIvEEE10Policy1000EPdjS8_dNS5_3std3__410__identityEEEvT0_PT3_T1_NS0_13GridEvenShareISI_EET2_T4_E12temp_storage+40];
	setp.lt.f64 	%p212, %fd342, %fd343;
	selp.f64 	%fd344, %fd343, %fd342, %p212;
	ld.shared.f64 	%fd345, [_ZZN3cub18CUB_300001_SM_10006detail6reduce18DeviceReduceKernelINS2_10policy_hubIdjN4cuda3__47maximumIvEEE10Policy1000EPdjS8_dNS5_3std3__410__identityEEEvT0_PT3_T1_NS0_13GridEvenShareISI_EET2_T4_E12temp_storage+48];
	setp.lt.f64 	%p213, %fd344, %fd345;
	selp.f64 	%fd346, %fd345, %fd344, %p213;
	ld.shared.f64 	%fd347, [_ZZN3cub18CUB_300001_SM_10006detail6reduce18DeviceReduceKernelINS2_10policy_hubIdjN4cuda3__47maximumIvEEE10Policy1000EPdjS8_dNS5_3std3__410__identityEEEvT0_PT3_T1_NS0_13GridEvenShareISI_EET2_T4_E12temp_storage+56];
	setp.lt.f64 	%p214, %fd346, %fd347;
	selp.f64 	%fd348, %fd347, %fd346, %p214;
	ld.shared.f64 	%fd349, [_ZZN3cub18CUB_300001_SM_10006detail6reduce18DeviceReduceKernelINS2_10policy_hubIdjN4cuda3__47maximumIvEEE10Policy1000EPdjS8_dNS5_3std3__410__identityEEEvT0_PT3_T1_NS0_13GridEvenShareISI_EET2_T4_E12temp_storage+64];
	setp.lt.f64 	%p215, %fd348, %fd349;
	selp.f64 	%fd374, %fd349, %fd348, %p215;
	bra.uni 	$L__BB6_71;
$L__BB6_16:
	// begin inline asm
	mov.u32 %r389, %laneid;
	// end inline asm
	and.b32  	%r440, %r7, 992;
	add.s32 	%r441, %r440, 32;
	setp.gt.u32 	%p170, %r441, %r6;
	not.b32 	%r442, %r440;
	add.s32 	%r443, %r6, %r442;
	selp.b32 	%r438, %r443, 31, %p170;
	mov.b64 	%rd173, %fd355;
	mov.b64 	{%r391, %r396}, %rd173;
	mov.b32 	%r397, 1;
	mov.b32 	%r439, -1;
	// begin inline asm
	shfl.sync.down.b32 %r390, %r391, %r397, %r438, %r439;
	// end inline asm
	// begin inline asm
	shfl.sync.down.b32 %r395, %r396, %r397, %r438, %r439;
	// end inline asm
	mov.b64 	%rd174, {%r390, %r395};
	mov.b64 	%fd277, %rd174;
	setp.lt.s32 	%p171, %r389, %r438;
	setp.lt.f64 	%p172, %fd355, %fd277;
	selp.f64 	%fd278, %fd277, %fd355, %p172;
	selp.f64 	%fd279, %fd278, %fd355, %p171;
	mov.b64 	%rd175, %fd279;
	mov.b64 	{%r401, %r406}, %rd175;
	mov.b32 	%r407, 2;
	// begin inline asm
	shfl.sync.down.b32 %r400, %r401, %r407, %r438, %r439;
	// end inline asm
	// begin inline asm
	shfl.sync.down.b32 %r405, %r406, %r407, %r438, %r439;
	// end inline asm
	mov.b64 	%rd176, {%r400, %r405};
	mov.b64 	%fd280, %rd176;
	add.s32 	%r444, %r389, 2;
	setp.gt.s32 	%p173, %r444, %r438;
	setp.lt.f64 	%p174, %fd279, %fd280;
	selp.f64 	%fd281, %fd280, %fd279, %p174;
	selp.f64 	%fd282, %fd279, %fd281, %p173;
	mov.b64 	%rd177, %fd282;
	mov.b64 	{%r411, %r416}, %rd177;
	mov.b32 	%r417, 4;
	// begin inline asm
	shfl.sync.down.b32 %r410, %r411, %r417, %r438, %r439;
	// end inline asm
	// begin inline asm
	shfl.sync.down.b32 %r415, %r416, %r417, %r438, %r439;
	// end inline asm
	mov.b64 	%rd178, {%r410, %r415};
	mov.b64 	%fd283, %rd178;
	add.s32 	%r445, %r389, 4;
	setp.gt.s32 	%p175, %r445, %r438;
	setp.lt.f64 	%p176, %fd282, %fd283;
	selp.f64 	%fd284, %fd283, %fd282, %p176;
	selp.f64 	%fd285, %fd282, %fd284, %p175;
	mov.b64 	%rd179, %fd285;
	mov.b64 	{%r421, %r426}, %rd179;
	mov.b32 	%r427, 8;
	// begin inline asm
	shfl.sync.down.b32 %r420, %r421, %r427, %r438, %r439;
	// end inline asm
	// begin inline asm
	shfl.sync.down.b32 %r425, %r426, %r427, %r438, %r439;
	// end inline asm
	mov.b64 	%rd180, {%r420, %r425};
	mov.b64 	%fd286, %rd180;
	add.s32 	%r446, %r389, 8;
	setp.gt.s32 	%p177, %r446, %r438;
	setp.lt.f64 	%p178, %fd285, %fd286;
	selp.f64 	%fd287, %fd286, %fd285, %p178;
	selp.f64 	%fd288, %fd285, %fd287, %p177;
	mov.b64 	%rd181, %fd288;
	mov.b64 	{%r431, %r436}, %rd181;
	mov.b32 	%r437, 16;
	// begin inline asm
	shfl.sync.down.b32 %r430, %r431, %r437, %r438, %r439;
	// end inline asm
	// begin inline asm
	shfl.sync.down.b32 %r435, %r436, %r437, %r438, %r439;
	// end inline asm
	mov.b64 	%rd182, {%r430, %r435};
	mov.b64 	%fd289, %rd182;
	add.s32 	%r447, %r389, 16;
	setp.gt.s32 	%p179, %r447, %r438;
	setp.lt.f64 	%p180, %fd288, %fd289;
	selp.f64 	%fd290, %fd289, %fd288, %p180;
	selp.f64 	%fd374, %fd288, %fd290, %p179;
	setp.ne.s32 	%p181, %r389, 0;
	@%p181 bra 	$L__BB6_18;
	shr.u32 	%r448, %r7, 2;
	and.b32  	%r449, %r448, 248;
	mov.u32 	%r450, _ZZN3cub18CUB_300001_SM_10006detail6reduce18DeviceReduceKernelINS2_10policy_hubIdjN4cuda3__47maximumIvEEE10Policy1000EPdjS8_dNS5_3std3__410__identityEEEvT0_PT3_T1_NS0_13GridEvenShareISI_EET2_T4_E12temp_storage;
	add.s32 	%r451, %r450, %r449;
	st.shared.f64 	[%r451+8], %fd374;
$L__BB6_18:
	bar.sync 	0;
	setp.ne.s32 	%p182, %r7, 0;
	@%p182 bra 	$L__BB6_71;
	setp.gt.u32 	%p183, %r6, 32;
	ld.shared.f64 	%fd291, [_ZZN3cub18CUB_300001_SM_10006detail6reduce18DeviceReduceKernelINS2_10policy_hubIdjN4cuda3__47maximumIvEEE10Policy1000EPdjS8_dNS5_3std3__410__identityEEEvT0_PT3_T1_NS0_13GridEvenShareISI_EET2_T4_E12temp_storage+16];
	setp.lt.f64 	%p184, %fd374, %fd291;
	selp.f64 	%fd293, %fd291, %fd374, %p184;
	selp.f64 	%fd294, %fd293, %fd374, %p183;
	setp.gt.u32 	%p185, %r6, 64;
	ld.shared.f64 	%fd296, [_ZZN3cub18CUB_300001_SM_10006detail6reduce18DeviceReduceKernelINS2_10policy_hubIdjN4cuda3__47maximumIvEEE10Policy1000EPdjS8_dNS5_3std3__410__identityEEEvT0_PT3_T1_NS0_13GridEvenShareISI_EET2_T4_E12temp_storage+24];
	setp.lt.f64 	%p186, %fd294, %fd296;
	selp.f64 	%fd298, %fd296, %fd294, %p186;
	selp.f64 	%fd299, %fd298, %fd294, %p185;
	setp.gt.u32 	%p187, %r6, 96;
	ld.shared.f64 	%fd301, [_ZZN3cub18CUB_300001_SM_10006detail6reduce18DeviceReduceKernelINS2_10policy_hubIdjN4cuda3__47maximumIvEEE10Policy1000EPdjS8_dNS5_3std3__410__identityEEEvT0_PT3_T1_NS0_13GridEvenShareISI_EET2_T4_E12temp_storage+32];
	setp.lt.f64 	%p188, %fd299, %fd301;
	selp.f64 	%fd303, %fd301, %fd299, %p188;
	selp.f64 	%fd304, %fd303, %fd299, %p187;
	setp.gt.u32 	%p189, %r6, 128;
	ld.shared.f64 	%fd306, [_ZZN3cub18CUB_300001_SM_10006detail6reduce18DeviceReduceKernelINS2_10policy_hubIdjN4cuda3__47maximumIvEEE10Policy1000EPdjS8_dNS5_3std3__410__identityEEEvT0_PT3_T1_NS0_13GridEvenShareISI_EET2_T4_E12temp_storage+40];
	setp.lt.f64 	%p190, %fd304, %fd306;
	selp.f64 	%fd308, %fd306, %fd304, %p190;
	selp.f64 	%fd309, %fd308, %fd304, %p189;
	setp.gt.u32 	%p191, %r6, 160;
	ld.shared.f64 	%fd311, [_ZZN3cub18CUB_300001_SM_10006detail6reduce18DeviceReduceKernelINS2_10policy_hubIdjN4cuda3__47maximumIvEEE10Policy1000EPdjS8_dNS5_3std3__410__identityEEEvT0_PT3_T1_NS0_13GridEvenShareISI_EET2_T4_E12temp_storage+48];
	setp.lt.f64 	%p192, %fd309, %fd311;
	selp.f64 	%fd313, %fd311, %fd309, %p192;
	selp.f64 	%fd314, %fd313, %fd309, %p191;
	setp.gt.u32 	%p193, %r6, 192;
	ld.shared.f64 	%fd316, [_ZZN3cub18CUB_300001_SM_10006detail6reduce18DeviceReduceKernelINS2_10policy_hubIdjN4cuda3__47maximumIvEEE10Policy1000EPdjS8_dNS5_3std3__410__identityEEEvT0_PT3_T1_NS0_13GridEvenShareISI_EET2_T4_E12temp_storage+56];
	setp.lt.f64 	%p194, %fd314, %fd316;
	selp.f64 	%fd318, %fd316, %fd314, %p194;
	selp.f64 	%fd319, %fd318, %fd314, %p193;
	setp.gt.u32 	%p195, %r6, 224;
	ld.shared.f64 	%fd321, [_ZZN3cub18CUB_300001_SM_10006detail6reduce18DeviceReduceKernelINS2_10policy_hubIdjN4cuda3__47maximumIvEEE10Policy1000EPdjS8_dNS5_3std3__410__identityEEEvT0_PT3_T1_NS0_13GridEvenShareISI_EET2_T4_E12temp_storage+64];
	setp.lt.f64 	%p196, %fd319, %fd321;
	selp.f64 	%fd323, %fd321, %fd319, %p196;
	selp.f64 	%fd374, %fd323, %fd319, %p195;
	bra.uni 	$L__BB6_71;
$L__BB6_20:
	mov.u32 	%r26, %tid.x;
	shl.b32 	%r305, %r26, 2;
	add.s32 	%r306, %r5, %r305;
	mul.wide.u32 	%rd113, %r306, 8;
	add.s64 	%rd103, %rd1, %rd113;
	// begin inline asm
	ld.global.nc.v2.u64 {%rd101, %rd102}, [%rd103];
	// end inline asm
	add.s64 	%rd106, %rd103, 16;
	// begin inline asm
	ld.global.nc.v2.u64 {%rd104, %rd105}, [%rd106];
	// end inline asm
	mov.b64 	%fd203, %rd101;
	mov.b64 	%fd204, %rd102;
	mov.b64 	%fd205, %rd104;
	mov.b64 	%fd206, %rd105;
	add.s64 	%rd109, %rd103, 8192;
	// begin inline asm
	ld.global.nc.v2.u64 {%rd107, %rd108}, [%rd109];
	// end inline asm
	add.s64 	%rd112, %rd103, 8208;
	// begin inline asm
	ld.global.nc.v2.u64 {%rd110, %rd111}, [%rd112];
	// end inline asm
	mov.b64 	%fd207, %rd107;
	mov.b64 	%fd208, %rd108;
	mov.b64 	%fd209, %rd110;
	mov.b64 	%fd210, %rd111;
	setp.lt.f64 	%p110, %fd203, %fd204;
	selp.f64 	%fd211, %fd204, %fd203, %p110;
	setp.lt.f64 	%p111, %fd211, %fd205;
	selp.f64 	%fd212, %fd205, %fd211, %p111;
	setp.lt.f64 	%p112, %fd212, %fd206;
	selp.f64 	%fd213, %fd206, %fd212, %p112;
	setp.lt.f64 	%p113, %fd213, %fd207;
	selp.f64 	%fd214, %fd207, %fd213, %p113;
	setp.lt.f64 	%p114, %fd214, %fd208;
	selp.f64 	%fd215, %fd208, %fd214, %p114;
	setp.lt.f64 	%p115, %fd215, %fd209;
	selp.f64 	%fd216, %fd209, %fd215, %p115;
	setp.lt.f64 	%p116, %fd216, %fd210;
	selp.f64 	%fd361, %fd210, %fd216, %p116;
	setp.lt.u32 	%p117, %r6, %r4;
	@%p117 bra 	$L__BB6_32;
	add.s32 	%r27, %r4, %r5;
	add.s32 	%r516, %r27, 256;
	add.s32 	%r515, %r27, %r26;
	mov.b32 	%r517, 0;
$L__BB6_22:
	add.s32 	%r5, %r5, %r4;
	add.s32 	%r308, %r1, -2048;
	setp.gt.u32 	%p118, %r5, %r308;
	@%p118 bra 	$L__BB6_24;
	cvt.u64.u32 	%rd126, %r5;
	cvt.u64.u32 	%rd127, %r305;
	add.s64 	%rd128, %rd126, %rd127;
	shl.b64 	%rd129, %rd128, 3;
	add.s64 	%rd116, %rd1, %rd129;
	// begin inline asm
	ld.global.nc.v2.u64 {%rd114, %rd115}, [%rd116];
	// end inline asm
	add.s64 	%rd119, %rd116, 16;
	// begin inline asm
	ld.global.nc.v2.u64 {%rd117, %rd118}, [%rd119];
	// end inline asm
	mov.b64 	%fd217, %rd114;
	mov.b64 	%fd218, %rd115;
	mov.b64 	%fd219, %rd117;
	mov.b64 	%fd220, %rd118;
	add.s64 	%rd122, %rd116, 8192;
	// begin inline asm
	ld.global.nc.v2.u64 {%rd120, %rd121}, [%rd122];
	// end inline asm
	add.s64 	%rd125, %rd116, 8208;
	// begin inline asm
	ld.global.nc.v2.u64 {%rd123, %rd124}, [%rd125];
	// end inline asm
	mov.b64 	%fd221, %rd120;
	mov.b64 	%fd222, %rd121;
	mov.b64 	%fd223, %rd123;
	mov.b64 	%fd224, %rd124;
	setp.lt.f64 	%p119, %fd361, %fd217;
	selp.f64 	%fd225, %fd217, %fd361, %p119;
	setp.lt.f64 	%p120, %fd225, %fd218;
	selp.f64 	%fd226, %fd218, %fd225, %p120;
	setp.lt.f64 	%p121, %fd226, %fd219;
	selp.f64 	%fd227, %fd219, %fd226, %p121;
	setp.lt.f64 	%p122, %fd227, %fd220;
	selp.f64 	%fd228, %fd220, %fd227, %p122;
	setp.lt.f64 	%p123, %fd228, %fd221;
	selp.f64 	%fd229, %fd221, %fd228, %p123;
	setp.lt.f64 	%p124, %fd229, %fd222;
	selp.f64 	%fd230, %fd222, %fd229, %p124;
	setp.lt.f64 	%p125, %fd230, %fd223;
	selp.f64 	%fd231, %fd223, %fd230, %p125;
	setp.lt.f64 	%p126, %fd231, %fd224;
	selp.f64 	%fd361, %fd224, %fd231, %p126;
	sub.s32 	%r310, %r1, %r5;
	setp.lt.u32 	%p127, %r310, %r4;
	add.s32 	%r517, %r517, 1;
	add.s32 	%r516, %r516, %r4;
	add.s32 	%r515, %r515, %r4;
	@%p127 bra 	$L__BB6_32;
	bra.uni 	$L__BB6_22;
$L__BB6_24:
	setp.le.u32 	%p128, %r1, %r5;
	@%p128 bra 	$L__BB6_32;
	sub.s32 	%r38, %r1, %r5;
	setp.ge.s32 	%p129, %r26, %r38;
	@%p129 bra 	$L__BB6_32;
	not.b32 	%r311, %r26;
	add.s32 	%r312, %r1, %r311;
	sub.s32 	%r313, %r312, %r27;
	mul.lo.s32 	%r314, %r2, %r517;
	shl.b32 	%r315, %r314, 11;
	sub.s32 	%r39, %r313, %r315;
	shr.u32 	%r316, %r312, 8;
	add.s32 	%r40, %r316, 1;
	and.b32  	%r317, %r312, 768;
	setp.eq.s32 	%p130, %r317, 768;
	mov.u32 	%r522, %r26;
	@%p130 bra 	$L__BB6_29;
	and.b32  	%r318, %r40, 3;
	neg.s32 	%r519, %r318;
	mov.u32 	%r522, %r26;
$L__BB6_28:
	.pragma "nounroll";
	mul.wide.u32 	%rd132, %r515, 8;
	add.s64 	%rd131, %rd1, %rd132;
	// begin inline asm
	ld.global.nc.u64 %rd130, [%rd131];
	// end inline asm
	mov.b64 	%fd233, %rd130;
	setp.lt.f64 	%p131, %fd361, %fd233;
	selp.f64 	%fd361, %fd233, %fd361, %p131;
	add.s32 	%r522, %r522, 256;
	add.s32 	%r515, %r515, 256;
	add.s32 	%r519, %r519, 1;
	setp.ne.s32 	%p132, %r519, 0;
	@%p132 bra 	$L__BB6_28;
$L__BB6_29:
	setp.lt.u32 	%p133, %r39, 768;
	@%p133 bra 	$L__BB6_32;
	add.s32 	%r524, %r522, 512;
	add.s32 	%r523, %r522, %r516;
$L__BB6_31:
	add.s32 	%r319, %r523, -256;
	mul.wide.u32 	%rd141, %r319, 8;
	add.s64 	%rd134, %rd1, %rd141;
	// begin inline asm
	ld.global.nc.u64 %rd133, [%rd134];
	// end inline asm
	mov.b64 	%fd234, %rd133;
	setp.lt.f64 	%p134, %fd361, %fd234;
	selp.f64 	%fd235, %fd234, %fd361, %p134;
	mul.wide.u32 	%rd142, %r523, 8;
	add.s64 	%rd136, %rd1, %rd142;
	// begin inline asm
	ld.global.nc.u64 %rd135, [%rd136];
	// end inline asm
	mov.b64 	%fd236, %rd135;
	setp.lt.f64 	%p135, %fd235, %fd236;
	selp.f64 	%fd237, %fd236, %fd235, %p135;
	add.s32 	%r320, %r523, 256;
	mul.wide.u32 	%rd143, %r320, 8;
	add.s64 	%rd138, %rd1, %rd143;
	// begin inline asm
	ld.global.nc.u64 %rd137, [%rd138];
	// end inline asm
	mov.b64 	%fd238, %rd137;
	setp.lt.f64 	%p136, %fd237, %fd238;
	selp.f64 	%fd239, %fd238, %fd237, %p136;
	add.s32 	%r321, %r523, 512;
	mul.wide.u32 	%rd144, %r321, 8;
	add.s64 	%rd140, %rd1, %rd144;
	// begin inline asm
	ld.global.nc.u64 %rd139, [%rd140];
	// end inline asm
	mov.b64 	%fd240, %rd139;
	setp.lt.f64 	%p137, %fd239, %fd240;
	selp.f64 	%fd361, %fd240, %fd239, %p137;
	add.s32 	%r53, %r524, 1024;
	add.s32 	%r322, %r524, 512;
	add.s32 	%r523, %r523, 1024;
	setp.lt.s32 	%p138, %r322, %r38;
	mov.u32 	%r524, %r53;
	@%p138 bra 	$L__BB6_31;
$L__BB6_32:
	// begin inline asm
	mov.u32 %r323, %laneid;
	// end inline asm
	mov.b64 	%rd145, %fd361;
	mov.b64 	{%r325, %r330}, %rd145;
	mov.b32 	%r331, 1;
	mov.b32 	%r372, 31;
	mov.b32 	%r373, -1;
	// begin inline asm
	shfl.sync.down.b32 %r324, %r325, %r331, %r372, %r373;
	// end inline asm
	// begin inline asm
	shfl.sync.down.b32 %r329, %r330, %r331, %r372, %r373;
	// end inline asm
	mov.b64 	%rd146, {%r324, %r329};
	mov.b64 	%fd241, %rd146;
	setp.gt.s32 	%p139, %r323, 30;
	setp.lt.f64 	%p140, %fd361, %fd241;
	selp.f64 	%fd242, %fd241, %fd361, %p140;
	selp.f64 	%fd243, %fd361, %fd242, %p139;
	mov.b64 	%rd147, %fd243;
	mov.b64 	{%r335, %r340}, %rd147;
	mov.b32 	%r341, 2;
	// begin inline asm
	shfl.sync.down.b32 %r334, %r335, %r341, %r372, %r373;
	// end inline asm
	// begin inline asm
	shfl.sync.down.b32 %r339, %r340, %r341, %r372, %r373;
	// end inline asm
	mov.b64 	%rd148, {%r334, %r339};
	mov.b64 	%fd244, %rd148;
	setp.gt.s32 	%p141, %r323, 29;
	setp.lt.f64 	%p142, %fd243, %fd244;
	selp.f64 	%fd245, %fd244, %fd243, %p142;
	selp.f64 	%fd246, %fd243, %fd245, %p141;
	mov.b64 	%rd149, %fd246;
	mov.b64 	{%r345, %r350}, %rd149;
	mov.b32 	%r351, 4;
	// begin inline asm
	shfl.sync.down.b32 %r344, %r345, %r351, %r372, %r373;
	// end inline asm
	// begin inline asm
	shfl.sync.down.b32 %r349, %r350, %r351, %r372, %r373;
	// end inline asm
	mov.b64 	%rd150, {%r344, %r349};
	mov.b64 	%fd247, %rd150;
	setp.gt.s32 	%p143, %r323, 27;
	setp.lt.f64 	%p144, %fd246, %fd247;
	selp.f64 	%fd248, %fd247, %fd246, %p144;
	selp.f64 	%fd249, %fd246, %fd248, %p143;
	mov.b64 	%rd151, %fd249;
	mov.b64 	{%r355, %r360}, %rd151;
	mov.b32 	%r361, 8;
	// begin inline asm
	shfl.sync.down.b32 %r354, %r355, %r361, %r372, %r373;
	// end inline asm
	// begin inline asm
	shfl.sync.down.b32 %r359, %r360, %r361, %r372, %r373;
	// end inline asm
	mov.b64 	%rd152, {%r354, %r359};
	mov.b64 	%fd250, %rd152;
	setp.gt.s32 	%p145, %r323, 23;
	setp.lt.f64 	%p146, %fd249, %fd250;
	selp.f64 	%fd251, %fd250, %fd249, %p146;
	selp.f64 	%fd252, %fd249, %fd251, %p145;
	mov.b64 	%rd153, %fd252;
	mov.b64 	{%r365, %r370}, %rd153;
	mov.b32 	%r371, 16;
	// begin inline asm
	shfl.sync.down.b32 %r364, %r365, %r371, %r372, %r373;
	// end inline asm
	// begin inline asm
	shfl.sync.down.b32 %r369, %r370, %r371, %r372, %r373;
	// end inline asm
	mov.b64 	%rd154, {%r364, %r369};
	mov.b64 	%fd253, %rd154;
	setp.gt.s32 	%p147, %r323, 15;
	setp.lt.f64 	%p148, %fd252, %fd253;
	selp.f64 	%fd25, %fd253, %fd252, %p148;
	selp.f64 	%fd374, %fd252, %fd25, %p147;
	setp.ne.s32 	%p149, %r323, 0;
	@%p149 bra 	$L__BB6_34;
	shr.u32 	%r374, %r26, 2;
	and.b32  	%r375, %r374, 248;
	mov.u32 	%r376, _ZZN3cub18CUB_300001_SM_10006detail6reduce18DeviceReduceKernelINS2_10policy_hubIdjN4cuda3__47maximumIvEEE10Policy1000EPdjS8_dNS5_3std3__410__identityEEEvT0_PT3_T1_NS0_13GridEvenShareISI_EET2_T4_E12temp_storage;
	add.s32 	%r377, %r376, %r375;
	st.shared.f64 	[%r377+8], %fd25;
$L__BB6_34:
	bar.sync 	0;
	setp.ne.s32 	%p150, %r26, 0;
	@%p150 bra 	$L__BB6_71;
	ld.shared.f64 	%fd254, [_ZZN3cub18CUB_300001_SM_10006detail6reduce18DeviceReduceKernelINS2_10policy_hubIdjN4cuda3__47maximumIvEEE10Policy1000EPdjS8_dNS5_3std3__410__identityEEEvT0_PT3_T1_NS0_13GridEvenShareISI_EET2_T4_E12temp_storage+16];
	setp.lt.f64 	%p151, %fd374, %fd254;
	selp.f64 	%fd255, %fd254, %fd374, %p151;
	ld.shared.f64 	%fd256, [_ZZN3cub18CUB_300001_SM_10006detail6reduce18DeviceReduceKernelINS2_10policy_hubIdjN4cuda3__47maximumIvEEE10Policy1000EPdjS8_dNS5_3std3__410__identityEEEvT0_PT3_T1_NS0_13GridEvenShareISI_EET2_T4_E12temp_storage+24];
	setp.lt.f64 	%p152, %fd255, %fd256;
	selp.f64 	%fd257, %fd256, %fd255, %p152;
	ld.shared.f64 	%fd258, [_ZZN3cub18CUB_300001_SM_10006detail6reduce18DeviceReduceKernelINS2_10policy_hubIdjN4cuda3__47maximumIvEEE10Policy1000EPdjS8_dNS5_3std3__410__identityEEEvT0_PT3_T1_NS0_13GridEvenShareISI_EET2_T4_E12temp_storage+32];
	setp.lt.f64 	%p153, %fd257, %fd258;
	selp.f64 	%fd259, %fd258, %fd257, %p153;
	ld.shared.f64 	%fd260, [_ZZN3cub18CUB_300001_SM_10006detail6reduce18DeviceReduceKernelINS2_10policy_hubIdjN4cuda3__47maximumIvEEE10Policy1000EPdjS8_dNS5_3std3__410__identityEEEvT0_PT3_T1_NS0_13GridEvenShareISI_EET2_T4_E12temp_storage+40];
	setp.lt.f64 	%p154, %fd259, %fd260;
	selp.f64 	%fd261, %fd260, %fd259, %p154;
	ld.shared.f64 	%fd262, [_ZZN3cub18CUB_300001_SM_10006detail6reduce18DeviceReduceKernelINS2_10policy_hubIdjN4cuda3__47maximumIvEEE10Policy1000EPdjS8_dNS5_3std3__410__identityEEEvT0_PT3_T1_NS0_13GridEvenShareISI_EET2_T4_E12temp_storage+48];
	setp.lt.f64 	%p155, %fd261, %fd262;
	selp.f64 	%fd263, %fd262, %fd261, %p155;
	ld.shared.f64 	%fd264, [_ZZN3cub18CUB_300001_SM_10006detail6reduce18DeviceReduceKernelINS2_10policy_hubIdjN4cuda3__47maximumIvEEE10Policy1000EPdjS8_dNS5_3std3__410__identityEEEvT0_PT3_T1_NS0_13GridEvenShareISI_EET2_T4_E12temp_storage+56];
	setp.lt.f64 	%p156, %fd263, %fd264;
	selp.f64 	%fd265, %fd264, %fd263, %p156;
	ld.shared.f64 	%fd266, [_ZZN3cub18CUB_300001_SM_10006detail6reduce18DeviceReduceKernelINS2_10policy_hubIdjN4cuda3__47maximumIvEEE10Policy1000EPdjS8_dNS5_3std3__410__identityEEEvT0_PT3_T1_NS0_13GridEvenShareISI_EET2_T4_E12temp_storage+64];
	setp.lt.f64 	%p157, %fd265, %fd266;
	selp.f64 	%fd374, %fd266, %fd265, %p157;
	bra.uni 	$L__BB6_71;
$L__BB6_36:
	sub.s32 	%r55, %r1, %r5;
	setp.gt.u32 	%p2, %r55, 2047;
	@%p2 bra 	$L__BB6_55;
	mov.u32 	%r56, %tid.x;
	setp.ge.u32 	%p51, %r56, %r55;
	mov.f64 	%fd367, 0d0000000000000000;
	mov.u32 	%r529, %r56;
	@%p51 bra 	$L__BB6_39;
	add.s32 	%r176, %r5, %r56;
	mul.wide.u32 	%rd65, %r176, 8;
	add.s64 	%rd64, %rd1, %rd65;
	// begin inline asm
	ld.global.nc.u64 %rd63, [%rd64];
	// end inline asm
	mov.b64 	%fd367, %rd63;
	add.s32 	%r529, %r56, 256;
$L__BB6_39:
	setp.ge.u32 	%p52, %r529, %r55;
	@%p52 bra 	$L__BB6_46;
	not.b32 	%r177, %r529;
	add.s32 	%r59, %r1, %r177;
	and.b32  	%r178, %r59, 768;
	setp.eq.s32 	%p53, %r178, 768;
	@%p53 bra 	$L__BB6_43;
	add.s32 	%r527, %r529, %r5;
	shr.u32 	%r179, %r59, 8;
	add.s32 	%r180, %r179, 1;
	and.b32  	%r181, %r180, 3;
	neg.s32 	%r526, %r181;
$L__BB6_42:
	.pragma "nounroll";
	mul.wide.u32 	%rd68, %r527, 8;
	add.s64 	%rd67, %rd1, %rd68;
	// begin inline asm
	ld.global.nc.u64 %rd66, [%rd67];
	// end inline asm
	mov.b64 	%fd122, %rd66;
	setp.lt.f64 	%p54, %fd367, %fd122;
	selp.f64 	%fd367, %fd122, %fd367, %p54;
	add.s32 	%r529, %r529, 256;
	add.s32 	%r527, %r527, 256;
	add.s32 	%r526, %r526, 1;
	setp.ne.s32 	%p55, %r526, 0;
	@%p55 bra 	$L__BB6_42;
$L__BB6_43:
	sub.s32 	%r182, %r59, %r5;
	setp.lt.u32 	%p56, %r182, 768;
	@%p56 bra 	$L__BB6_46;
	add.s32 	%r531, %r529, 512;
	add.s32 	%r530, %r529, %r5;
$L__BB6_45:
	mul.wide.u32 	%rd77, %r530, 8;
	add.s64 	%rd70, %rd1, %rd77;
	// begin inline asm
	ld.global.nc.u64 %rd69, [%rd70];
	// end inline asm
	mov.b64 	%fd123, %rd69;
	setp.lt.f64 	%p57, %fd367, %fd123;
	selp.f64 	%fd124, %fd123, %fd367, %p57;
	add.s32 	%r183, %r530, 256;
	mul.wide.u32 	%rd78, %r183, 8;
	add.s64 	%rd72, %rd1, %rd78;
	// begin inline asm
	ld.global.nc.u64 %rd71, [%rd72];
	// end inline asm
	mov.b64 	%fd125, %rd71;
	setp.lt.f64 	%p58, %fd124, %fd125;
	selp.f64 	%fd126, %fd125, %fd124, %p58;
	add.s32 	%r184, %r530, 512;
	mul.wide.u32 	%rd79, %r184, 8;
	add.s64 	%rd74, %rd1, %rd79;
	// begin inline asm
	ld.global.nc.u64 %rd73, [%rd74];
	// end inline asm
	mov.b64 	%fd127, %rd73;
	setp.lt.f64 	%p59, %fd126, %fd127;
	selp.f64 	%fd128, %fd127, %fd126, %p59;
	add.s32 	%r185, %r530, 768;
	mul.wide.u32 	%rd80, %r185, 8;
	add.s64 	%rd76, %rd1, %rd80;
	// begin inline asm
	ld.global.nc.u64 %rd75, [%rd76];
	// end inline asm
	mov.b64 	%fd129, %rd75;
	setp.lt.f64 	%p60, %fd128, %fd129;
	selp.f64 	%fd367, %fd129, %fd128, %p60;
	add.s32 	%r73, %r531, 1024;
	add.s32 	%r186, %r531, 512;
	add.s32 	%r530, %r530, 1024;
	setp.lt.s32 	%p61, %r186, %r55;
	mov.u32 	%r531, %r73;
	@%p61 bra 	$L__BB6_45;
$L__BB6_46:
	setp.lt.u32 	%p62, %r55, 256;
	@%p62 bra 	$L__BB6_51;
	// begin inline asm
	mov.u32 %r250, %laneid;
	// end inline asm
	mov.b64 	%rd91, %fd367;
	mov.b64 	{%r252, %r257}, %rd91;
	mov.b32 	%r258, 1;
	mov.b32 	%r299, 31;
	mov.b32 	%r300, -1;
	// begin inline asm
	shfl.sync.down.b32 %r251, %r252, %r258, %r299, %r300;
	// end inline asm
	// begin inline asm
	shfl.sync.down.b32 %r256, %r257, %r258, %r299, %r300;
	// end inline asm
	mov.b64 	%rd92, {%r251, %r256};
	mov.b64 	%fd177, %rd92;
	setp.gt.s32 	%p90, %r250, 30;
	setp.lt.f64 	%p91, %fd367, %fd177;
	selp.f64 	%fd178, %fd177, %fd367, %p91;
	selp.f64 	%fd179, %fd367, %fd178, %p90;
	mov.b64 	%rd93, %fd179;
	mov.b64 	{%r262, %r267}, %rd93;
	mov.b32 	%r268, 2;
	// begin inline asm
	shfl.sync.down.b32 %r261, %r262, %r268, %r299, %r300;
	// end inline asm
	// begin inline asm
	shfl.sync.down.b32 %r266, %r267, %r268, %r299, %r300;
	// end inline asm
	mov.b64 	%rd94, {%r261, %r266};
	mov.b64 	%fd180, %rd94;
	setp.gt.s32 	%p92, %r250, 29;
	setp.lt.f64 	%p93, %fd179, %fd180;
	selp.f64 	%fd181, %fd180, %fd179, %p93;
	selp.f64 	%fd182, %fd179, %fd181, %p92;
	mov.b64 	%rd95, %fd182;
	mov.b64 	{%r272, %r277}, %rd95;
	mov.b32 	%r278, 4;
	// begin inline asm
	shfl.sync.down.b32 %r271, %r272, %r278, %r299, %r300;
	// end inline asm
	// begin inline asm
	shfl.sync.down.b32 %r276, %r277, %r278, %r299, %r300;
	// end inline asm
	mov.b64 	%rd96, {%r271, %r276};
	mov.b64 	%fd183, %rd96;
	setp.gt.s32 	%p94, %r250, 27;
	setp.lt.f64 	%p95, %fd182, %fd183;
	selp.f64 	%fd184, %fd183, %fd182, %p95;
	selp.f64 	%fd185, %fd182, %fd184, %p94;
	mov.b64 	%rd97, %fd185;
	mov.b64 	{%r282, %r287}, %rd97;
	mov.b32 	%r288, 8;
	// begin inline asm
	shfl.sync.down.b32 %r281, %r282, %r288, %r299, %r300;
	// end inline asm
	// begin inline asm
	shfl.sync.down.b32 %r286, %r287, %r288, %r299, %r300;
	// end inline asm
	mov.b64 	%rd98, {%r281, %r286};
	mov.b64 	%fd186, %rd98;
	setp.gt.s32 	%p96, %r250, 23;
	setp.lt.f64 	%p97, %fd185, %fd186;
	selp.f64 	%fd187, %fd186, %fd185, %p97;
	selp.f64 	%fd188, %fd185, %fd187, %p96;
	mov.b64 	%rd99, %fd188;
	mov.b64 	{%r292, %r297}, %rd99;
	mov.b32 	%r298, 16;
	// begin inline asm
	shfl.sync.down.b32 %r291, %r292, %r298, %r299, %r300;
	// end inline asm
	// begin inline asm
	shfl.sync.down.b32 %r296, %r297, %r298, %r299, %r300;
	// end inline asm
	mov.b64 	%rd100, {%r291, %r296};
	mov.b64 	%fd189, %rd100;
	setp.gt.s32 	%p98, %r250, 15;
	setp.lt.f64 	%p99, %fd188, %fd189;
	selp.f64 	%fd37, %fd189, %fd188, %p99;
	selp.f64 	%fd374, %fd188, %fd37, %p98;
	setp.ne.s32 	%p100, %r250, 0;
	@%p100 bra 	$L__BB6_49;
	shr.u32 	%r301, %r56, 2;
	and.b32  	%r302, %r301, 248;
	mov.u32 	%r303, _ZZN3cub18CUB_300001_SM_10006detail6reduce18DeviceReduceKernelINS2_10policy_hubIdjN4cuda3__47maximumIvEEE10Policy1000EPdjS8_dNS5_3std3__410__identityEEEvT0_PT3_T1_NS0_13GridEvenShareISI_EET2_T4_E12temp_storage;
	add.s32 	%r304, %r303, %r302;
	st.shared.f64 	[%r304+8], %fd37;
$L__BB6_49:
	bar.sync 	0;
	setp.ne.s32 	%p101, %r56, 0;
	@%p101 bra 	$L__BB6_71;
	ld.shared.f64 	%fd190, [_ZZN3cub18CUB_300001_SM_10006detail6reduce18DeviceReduceKernelINS2_10policy_hubIdjN4cuda3__47maximumIvEEE10Policy1000EPdjS8_dNS5_3std3__410__identityEEEvT0_PT3_T1_NS0_13GridEvenShareISI_EET2_T4_E12temp_storage+16];
	setp.lt.f64 	%p102, %fd374, %fd190;
	selp.f64 	%fd191, %fd190, %fd374, %p102;
	ld.shared.f64 	%fd192, [_ZZN3cub18CUB_300001_SM_10006detail6reduce18DeviceReduceKernelINS2_10policy_hubIdjN4cuda3__47maximumIvEEE10Policy1000EPdjS8_dNS5_3std3__410__identityEEEvT0_PT3_T1_NS0_13GridEvenShareISI_EET2_T4_E12temp_storage+24];
	setp.lt.f64 	%p103, %fd191, %fd192;
	selp.f64 	%fd193, %fd192, %fd191, %p103;
	ld.shared.f64 	%fd194, [_ZZN3cub18CUB_300001_SM_10006detail6reduce18DeviceReduceKernelINS2_10policy_hubIdjN4cuda3__47maximumIvEEE10Policy1000EPdjS8_dNS5_3std3__410__identityEEEvT0_PT3_T1_NS0_13GridEvenShareISI_EET2_T4_E12temp_storage+32];
	setp.lt.f64 	%p104, %fd193, %fd194;
	selp.f64 	%fd195, %fd194, %fd193, %p104;
	ld.shared.f64 	%fd196, [_ZZN3cub18CUB_300001_SM_10006detail6reduce18DeviceReduceKernelINS2_10policy_hubIdjN4cuda3__47maximumIvEEE10Policy1000EPdjS8_dNS5_3std3__410__identityEEEvT0_PT3_T1_NS0_13GridEvenShareISI_EET2_T4_E12temp_storage+40];
	setp.lt.f64 	%p105, %fd195, %fd196;
	selp.f64 	%fd197, %fd196, %fd195, %p105;
	ld.shared.f64 	%fd198, [_ZZN3cub18CUB_300001_SM_10006detail6reduce18DeviceReduceKernelINS2_10policy_hubIdjN4cuda3__47maximumIvEEE10Policy1000EPdjS8_dNS5_3std3__410__identityEEEvT0_PT3_T1_NS0_13GridEvenShareISI_EET2_T4_E12temp_storage+48];
	setp.lt.f64 	%p106, %fd197, %fd198;
	selp.f64 	%fd199, %fd198, %fd197, %p106;
	ld.shared.f64 	%fd200, [_ZZN3cub18CUB_300001_SM_10006detail6reduce18DeviceReduceKernelINS2_10policy_hubIdjN4cuda3__47maximumIvEEE10Policy1000EPdjS8_dNS5_3std3__410__identityEEEvT0_PT3_T1_NS0_13GridEvenShareISI_EET2_T4_E12temp_storage+56];
	setp.lt.f64 	%p107, %fd199, %fd200;
	selp.f64 	%fd201, %fd200, %fd199, %p107;
	ld.shared.f64 	%fd202, [_ZZN3cub18CUB_300001_SM_10006detail6reduce18DeviceReduceKernelINS2_10policy_hubIdjN4cuda3__47maximumIvEEE10Policy1000EPdjS8_dNS5_3std3__410__identityEEEvT0_PT3_T1_NS0_13GridEvenShareISI_EET2_T4_E12temp_storage+64];
	setp.lt.f64 	%p108, %fd201, %fd202;
	selp.f64 	%fd374, %fd202, %fd201, %p108;
	bra.uni 	$L__BB6_71;
$L__BB6_51:
	// begin inline asm
	mov.u32 %r187, %laneid;
	// end inline asm
	and.b32  	%r238, %r56, 992;
	add.s32 	%r239, %r238, 32;
	setp.gt.u32 	%p63, %r239, %r55;
	not.b32 	%r240, %r238;
	add.s32 	%r241, %r55, %r240;
	selp.b32 	%r236, %r241, 31, %p63;
	mov.b64 	%rd81, %fd367;
	mov.b64 	{%r189, %r194}, %rd81;
	mov.b32 	%r195, 1;
	mov.b32 	%r237, -1;
	// begin inline asm
	shfl.sync.down.b32 %r188, %r189, %r195, %r236, %r237;
	// end inline asm
	// begin inline asm
	shfl.sync.down.b32 %r193, %r194, %r195, %r236, %r237;
	// end inline asm
	mov.b64 	%rd82, {%r188, %r193};
	mov.b64 	%fd130, %rd82;
	setp.lt.s32 	%p64, %r187, %r236;
	setp.lt.f64 	%p65, %fd367, %fd130;
	selp.f64 	%fd131, %fd130, %fd367, %p65;
	selp.f64 	%fd132, %fd131, %fd367, %p64;
	mov.b64 	%rd83, %fd132;
	mov.b64 	{%r199, %r204}, %rd83;
	mov.b32 	%r205, 2;
	// begin inline asm
	shfl.sync.down.b32 %r198, %r199, %r205, %r236, %r237;
	// end inline asm
	// begin inline asm
	shfl.sync.down.b32 %r203, %r204, %r205, %r236, %r237;
	// end inline asm
	mov.b64 	%rd84, {%r198, %r203};
	mov.b64 	%fd133, %rd84;
	add.s32 	%r242, %r187, 2;
	setp.gt.s32 	%p66, %r242, %r236;
	setp.lt.f64 	%p67, %fd132, %fd133;
	selp.f64 	%fd134, %fd133, %fd132, %p67;
	selp.f64 	%fd135, %fd132, %fd134, %p66;
	mov.b64 	%rd85, %fd135;
	mov.b64 	{%r209, %r214}, %rd85;
	mov.b32 	%r215, 4;
	// begin inline asm
	shfl.sync.down.b32 %r208, %r209, %r215, %r236, %r237;
	// end inline asm
	// begin inline asm
	shfl.sync.down.b32 %r213, %r214, %r215, %r236, %r237;
	// end inline asm
	mov.b64 	%rd86, {%r208, %r213};
	mov.b64 	%fd136, %rd86;
	add.s32 	%r243, %r187, 4;
	setp.gt.s32 	%p68, %r243, %r236;
	setp.lt.f64 	%p69, %fd135, %fd136;
	selp.f64 	%fd137, %fd136, %fd135, %p69;
	selp.f64 	%fd138, %fd135, %fd137, %p68;
	mov.b64 	%rd87, %fd138;
	mov.b64 	{%r219, %r224}, %rd87;
	mov.b32 	%r225, 8;
	// begin inline asm
	shfl.sync.down.b32 %r218, %r219, %r225, %r236, %r237;
	// end inline asm
	// begin inline asm
	shfl.sync.down.b32 %r223, %r224, %r225, %r236, %r237;
	// end inline asm
	mov.b64 	%rd88, {%r218, %r223};
	mov.b64 	%fd139, %rd88;
	add.s32 	%r244, %r187, 8;
	setp.gt.s32 	%p70, %r244, %r236;
	setp.lt.f64 	%p71, %fd138, %fd139;
	selp.f64 	%fd140, %fd139, %fd138, %p71;
	selp.f64 	%fd141, %fd138, %fd140, %p70;
	mov.b64 	%rd89, %fd141;
	mov.b64 	{%r229, %r234}, %rd89;
	mov.b32 	%r235, 16;
	// begin inline asm
	shfl.sync.down.b32 %r228, %r229, %r235, %r236, %r237;
	// end inline asm
	// begin inline asm
	shfl.sync.down.b32 %r233, %r234, %r235, %r236, %r237;
	// end inline asm
	mov.b64 	%rd90, {%r228, %r233};
	mov.b64 	%fd142, %rd90;
	add.s32 	%r245, %r187, 16;
	setp.gt.s32 	%p72, %r245, %r236;
	setp.lt.f64 	%p73, %fd141, %fd142;
	selp.f64 	%fd143, %fd142, %fd141, %p73;
	selp.f64 	%fd374, %fd141, %fd143, %p72;
	setp.ne.s32 	%p74, %r187, 0;
	@%p74 bra 	$L__BB6_53;
	shr.u32 	%r246, %r56, 2;
	and.b32  	%r247, %r246, 248;
	mov.u32 	%r248, _ZZN3cub18CUB_300001_SM_10006detail6reduce18DeviceReduceKernelINS2_10policy_hubIdjN4cuda3__47maximumIvEEE10Policy1000EPdjS8_dNS5_3std3__410__identityEEEvT0_PT3_T1_NS0_13GridEvenShareISI_EET2_T4_E12temp_storage;
	add.s32 	%r249, %r248, %r247;
	st.shared.f64 	[%r249+8], %fd374;
$L__BB6_53:
	bar.sync 	0;
	setp.ne.s32 	%p75, %r56, 0;
	@%p75 bra 	$L__BB6_71;
	setp.gt.u32 	%p76, %r55, 32;
	ld.shared.f64 	%fd144, [_ZZN3cub18CUB_300001_SM_10006detail6reduce18DeviceReduceKernelINS2_10policy_hubIdjN4cuda3__47maximumIvEEE10Policy1000EPdjS8_dNS5_3std3__410__identityEEEvT0_PT3_T1_NS0_13GridEvenShareISI_EET2_T4_E12temp_storage+16];
	setp.lt.f64 	%p77, %fd374, %fd144;
	selp.f64 	%fd146, %fd144, %fd374, %p77;
	selp.f64 	%fd147, %fd146, %fd374, %p76;
	setp.gt.u32 	%p78, %r55, 64;
	ld.shared.f64 	%fd149, [_ZZN3cub18CUB_300001_SM_10006detail6reduce18DeviceReduceKernelINS2_10policy_hubIdjN4cuda3__47maximumIvEEE10Policy1000EPdjS8_dNS5_3std3__410__identityEEEvT0_PT3_T1_NS0_13GridEvenShareISI_EET2_T4_E12temp_storage+24];
	setp.lt.f64 	%p79, %fd147, %fd149;
	selp.f64 	%fd151, %fd149, %fd147, %p79;
	selp.f64 	%fd152, %fd151, %fd147, %p78;
	setp.gt.u32 	%p80, %r55, 96;
	ld.shared.f64 	%fd154, [_ZZN3cub18CUB_300001_SM_10006detail6reduce18DeviceReduceKernelINS2_10policy_hubIdjN4cuda3__47maximumIvEEE10Policy1000EPdjS8_dNS5_3std3__410__identityEEEvT0_PT3_T1_NS0_13GridEvenShareISI_EET2_T4_E12temp_storage+32];
	setp.lt.f64 	%p81, %fd152, %fd154;
	selp.f64 	%fd156, %fd154, %fd152, %p81;
	selp.f64 	%fd157, %fd156, %fd152, %p80;
	setp.gt.u32 	%p82, %r55, 128;
	ld.shared.f64 	%fd159, [_ZZN3cub18CUB_300001_SM_10006detail6reduce18DeviceReduceKernelINS2_10policy_hubIdjN4cuda3__47maximumIvEEE10Policy1000EPdjS8_dNS5_3std3__410__identityEEEvT0_PT3_T1_NS0_13GridEvenShareISI_EET2_T4_E12temp_storage+40];
	setp.lt.f64 	%p83, %fd157, %fd159;
	selp.f64 	%fd161, %fd159, %fd157, %p83;
	selp.f64 	%fd162, %fd161, %fd157, %p82;
	setp.gt.u32 	%p84, %r55, 160;
	ld.shared.f64 	%fd164, [_ZZN3cub18CUB_300001_SM_10006detail6reduce18DeviceReduceKernelINS2_10policy_hubIdjN4cuda3__47maximumIvEEE10Policy1000EPdjS8_dNS5_3std3__410__identityEEEvT0_PT3_T1_NS0_13GridEvenShareISI_EET2_T4_E12temp_storage+48];
	setp.lt.f64 	%p85, %fd162, %fd164;
	selp.f64 	%fd166, %fd164, %fd162, %p85;
	selp.f64 	%fd167, %fd166, %fd162, %p84;
	setp.gt.u32 	%p86, %r55, 192;
	ld.shared.f64 	%fd169, [_ZZN3cub18CUB_300001_SM_10006detail6reduce18DeviceReduceKernelINS2_10policy_hubIdjN4cuda3__47maximumIvEEE10Policy1000EPdjS8_dNS5_3std3__410__identityEEEvT0_PT3_T1_NS0_13GridEvenShareISI_EET2_T4_E12temp_storage+56];
	setp.lt.f64 	%p87, %fd167, %fd169;
	selp.f64 	%fd171, %fd169, %fd167, %p87;
	selp.f64 	%fd172, %fd171, %fd167, %p86;
	setp.gt.u32 	%p88, %r55, 224;
	ld.shared.f64 	%fd174, [_ZZN3cub18CUB_300001_SM_10006detail6reduce18DeviceReduceKernelINS2_10policy_hubIdjN4cuda3__47maximumIvEEE10Policy1000EPdjS8_dNS5_3std3__410__identityEEEvT0_PT3_T1_NS0_13GridEvenShareISI_EET2_T4_E12temp_storage+64];
	setp.lt.f64 	%p89, %fd172, %fd174;
	selp.f64 	%fd176, %fd174, %fd172, %p89;
	selp.f64 	%fd374, %fd176, %fd172, %p88;
	bra.uni 	$L__BB6_71;
$L__BB6_55:
	mov.u32 	%r75, %tid.x;
	add.s32 	%r104, %r75, %r5;
	mul.wide.u32 	%rd20, %r104, 8;
	add.s64 	%rd5, %rd1, %rd20;
	// begin inline asm
	ld.global.nc.u64 %rd4, [%rd5];
	// end inline asm
	mov.b64 	%fd56, %rd4;
	add.s64 	%rd7, %rd5, 2048;
	// begin inline asm
	ld.global.nc.u64 %rd6, [%rd7];
	// end inline asm
	mov.b64 	%fd57, %rd6;
	add.s64 	%rd9, %rd5, 4096;
	// begin inline asm
	ld.global.nc.u64 %rd8, [%rd9];
	// end inline asm
	mov.b64 	%fd58, %rd8;
	add.s64 	%rd11, %rd5, 6144;
	// begin inline asm
	ld.global.nc.u64 %rd10, [%rd11];
	// end inline asm
	mov.b64 	%fd59, %rd10;
	add.s64 	%rd13, %rd5, 8192;
	// begin inline asm
	ld.global.nc.u64 %rd12, [%rd13];
	// end inline asm
	mov.b64 	%fd60, %rd12;
	add.s64 	%rd15, %rd5, 10240;
	// begin inline asm
	ld.global.nc.u64 %rd14, [%rd15];
	// end inline asm
	mov.b64 	%fd61, %rd14;
	add.s64 	%rd17, %rd5, 12288;
	// begin inline asm
	ld.global.nc.u64 %rd16, [%rd17];
	// end inline asm
	mov.b64 	%fd62, %rd16;
	add.s64 	%rd19, %rd5, 14336;
	// begin inline asm
	ld.global.nc.u64 %rd18, [%rd19];
	// end inline asm
	mov.b64 	%fd63, %rd18;
	setp.lt.f64 	%p3, %fd56, %fd57;
	selp.f64 	%fd64, %fd57, %fd56, %p3;
	setp.lt.f64 	%p4, %fd64, %fd58;
	selp.f64 	%fd65, %fd58, %fd64, %p4;
	setp.lt.f64 	%p5, %fd65, %fd59;
	selp.f64 	%fd66, %fd59, %fd65, %p5;
	setp.lt.f64 	%p6, %fd66, %fd60;
	selp.f64 	%fd67, %fd60, %fd66, %p6;
	setp.lt.f64 	%p7, %fd67, %fd61;
	selp.f64 	%fd68, %fd61, %fd67, %p7;
	setp.lt.f64 	%p8, %fd68, %fd62;
	selp.f64 	%fd69, %fd62, %fd68, %p8;
	setp.lt.f64 	%p9, %fd69, %fd63;
	selp.f64 	%fd373, %fd63, %fd69, %p9;
	setp.lt.u32 	%p10, %r55, %r4;
	@%p10 bra 	$L__BB6_67;
	add.s32 	%r76, %r4, %r5;
	add.s32 	%r533, %r76, 256;
	add.s32 	%r532, %r76, %r75;
	mov.b32 	%r534, 0;
$L__BB6_57:
	add.s32 	%r5, %r5, %r4;
	add.s32 	%r106, %r1, -2048;
	setp.gt.u32 	%p11, %r5, %r106;
	@%p11 bra 	$L__BB6_59;
	add.s32 	%r107, %r75, %r5;
	mul.wide.u32 	%rd37, %r107, 8;
	add.s64 	%rd22, %rd1, %rd37;
	// begin inline asm
	ld.global.nc.u64 %rd21, [%rd22];
	// end inline asm
	mov.b64 	%fd70, %rd21;
	add.s64 	%rd24, %rd22, 2048;
	// begin inline asm
	ld.global.nc.u64 %rd23, [%rd24];
	// end inline asm
	mov.b64 	%fd71, %rd23;
	add.s64 	%rd26, %rd22, 4096;
	// begin inline asm
	ld.global.nc.u64 %rd25, [%rd26];
	// end inline asm
	mov.b64 	%fd72, %rd25;
	add.s64 	%rd28, %rd22, 6144;
	// begin inline asm
	ld.global.nc.u64 %rd27, [%rd28];
	// end inline asm
	mov.b64 	%fd73, %rd27;
	add.s64 	%rd30, %rd22, 8192;
	// begin inline asm
	ld.global.nc.u64 %rd29, [%rd30];
	// end inline asm
	mov.b64 	%fd74, %rd29;
	add.s64 	%rd32, %rd22, 10240;
	// begin inline asm
	ld.global.nc.u64 %rd31, [%rd32];
	// end inline asm
	mov.b64 	%fd75, %rd31;
	add.s64 	%rd34, %rd22, 12288;
	// begin inline asm
	ld.global.nc.u64 %rd33, [%rd34];
	// end inline asm
	mov.b64 	%fd76, %rd33;
	add.s64 	%rd36, %rd22, 14336;
	// begin inline asm
	ld.global.nc.u64 %rd35, [%rd36];
	// end inline asm
	mov.b64 	%fd77, %rd35;
	setp.lt.f64 	%p12, %fd373, %fd70;
	selp.f64 	%fd78, %fd70, %fd373, %p12;
	setp.lt.f64 	%p13, %fd78, %fd71;
	selp.f64 	%fd79, %fd71, %fd78, %p13;
	setp.lt.f64 	%p14, %fd79, %fd72;
	selp.f64 	%fd80, %fd72, %fd79, %p14;
	setp.lt.f64 	%p15, %fd80, %fd73;
	selp.f64 	%fd81, %fd73, %fd80, %p15;
	setp.lt.f64 	%p16, %fd81, %fd74;
	selp.f64 	%fd82, %fd74, %fd81, %p16;
	setp.lt.f64 	%p17, %fd82, %fd75;
	selp.f64 	%fd83, %fd75, %fd82, %p17;
	setp.lt.f64 	%p18, %fd83, %fd76;
	selp.f64 	%fd84, %fd76, %fd83, %p18;
	setp.lt.f64 	%p19, %fd84, %fd77;
	selp.f64 	%fd373, %fd77, %fd84, %p19;
	sub.s32 	%r108, %r1, %r5;
	setp.lt.u32 	%p20, %r108, %r4;
	add.s32 	%r534, %r534, 1;
	add.s32 	%r533, %r533, %r4;
	add.s32 	%r532, %r532, %r4;
	@%p20 bra 	$L__BB6_67;
	bra.uni 	$L__BB6_57;
$L__BB6_59:
	setp.le.u32 	%p21, %r1, %r5;
	@%p21 bra 	$L__BB6_67;
	sub.s32 	%r87, %r1, %r5;
	setp.ge.s32 	%p22, %r75, %r87;
	@%p22 bra 	$L__BB6_67;
	not.b32 	%r109, %r75;
	add.s32 	%r110, %r1, %r109;
	sub.s32 	%r111, %r110, %r76;
	mul.lo.s32 	%r112, %r2, %r534;
	shl.b32 	%r113, %r112, 11;
	sub.s32 	%r88, %r111, %r113;
	shr.u32 	%r114, %r110, 8;
	add.s32 	%r89, %r114, 1;
	and.b32  	%r115, %r110, 768;
	setp.eq.s32 	%p23, %r115, 768;
	mov.u32 	%r539, %r75;
	@%p23 bra 	$L__BB6_64;
	and.b32  	%r116, %r89, 3;
	neg.s32 	%r536, %r116;
	mov.u32 	%r539, %r75;
$L__BB6_63:
	.pragma "nounroll";
	mul.wide.u32 	%rd40, %r532, 8;
	add.s64 	%rd39, %rd1, %rd40;
	// begin inline asm
	ld.global.nc.u64 %rd38, [%rd39];
	// end inline asm
	mov.b64 	%fd86, %rd38;
	setp.lt.f64 	%p24, %fd373, %fd86;
	selp.f64 	%fd373, %fd86, %fd373, %p24;
	add.s32 	%r539, %r539, 256;
	add.s32 	%r532, %r532, 256;
	add.s32 	%r536, %r536, 1;
	setp.ne.s32 	%p25, %r536, 0;
	@%p25 bra 	$L__BB6_63;
$L__BB6_64:
	setp.lt.u32 	%p26, %r88, 768;
	@%p26 bra 	$L__BB6_67;
	add.s32 	%r541, %r539, 512;
	add.s32 	%r540, %r539, %r533;
$L__BB6_66:
	add.s32 	%r117, %r540, -256;
	mul.wide.u32 	%rd49, %r117, 8;
	add.s64 	%rd42, %rd1, %rd49;
	// begin inline asm
	ld.global.nc.u64 %rd41, [%rd42];
	// end inline asm
	mov.b64 	%fd87, %rd41;
	setp.lt.f64 	%p27, %fd373, %fd87;
	selp.f64 	%fd88, %fd87, %fd373, %p27;
	mul.wide.u32 	%rd50, %r540, 8;
	add.s64 	%rd44, %rd1, %rd50;
	// begin inline asm
	ld.global.nc.u64 %rd43, [%rd44];
	// end inline asm
	mov.b64 	%fd89, %rd43;
	setp.lt.f64 	%p28, %fd88, %fd89;
	selp.f64 	%fd90, %fd89, %fd88, %p28;
	add.s32 	%r118, %r540, 256;
	mul.wide.u32 	%rd51, %r118, 8;
	add.s64 	%rd46, %rd1, %rd51;
	// begin inline asm
	ld.global.nc.u64 %rd45, [%rd46];
	// end inline asm
	mov.b64 	%fd91, %rd45;
	setp.lt.f64 	%p29, %fd90, %fd91;
	selp.f64 	%fd92, %fd91, %fd90, %p29;
	add.s32 	%r119, %r540, 512;
	mul.wide.u32 	%rd52, %r119, 8;
	add.s64 	%rd48, %rd1, %rd52;
	// begin inline asm
	ld.global.nc.u64 %rd47, [%rd48];
	// end inline asm
	mov.b64 	%fd93, %rd47;
	setp.lt.f64 	%p30, %fd92, %fd93;
	selp.f64 	%fd373, %fd93, %fd92, %p30;
	add.s32 	%r102, %r541, 1024;
	add.s32 	%r120, %r541, 512;
	add.s32 	%r540, %r540, 1024;
	setp.lt.s32 	%p31, %r120, %r87;
	mov.u32 	%r541, %r102;
	@%p31 bra 	$L__BB6_66;
$L__BB6_67:
	// begin inline asm
	mov.u32 %r121, %laneid;
	// end inline asm
	mov.b64 	%rd53, %fd373;
	mov.b64 	{%r123, %r128}, %rd53;
	mov.b32 	%r129, 1;
	mov.b32 	%r170, 31;
	mov.b32 	%r171, -1;
	// begin inline asm
	shfl.sync.down.b32 %r122, %r123, %r129, %r170, %r171;
	// end inline asm
	// begin inline asm
	shfl.sync.down.b32 %r127, %r128, %r129, %r170, %r171;
	// end inline asm
	mov.b64 	%rd54, {%r122, %r127};
	mov.b64 	%fd94, %rd54;
	setp.gt.s32 	%p32, %r121, 30;
	setp.lt.f64 	%p33, %fd373, %fd94;
	selp.f64 	%fd95, %fd94, %fd373, %p33;
	selp.f64 	%fd96, %fd373, %fd95, %p32;
	mov.b64 	%rd55, %fd96;
	mov.b64 	{%r133, %r138}, %rd55;
	mov.b32 	%r139, 2;
	// begin inline asm
	shfl.sync.down.b32 %r132, %r133, %r139, %r170, %r171;
	// end inline asm
	// begin inline asm
	shfl.sync.down.b32 %r137, %r138, %r139, %r170, %r171;
	// end inline asm
	mov.b64 	%rd56, {%r132, %r137};
	mov.b64 	%fd97, %rd56;
	setp.gt.s32 	%p34, %r121, 29;
	setp.lt.f64 	%p35, %fd96, %fd97;
	selp.f64 	%fd98, %fd97, %fd96, %p35;
	selp.f64 	%fd99, %fd96, %fd98, %p34;
	mov.b64 	%rd57, %fd99;
	mov.b64 	{%r143, %r148}, %rd57;
	mov.b32 	%r149, 4;
	// begin inline asm
	shfl.sync.down.b32 %r142, %r143, %r149, %r170, %r171;
	// end inline asm
	// begin inline asm
	shfl.sync.down.b32 %r147, %r148, %r149, %r170, %r171;
	// end inline asm
	mov.b64 	%rd58, {%r142, %r147};
	mov.b64 	%fd100, %rd58;
	setp.gt.s32 	%p36, %r121, 27;
	setp.lt.f64 	%p37, %fd99, %fd100;
	selp.f64 	%fd101, %fd100, %fd99, %p37;
	selp.f64 	%fd102, %fd99, %fd101, %p36;
	mov.b64 	%rd59, %fd102;
	mov.b64 	{%r153, %r158}, %rd59;
	mov.b32 	%r159, 8;
	// begin inline asm
	shfl.sync.down.b32 %r152, %r153, %r159, %r170, %r171;
	// end inline asm
	// begin inline asm
	shfl.sync.down.b32 %r157, %r158, %r159, %r170, %r171;
	// end inline asm
	mov.b64 	%rd60, {%r152, %r157};
	mov.b64 	%fd103, %rd60;
	setp.gt.s32 	%p38, %r121, 23;
	setp.lt.f64 	%p39, %fd102, %fd103;
	selp.f64 	%fd104, %fd103, %fd102, %p39;
	selp.f64 	%fd105, %fd102, %fd104, %p38;
	mov.b64 	%rd61, %fd105;
	mov.b64 	{%r163, %r168}, %rd61;
	mov.b32 	%r169, 16;
	// begin inline asm
	shfl.sync.down.b32 %r162, %r163, %r169, %r170, %r171;
	// end inline asm
	// begin inline asm
	shfl.sync.down.b32 %r167, %r168, %r169, %r170, %r171;
	// end inline asm
	mov.b64 	%rd62, {%r162, %r167};
	mov.b64 	%fd106, %rd62;
	setp.gt.s32 	%p40, %r121, 15;
	setp.lt.f64 	%p41, %fd105, %fd106;
	selp.f64 	%fd52, %fd106, %fd105, %p41;
	selp.f64 	%fd374, %fd105, %fd52, %p40;
	setp.ne.s32 	%p42, %r121, 0;
	@%p42 bra 	$L__BB6_69;
	shr.u32 	%r172, %r75, 2;
	and.b32  	%r173, %r172, 248;
	mov.u32 	%r174, _ZZN3cub18CUB_300001_SM_10006detail6reduce18DeviceReduceKernelINS2_10policy_hubIdjN4cuda3__47maximumIvEEE10Policy1000EPdjS8_dNS5_3std3__410__identityEEEvT0_PT3_T1_NS0_13GridEvenShareISI_EET2_T4_E12temp_storage;
	add.s32 	%r175, %r174, %r173;
	st.shared.f64 	[%r175+8], %fd52;
$L__BB6_69:
	bar.sync 	0;
	setp.ne.s32 	%p43, %r75, 0;
	@%p43 bra 	$L__BB6_71;
	ld.shared.f64 	%fd107, [_ZZN3cub18CUB_300001_SM_10006detail6reduce18DeviceReduceKernelINS2_10policy_hubIdjN4cuda3__47maximumIvEEE10Policy1000EPdjS8_dNS5_3std3__410__identityEEEvT0_PT3_T1_NS0_13GridEvenShareISI_EET2_T4_E12temp_storage+16];
	setp.lt.f64 	%p44, %fd374, %fd107;
	selp.f64 	%fd108, %fd107, %fd374, %p44;
	ld.shared.f64 	%fd109, [_ZZN3cub18CUB_300001_SM_10006detail6reduce18DeviceReduceKernelINS2_10policy_hubIdjN4cuda3__47maximumIvEEE10Policy1000EPdjS8_dNS5_3std3__410__identityEEEvT0_PT3_T1_NS0_13GridEvenShareISI_EET2_T4_E12temp_storage+24];
	setp.lt.f64 	%p45, %fd108, %fd109;
	selp.f64 	%fd110, %fd109, %fd108, %p45;
	ld.shared.f64 	%fd111, [_ZZN3cub18CUB_300001_SM_10006detail6reduce18DeviceReduceKernelINS2_10policy_hubIdjN4cuda3__47maximumIvEEE10Policy1000EPdjS8_dNS5_3std3__410__identityEEEvT0_PT3_T1_NS0_13GridEvenShareISI_EET2_T4_E12temp_storage+32];
	setp.lt.f64 	%p46, %fd110, %fd111;
	selp.f64 	%fd112, %fd111, %fd110, %p46;
	ld.shared.f64 	%fd113, [_ZZN3cub18CUB_300001_SM_10006detail6reduce18DeviceReduceKernelINS2_10policy_hubIdjN4cuda3__47maximumIvEEE10Policy1000EPdjS8_dNS5_3std3__410__identityEEEvT0_PT3_T1_NS0_13GridEvenShareISI_EET2_T4_E12temp_storage+40];
	setp.lt.f64 	%p47, %fd112, %fd113;
	selp.f64 	%fd114, %fd113, %fd112, %p47;
	ld.shared.f64 	%fd115, [_ZZN3cub18CUB_300001_SM_10006detail6reduce18DeviceReduceKernelINS2_10policy_hubIdjN4cuda3__47maximumIvEEE10Policy1000EPdjS8_dNS5_3std3__410__identityEEEvT0_PT3_T1_NS0_13GridEvenShareISI_EET2_T4_E12temp_storage+48];
	setp.lt.f64 	%p48, %fd114, %fd115;
	selp.f64 	%fd116, %fd115, %fd114, %p48;
	ld.shared.f64 	%fd117, [_ZZN3cub18CUB_300001_SM_10006detail6reduce18DeviceReduceKernelINS2_10policy_hubIdjN4cuda3__47maximumIvEEE10Policy1000EPdjS8_dNS5_3std3__410__identityEEEvT0_PT3_T1_NS0_13GridEvenShareISI_EET2_T4_E12temp_storage+56];
	setp.lt.f64 	%p49, %fd116, %fd117;
	selp.f64 	%fd118, %fd117, %fd116, %p49;
	ld.shared.f64 	%fd119, [_ZZN3cub18CUB_300001_SM_10006detail6reduce18DeviceReduceKernelINS2_10policy_hubIdjN4cuda3__47maximumIvEEE10Policy1000EPdjS8_dNS5_3std3__410__identityEEEvT0_PT3_T1_NS0_13GridEvenShareISI_EET2_T4_E12temp_storage+64];
	setp.lt.f64 	%p50, %fd118, %fd119;
	selp.f64 	%fd374, %fd119, %fd118, %p50;
$L__BB6_71:
	mov.u32 	%r507, %tid.x;
	setp.ne.s32 	%p216, %r507, 0;
	@%p216 bra 	$L__BB6_73;
	ld.param.u64 	%rd196, [_ZN3cub18CUB_300001_SM_10006detail6reduce18DeviceReduceKernelINS2_10policy_hubIdjN4cuda3__47maximumIvEEE10Policy1000EPdjS8_dNS5_3std3__410__identityEEEvT0_PT3_T1_NS0_13GridEvenShareISI_EET2_T4__param_1];
	cvta.to.global.u64 	%rd193, %rd196;
	mul.wide.u32 	%rd194, %r3, 8;
	add.s64 	%rd195, %rd193, %rd194;
	st.global.f64 	[%rd195], %fd374;
$L__BB6_73:
	ret;

}
	// .globl	_ZN3cub18CUB_300001_SM_10006detail6reduce28DeviceReduceSingleTileKernelINS2_10policy_hubIdjN4cuda3__47maximumIvEEE10Policy1000EPdSB_iS8_ddNS5_3std3__410__identityEEEvT0_T1_T2_T3_T4_T6_
.visible .entry _ZN3cub18CUB_300001_SM_10006detail6reduce28DeviceReduceSingleTileKernelINS2_10policy_hubIdjN4cuda3__47maximumIvEEE10Policy1000EPdSB_iS8_ddNS5_3std3__410__identityEEEvT0_T1_T2_T3_T4_T6_(
	.param .u64 .ptr .align 1 _ZN3cub18CUB_300001_SM_10006detail6reduce28DeviceReduceSingleTileKernelINS2_10policy_hubIdjN4cuda3__47maximumIvEEE10Policy1000EPdSB_iS8_ddNS5_3std3__410__identityEEEvT0_T1_T2_T3_T4_T6__param_0,
	.param .u64 .ptr .align 1 _ZN3cub18CUB_300001_SM_10006detail6reduce28DeviceReduceSingleTileKernelINS2_10policy_hubIdjN4cuda3__47maximumIvEEE10Policy1000EPdSB_iS8_ddNS5_3std3__410__identityEEEvT0_T1_T2_T3_T4_T6__param_1,
	.param .u32 _ZN3cub18CUB_300001_SM_10006detail6reduce28DeviceReduceSingleTileKernelINS2_10policy_hubIdjN4cuda3__47maximumIvEEE10Policy1000EPdSB_iS8_ddNS5_3std3__410__identityEEEvT0_T1_T2_T3_T4_T6__param_2,
	.param .align 1 .b8 _ZN3cub18CUB_300001_SM_10006detail6reduce28DeviceReduceSingleTileKernelINS2_10policy_hubIdjN4cuda3__47maximumIvEEE10Policy1000EPdSB_iS8_ddNS5_3std3__410__identityEEEvT0_T1_T2_T3_T4_T6__param_3[1],
	.param .f64 _ZN3cub18CUB_300001_SM_10006detail6reduce28DeviceReduceSingleTileKernelINS2_10policy_hubIdjN4cuda3__47maximumIvEEE10Policy1000EPdSB_iS8_ddNS5_3std3__410__identityEEEvT0_T1_T2_T3_T4_T6__param_4,
	.param .align 1 .b8 _ZN3cub18CUB_300001_SM_10006detail6reduce28DeviceReduceSingleTileKernelINS2_10policy_hubIdjN4cuda3__47maximumIvEEE10Policy1000EPdSB_iS8_ddNS5_3std3__410__identityEEEvT0_T1_T2_T3_T4_T6__param_5[1]
)
.maxntid 256
.minnctapersm 1
{
	.reg .pred 	%p<220>;
	.reg .b32 	%r<472>;
	.reg .b64 	%rd<206>;
	.reg .b64 	%fd<381>;
	// demoted variable
	.shared .align 8 .b8 _ZZN3cub18CUB_300001_SM_10006detail6reduce28DeviceReduceSingleTileKernelINS2_10policy_hubIdjN4cuda3__47maximumIvEEE10Policy1000EPdSB_iS8_ddNS5_3std3__410__identityEEEvT0_T1_T2_T3_T4_T6_E12temp_storage[80];
	ld.param.u64 	%rd15, [_ZN3cub18CUB_300001_SM_10006detail6reduce28DeviceReduceSingleTileKernelINS2_10policy_hubIdjN4cuda3__47maximumIvEEE10Policy1000EPdSB_iS8_ddNS5_3std3__410__identityEEEvT0_T1_T2_T3_T4_T6__param_0];
	ld.param.u64 	%rd16, [_ZN3cub18CUB_300001_SM_10006detail6reduce28DeviceReduceSingleTileKernelINS2_10policy_hubIdjN4cuda3__47maximumIvEEE10Policy1000EPdSB_iS8_ddNS5_3std3__410__identityEEEvT0_T1_T2_T3_T4_T6__param_1];
	ld.param.u32 	%r68, [_ZN3cub18CUB_300001_SM_10006detail6reduce28DeviceReduceSingleTileKernelINS2_10policy_hubIdjN4cuda3__47maximumIvEEE10Policy1000EPdSB_iS8_ddNS5_3std3__410__identityEEEvT0_T1_T2_T3_T4_T6__param_2];
	ld.param.f64 	%fd58, [_ZN3cub18CUB_300001_SM_10006detail6reduce28DeviceReduceSingleTileKernelINS2_10policy_hubIdjN4cuda3__47maximumIvEEE10Policy1000EPdSB_iS8_ddNS5_3std3__410__identityEEEvT0_T1_T2_T3_T4_T6__param_4];
	cvta.to.global.u64 	%rd1, %rd16;
	setp.ne.s32 	%p1, %r68, 0;
	@%p1 bra 	$L__BB7_3;
	mov.u32 	%r445, %tid.x;
	setp.ne.s32 	%p219, %r445, 0;
	@%p219 bra 	$L__BB7_74;
	st.global.f64 	[%rd1], %fd58;
	bra.uni 	$L__BB7_74;
$L__BB7_3:
	and.b64  	%rd17, %rd15, 31;
	setp.ne.s64 	%p2, %rd17, 0;
	@%p2 bra 	$L__BB7_38;
	setp.gt.s32 	%p110, %r68, 2047;
	@%p110 bra 	$L__BB7_22;
	mov.u32 	%r1, %tid.x;
	setp.ge.s32 	%p159, %r1, %r68;
	mov.f64 	%fd359, 0d0000000000000000;
	mov.u32 	%r449, %r1;
	@%p159 bra 	$L__BB7_7;
	mul.wide.u32 	%rd169, %r1, 8;
	add.s64 	%rd168, %rd15, %rd169;
	// begin inline asm
	ld.global.nc.u64 %rd167, [%rd168];
	// end inline asm
	mov.b64 	%fd359, %rd167;
	add.s32 	%r449, %r1, 256;
$L__BB7_7:
	setp.ge.s32 	%p160, %r449, %r68;
	@%p160 bra 	$L__BB7_13;
	not.b32 	%r321, %r449;
	add.s32 	%r4, %r68, %r321;
	and.b32  	%r322, %r4, 768;
	setp.eq.s32 	%p161, %r322, 768;
	@%p161 bra 	$L__BB7_11;
	mul.wide.u32 	%rd170, %r449, 8;
	add.s64 	%rd202, %rd15, %rd170;
	shr.u32 	%r323, %r4, 8;
	add.s32 	%r324, %r323, 1;
	and.b32  	%r325, %r324, 3;
	neg.s32 	%r447, %r325;
$L__BB7_10:
	.pragma "nounroll";
	// begin inline asm
	ld.global.nc.u64 %rd171, [%rd202];
	// end inline asm
	mov.b64 	%fd272, %rd171;
	setp.lt.f64 	%p162, %fd359, %fd272;
	selp.f64 	%fd359, %fd272, %fd359, %p162;
	add.s32 	%r449, %r449, 256;
	add.s64 	%rd202, %rd202, 2048;
	add.s32 	%r447, %r447, 1;
	setp.ne.s32 	%p163, %r447, 0;
	@%p163 bra 	$L__BB7_10;
$L__BB7_11:
	setp.lt.u32 	%p164, %r4, 768;
	@%p164 bra 	$L__BB7_13;
$L__BB7_12:
	mul.wide.s32 	%rd181, %r449, 8;
	add.s64 	%rd174, %rd15, %rd181;
	// begin inline asm
	ld.global.nc.u64 %rd173, [%rd174];
	// end inline asm
	mov.b64 	%fd273, %rd173;
	setp.lt.f64 	%p165, %fd359, %fd273;
	selp.f64 	%fd274, %fd273, %fd359, %p165;
	add.s64 	%rd176, %rd174, 2048;
	// begin inline asm
	ld.global.nc.u64 %rd175, [%rd176];
	// end inline asm
	mov.b64 	%fd275, %rd175;
	setp.lt.f64 	%p166, %fd274, %fd275;
	selp.f64 	%fd276, %fd275, %fd274, %p166;
	add.s64 	%rd178, %rd174, 4096;
	// begin inline asm
	ld.global.nc.u64 %rd177, [%rd178];
	// end inline asm
	mov.b64 	%fd277, %rd177;
	setp.lt.f64 	%p167, %fd276, %fd277;
	selp.f64 	%fd278, %fd277, %fd276, %p167;
	add.s64 	%rd180, %rd174, 6144;
	// begin inline asm
	ld.global.nc.u64 %rd179, [%rd180];
	// end inline asm
	mov.b64 	%fd279, %rd179;
	setp.lt.f64 	%p168, %fd278, %fd279;
	selp.f64 	%fd359, %fd279, %fd278, %p168;
	add.s32 	%r449, %r449, 1024;
	setp.lt.s32 	%p169, %r449, %r68;
	@%p169 bra 	$L__BB7_12;
$L__BB7_13:
	setp.lt.s32 	%p170, %r68, 256;
	@%p170 bra 	$L__BB7_18;
	// begin inline asm
	mov.u32 %r389, %laneid;
	// end inline asm
	mov.b64 	%rd192, %fd359;
	mov.b64 	{%r391, %r396}, %rd192;
	mov.b32 	%r397, 1;
	mov.b32 	%r438, 31;
	mov.b32 	%r439, -1;
	// begin inline asm
	shfl.sync.down.b32 %r390, %r391, %r397, %r438, %r439;
	// end inline asm
	// begin inline asm
	shfl.sync.down.b32 %r395, %r396, %r397, %r438, %r439;
	// end inline asm
	mov.b64 	%rd193, {%r390, %r395};
	mov.b64 	%fd327, %rd193;
	setp.gt.s32 	%p198, %r389, 30;
	setp.lt.f64 	%p199, %fd359, %fd327;
	selp.f64 	%fd328, %fd327, %fd359, %p199;
	selp.f64 	%fd329, %fd359, %fd328, %p198;
	mov.b64 	%rd194, %fd329;
	mov.b64 	{%r401, %r406}, %rd194;
	mov.b32 	%r407, 2;
	// begin inline asm
	shfl.sync.down.b32 %r400, %r401, %r407, %r438, %r439;
	// end inline asm
	// begin inline asm
	shfl.sync.down.b32 %r405, %r406, %r407, %r438, %r439;
	// end inline asm
	mov.b64 	%rd195, {%r400, %r405};
	mov.b64 	%fd330, %rd195;
	setp.gt.s32 	%p200, %r389, 29;
	setp.lt.f64 	%p201, %fd329, %fd330;
	selp.f64 	%fd331, %fd330, %fd329, %p201;
	selp.f64 	%fd332, %fd329, %fd331, %p200;
	mov.b64 	%rd196, %fd332;
	mov.b64 	{%r411, %r416}, %rd196;
	mov.b32 	%r417, 4;
	// begin inline asm
	shfl.sync.down.b32 %r410, %r411, %r417, %r438, %r439;
	// end inline asm
	// begin inline asm
	shfl.sync.down.b32 %r415, %r416, %r417, %r438, %r439;
	// end inline asm
	mov.b64 	%rd197, {%r410, %r415};
	mov.b64 	%fd333, %rd197;
	setp.gt.s32 	%p202, %r389, 27;
	setp.lt.f64 	%p203, %fd332, %fd333;
	selp.f64 	%fd334, %fd333, %fd332, %p203;
	selp.f64 	%fd335, %fd332, %fd334, %p202;
	mov.b64 	%rd198, %fd335;
	mov.b64 	{%r421, %r426}, %rd198;
	mov.b32 	%r427, 8;
	// begin inline asm
	shfl.sync.down.b32 %r420, %r421, %r427, %r438, %r439;
	// end inline asm
	// begin inline asm
	shfl.sync.down.b32 %r425, %r426, %r427, %r438, %r439;
	// end inline asm
	mov.b64 	%rd199, {%r420, %r425};
	mov.b64 	%fd336, %rd199;
	setp.gt.s32 	%p204, %r389, 23;
	setp.lt.f64 	%p205, %fd335, %fd336;
	selp.f64 	%fd337, %fd336, %fd335, %p205;
	selp.f64 	%fd338, %fd335, %fd337, %p204;
	mov.b64 	%rd200, %fd338;
	mov.b64 	{%r431, %r436}, %rd200;
	mov.b32 	%r437, 16;
	// begin inline asm
	shfl.sync.down.b32 %r430, %r431, %r437, %r438, %r439;
	// end inline asm
	// begin inline asm
	shfl.sync.down.b32 %r435, %r436, %r437, %r438, %r439;
	// end inline asm
	mov.b64 	%rd201, {%r430, %r435};
	mov.b64 	%fd339, %rd201;
	setp.gt.s32 	%p206, %r389, 15;
	setp.lt.f64 	%p207, %fd338, %fd339;
	selp.f64 	%fd10, %fd339, %fd338, %p207;
	selp.f64 	%fd380, %fd338, %fd10, %p206;
	setp.ne.s32 	%p208, %r389, 0;
	@%p208 bra 	$L__BB7_16;
	shr.u32 	%r440, %r1, 2;
	and.b32  	%r441, %r440, 248;
	mov.u32 	%r442, _ZZN3cub18CUB_300001_SM_10006detail6reduce28DeviceReduceSingleTileKernelINS2_10policy_hubIdjN4cuda3__47maximumIvEEE10Policy1000EPdSB_iS8_ddNS5_3std3__410__identityEEEvT0_T1_T2_T3_T4_T6_E12temp_storage;
	add.s32 	%r443, %r442, %r441;
	st.shared.f64 	[%r443+8], %fd10;
$L__BB7_16:
	bar.sync 	0;
	setp.ne.s32 	%p209, %r1, 0;
	@%p209 bra 	$L__BB7_72;
	ld.shared.f64 	%fd340, [_ZZN3cub18CUB_300001_SM_10006detail6reduce28DeviceReduceSingleTileKernelINS2_10policy_hubIdjN4cuda3__47maximumIvEEE10Policy1000EPdSB_iS8_ddNS5_3std3__410__identityEEEvT0_T1_T2_T3_T4_T6_E12temp_storage+16];
	setp.lt.f64 	%p210, %fd380, %fd340;
	selp.f64 	%fd341, %fd340, %fd380, %p210;
	ld.shared.f64 	%fd342, [_ZZN3cub18CUB_300001_SM_10006detail6reduce28DeviceReduceSingleTileKernelINS2_10policy_hubIdjN4cuda3__47maximumIvEEE10Policy1000EPdSB_iS8_ddNS5_3std3__410__identityEEEvT0_T1_T2_T3_T4_T6_E12temp_storage+24];
	setp.lt.f64 	%p211, %fd341, %fd342;
	selp.f64 	%fd343, %fd342, %fd341, %p211;
	ld.shared.f64 	%fd344, [_ZZN3cub18CUB_300001_SM_10006detail6reduce28DeviceReduceSingleTileKernelINS2_10policy_hubIdjN4cuda3__47maximumIvEEE10Policy1000EPdSB_iS8_ddNS5_3std3__410__identityEEEvT0_T1_T2_T3_T4_T6_E12temp_storage+32];
	setp.lt.f64 	%p212, %fd343, %fd344;
	selp.f64 	%fd345, %fd344, %fd343, %p212;
	ld.shared.f64 	%fd346, [_ZZN3cub18CUB_300001_SM_10006detail6reduce28DeviceReduceSingleTileKernelINS2_10policy_hubIdjN4cuda3__47maximumIvEEE10Policy1000EPdSB_iS8_ddNS5_3std3__410__identityEEEvT0_T1_T2_T3_T4_T6_E12temp_storage+40];
	setp.lt.f64 	%p213, %fd345, %fd346;
	selp.f64 	%fd347, %fd346, %fd345, %p213;
	ld.shared.f64 	%fd348, [_ZZN3cub18CUB_300001_SM_10006detail6reduce28DeviceReduceSingleTileKernelINS2_10policy_hubIdjN4cuda3__47maximumIvEEE10Policy1000EPdSB_iS8_ddNS5_3std3__410__identityEEEvT0_T1_T2_T3_T4_T6_E12temp_storage+48];
	setp.lt.f64 	%p214, %fd347, %fd348;
	selp.f64 	%fd349, %fd348, %fd347, %p214;
	ld.shared.f64 	%fd350, [_ZZN3cub18CUB_300001_SM_10006detail6reduce28DeviceReduceSingleTileKernelINS2_10policy_hubIdjN4cuda3__47maximumIvEEE10Policy1000EPdSB_iS8_ddNS5_3std3__410__identityEEEvT0_T1_T2_T3_T4_T6_E12temp_storage+56];
	setp.lt.f64 	%p215, %fd349, %fd350;
	selp.f64 	%fd351, %fd350, %fd349, %p215;
	ld.shared.f64 	%fd352, [_ZZN3cub18CUB_300001_SM_10006detail6reduce28DeviceReduceSingleTileKernelINS2_10policy_hubIdjN4cuda3__47maximumIvEEE10Policy1000EPdSB_iS8_ddNS5_3std3__410__identityEEEvT0_T1_T2_T3_T4_T6_E12temp_storage+64];
	setp.lt.f64 	%p216, %fd351, %fd352;
	selp.f64 	%fd380, %fd352, %fd351, %p216;
	bra.uni 	$L__BB7_72;
$L__BB7_18:
	// begin inline asm
	mov.u32 %r326, %laneid;
	// end inline asm
	and.b32  	%r377, %r1, 992;
	add.s32 	%r378, %r377, 32;
	setp.gt.s32 	%p171, %r378, %r68;
	not.b32 	%r379, %r377;
	add.s32 	%r380, %r68, %r379;
	selp.b32 	%r375, %r380, 31, %p171;
	mov.b64 	%rd182, %fd359;
	mov.b64 	{%r328, %r333}, %rd182;
	mov.b32 	%r334, 1;
	mov.b32 	%r376, -1;
	// begin inline asm
	shfl.sync.down.b32 %r327, %r328, %r334, %r375, %r376;
	// end inline asm
	// begin inline asm
	shfl.sync.down.b32 %r332, %r333, %r334, %r375, %r376;
	// end inline asm
	mov.b64 	%rd183, {%r327, %r332};
	mov.b64 	%fd280, %rd183;
	setp.lt.s32 	%p172, %r326, %r375;
	setp.lt.f64 	%p173, %fd359, %fd280;
	selp.f64 	%fd281, %fd280, %fd359, %p173;
	selp.f64 	%fd282, %fd281, %fd359, %p172;
	mov.b64 	%rd184, %fd282;
	mov.b64 	{%r338, %r343}, %rd184;
	mov.b32 	%r344, 2;
	// begin inline asm
	shfl.sync.down.b32 %r337, %r338, %r344, %r375, %r376;
	// end inline asm
	// begin inline asm
	shfl.sync.down.b32 %r342, %r343, %r344, %r375, %r376;
	// end inline asm
	mov.b64 	%rd185, {%r337, %r342};
	mov.b64 	%fd283, %rd185;
	add.s32 	%r381, %r326, 2;
	setp.gt.s32 	%p174, %r381, %r375;
	setp.lt.f64 	%p175, %fd282, %fd283;
	selp.f64 	%fd284, %fd283, %fd282, %p175;
	selp.f64 	%fd285, %fd282, %fd284, %p174;
	mov.b64 	%rd186, %fd285;
	mov.b64 	{%r348, %r353}, %rd186;
	mov.b32 	%r354, 4;
	// begin inline asm
	shfl.sync.down.b32 %r347, %r348, %r354, %r375, %r376;
	// end inline asm
	// begin inline asm
	shfl.sync.down.b32 %r352, %r353, %r354, %r375, %r376;
	// end inline asm
	mov.b64 	%rd187, {%r347, %r352};
	mov.b64 	%fd286, %rd187;
	add.s32 	%r382, %r326, 4;
	setp.gt.s32 	%p176, %r382, %r375;
	setp.lt.f64 	%p177, %fd285, %fd286;
	selp.f64 	%fd287, %fd286, %fd285, %p177;
	selp.f64 	%fd288, %fd285, %fd287, %p176;
	mov.b64 	%rd188, %fd288;
	mov.b64 	{%r358, %r363}, %rd188;
	mov.b32 	%r364, 8;
	// begin inline asm
	shfl.sync.down.b32 %r357, %r358, %r364, %r375, %r376;
	// end inline asm
	// begin inline asm
	shfl.sync.down.b32 %r362, %r363, %r364, %r375, %r376;
	// end inline asm
	mov.b64 	%rd189, {%r357, %r362};
	mov.b64 	%fd289, %rd189;
	add.s32 	%r383, %r326, 8;
	setp.gt.s32 	%p178, %r383, %r375;
	setp.lt.f64 	%p179, %fd288, %fd289;
	selp.f64 	%fd290, %fd289, %fd288, %p179;
	selp.f64 	%fd291, %fd288, %fd290, %p178;
	mov.b64 	%rd190, %fd291;
	mov.b64 	{%r368, %r373}, %rd190;
	mov.b32 	%r374, 16;
	// begin inline asm
	shfl.sync.down.b32 %r367, %r368, %r374, %r375, %r376;
	// end inline asm
	// begin inline asm
	shfl.sync.down.b32 %r372, %r373, %r374, %r375, %r376;
	// end inline asm
	mov.b64 	%rd191, {%r367, %r372};
	mov.b64 	%fd292, %rd191;
	add.s32 	%r384, %r326, 16;
	setp.gt.s32 	%p180, %r384, %r375;
	setp.lt.f64 	%p181, %fd291, %fd292;
	selp.f64 	%fd293, %fd292, %fd291, %p181;
	selp.f64 	%fd380, %fd291, %fd293, %p180;
	setp.ne.s32 	%p182, %r326, 0;
	@%p182 bra 	$L__BB7_20;
	shr.u32 	%r385, %r1, 2;
	and.b32  	%r386, %r385, 248;
	mov.u32 	%r387, _ZZN3cub18CUB_300001_SM_10006detail6reduce28DeviceReduceSingleTileKernelINS2_10policy_hubIdjN4cuda3__47maximumIvEEE10Policy1000EPdSB_iS8_ddNS5_3std3__410__identityEEEvT0_T1_T2_T3_T4_T6_E12temp_storage;
	add.s32 	%r388, %r387, %r386;
	st.shared.f64 	[%r388+8], %fd380;
$L__BB7_20:
	bar.sync 	0;
	setp.ne.s32 	%p183, %r1, 0;
	@%p183 bra 	$L__BB7_72;
	setp.gt.s32 	%p184, %r68, 32;
	ld.shared.f64 	%fd294, [_ZZN3cub18CUB_300001_SM_10006detail6reduce28DeviceReduceSingleTileKernelINS2_10policy_hubIdjN4cuda3__47maximumIvEEE10Policy1000EPdSB_iS8_ddNS5_3std3__410__identityEEEvT0_T1_T2_T3_T4_T6_E12temp_storage+16];
	setp.lt.f64 	%p185, %fd380, %fd294;
	selp.f64 	%fd296, %fd294, %fd380, %p185;
	selp.f64 	%fd297, %fd296, %fd380, %p184;
	setp.gt.s32 	%p186, %r68, 64;
	ld.shared.f64 	%fd299, [_ZZN3cub18CUB_300001_SM_10006detail6reduce28DeviceReduceSingleTileKernelINS2_10policy_hubIdjN4cuda3__47maximumIvEEE10Policy1000EPdSB_iS8_ddNS5_3std3__410__identityEEEvT0_T1_T2_T3_T4_T6_E12temp_storage+24];
	setp.lt.f64 	%p187, %fd297, %fd299;
	selp.f64 	%fd301, %fd299, %fd297, %p187;
	selp.f64 	%fd302, %fd301, %fd297, %p186;
	setp.gt.s32 	%p188, %r68, 96;
	ld.shared.f64 	%fd304, [_ZZN3cub18CUB_300001_SM_10006detail6reduce28DeviceReduceSingleTileKernelINS2_10policy_hubIdjN4cuda3__47maximumIvEEE10Policy1000EPdSB_iS8_ddNS5_3std3__410__identityEEEvT0_T1_T2_T3_T4_T6_E12temp_storage+32];
	setp.lt.f64 	%p189, %fd302, %fd304;
	selp.f64 	%fd306, %fd304, %fd302, %p189;
	selp.f64 	%fd307, %fd306, %fd302, %p188;
	setp.gt.s32 	%p190, %r68, 128;
	ld.shared.f64 	%fd309, [_ZZN3cub18CUB_300001_SM_10006detail6reduce28DeviceReduceSingleTileKernelINS2_10policy_hubIdjN4cuda3__47maximumIvEEE10Policy1000EPdSB_iS8_ddNS5_3std3__410__identityEEEvT0_T1_T2_T3_T4_T6_E12temp_storage+40];
	setp.lt.f64 	%p191, %fd307, %fd309;
	selp.f64 	%fd311, %fd309, %fd307, %p191;
	selp.f64 	%fd312, %fd311, %fd307, %p190;
	setp.gt.s32 	%p192, %r68, 160;
	ld.shared.f64 	%fd314, [_ZZN3cub18CUB_300001_SM_10006detail6reduce28DeviceReduceSingleTileKernelINS2_10policy_hubIdjN4cuda3__47maximumIvEEE10Policy1000EPdSB_iS8_ddNS5_3std3__410__identityEEEvT0_T1_T2_T3_T4_T6_E12temp_storage+48];
	setp.lt.f64 	%p193, %fd312, %fd314;
	selp.f64 	%fd316, %fd314, %fd312, %p193;
	selp.f64 	%fd317, %fd316, %fd312, %p192;
	setp.gt.s32 	%p194, %r68, 192;
	ld.shared.f64 	%fd319, [_ZZN3cub18CUB_300001_SM_10006detail6reduce28DeviceReduceSingleTileKernelINS2_10policy_hubIdjN4cuda3__47maximumIvEEE10Policy1000EPdSB_iS8_ddNS5_3std3__410__identityEEEvT0_T1_T2_T3_T4_T6_E12temp_storage+56];
	setp.lt.f64 	%p195, %fd317, %fd319;
	selp.f64 	%fd321, %fd319, %fd317, %p195;
	selp.f64 	%fd322, %fd321, %fd317, %p194;
	setp.gt.s32 	%p196, %r68, 224;
	ld.shared.f64 	%fd324, [_ZZN3cub18CUB_300001_SM_10006detail6reduce28DeviceReduceSingleTileKernelINS2_10policy_hubIdjN4cuda3__47maximumIvEEE10Policy1000EPdSB_iS8_ddNS5_3std3__410__identityEEEvT0_T1_T2_T3_T4_T6_E12temp_storage+64];
	setp.lt.f64 	%p197, %fd322, %fd324;
	selp.f64 	%fd326, %fd324, %fd322, %p197;
	selp.f64 	%fd380, %fd326, %fd322, %p196;
	bra.uni 	$L__BB7_72;
$L__BB7_22:
	mov.u32 	%r13, %tid.x;
	shl.b32 	%r14, %r13, 2;
	mul.wide.u32 	%rd126, %r14, 8;
	add.s64 	%rd116, %rd15, %rd126;
	// begin inline asm
	ld.global.nc.v2.u64 {%rd114, %rd115}, [%rd116];
	// end inline asm
	add.s64 	%rd119, %rd116, 16;
	// begin inline asm
	ld.global.nc.v2.u64 {%rd117, %rd118}, [%rd119];
	// end inline asm
	mov.b64 	%fd206, %rd114;
	mov.b64 	%fd207, %rd115;
	mov.b64 	%fd208, %rd117;
	mov.b64 	%fd209, %rd118;
	add.s64 	%rd122, %rd116, 8192;
	// begin inline asm
	ld.global.nc.v2.u64 {%rd120, %rd121}, [%rd122];
	// end inline asm
	add.s64 	%rd125, %rd116, 8208;
	// begin inline asm
	ld.global.nc.v2.u64 {%rd123, %rd124}, [%rd125];
	// end inline asm
	mov.b64 	%fd210, %rd120;
	mov.b64 	%fd211, %rd121;
	mov.b64 	%fd212, %rd123;
	mov.b64 	%fd213, %rd124;
	setp.lt.f64 	%p111, %fd206, %fd207;
	selp.f64 	%fd214, %fd207, %fd206, %p111;
	setp.lt.f64 	%p112, %fd214, %fd208;
	selp.f64 	%fd215, %fd208, %fd214, %p112;
	setp.lt.f64 	%p113, %fd215, %fd209;
	selp.f64 	%fd216, %fd209, %fd215, %p113;
	setp.lt.f64 	%p114, %fd216, %fd210;
	selp.f64 	%fd217, %fd210, %fd216, %p114;
	setp.lt.f64 	%p115, %fd217, %fd211;
	selp.f64 	%fd218, %fd211, %fd217, %p115;
	setp.lt.f64 	%p116, %fd218, %fd212;
	selp.f64 	%fd219, %fd212, %fd218, %p116;
	setp.lt.f64 	%p117, %fd219, %fd213;
	selp.f64 	%fd366, %fd213, %fd219, %p117;
	setp.lt.u32 	%p118, %r68, 4096;
	mov.b32 	%r452, 2048;
	@%p118 bra 	$L__BB7_26;
	add.s32 	%r15, %r68, -2048;
	mov.b32 	%r452, 2048;
$L__BB7_24:
	add.s32 	%r258, %r452, %r14;
	mul.wide.u32 	%rd139, %r258, 8;
	add.s64 	%rd129, %rd15, %rd139;
	// begin inline asm
	ld.global.nc.v2.u64 {%rd127, %rd128}, [%rd129];
	// end inline asm
	add.s64 	%rd132, %rd129, 16;
	// begin inline asm
	ld.global.nc.v2.u64 {%rd130, %rd131}, [%rd132];
	// end inline asm
	mov.b64 	%fd220, %rd127;
	mov.b64 	%fd221, %rd128;
	mov.b64 	%fd222, %rd130;
	mov.b64 	%fd223, %rd131;
	add.s64 	%rd135, %rd129, 8192;
	// begin inline asm
	ld.global.nc.v2.u64 {%rd133, %rd134}, [%rd135];
	// end inline asm
	add.s64 	%rd138, %rd129, 8208;
	// begin inline asm
	ld.global.nc.v2.u64 {%rd136, %rd137}, [%rd138];
	// end inline asm
	mov.b64 	%fd224, %rd133;
	mov.b64 	%fd225, %rd134;
	mov.b64 	%fd226, %rd136;
	mov.b64 	%fd227, %rd137;
	setp.lt.f64 	%p119, %fd366, %fd220;
	selp.f64 	%fd228, %fd220, %fd366, %p119;
	setp.lt.f64 	%p120, %fd228, %fd221;
	selp.f64 	%fd229, %fd221, %fd228, %p120;
	setp.lt.f64 	%p121, %fd229, %fd222;
	selp.f64 	%fd230, %fd222, %fd229, %p121;
	setp.lt.f64 	%p122, %fd230, %fd223;
	selp.f64 	%fd231, %fd223, %fd230, %p122;
	setp.lt.f64 	%p123, %fd231, %fd224;
	selp.f64 	%fd232, %fd224, %fd231, %p123;
	setp.lt.f64 	%p124, %fd232, %fd225;
	selp.f64 	%fd233, %fd225, %fd232, %p124;
	setp.lt.f64 	%p125, %fd233, %fd226;
	selp.f64 	%fd234, %fd226, %fd233, %p125;
	setp.lt.f64 	%p126, %fd234, %fd227;
	selp.f64 	%fd366, %fd227, %fd234, %p126;
	sub.s32 	%r259, %r68, %r452;
	setp.lt.s32 	%p127, %r259, 2048;
	@%p127 bra 	$L__BB7_34;
	add.s32 	%r452, %r452, 2048;
	setp.le.s32 	%p128, %r452, %r15;
	@%p128 bra 	$L__BB7_24;
$L__BB7_26:
	setp.le.s32 	%p129, %r68, %r452;
	@%p129 bra 	$L__BB7_34;
	sub.s32 	%r19, %r68, %r452;
	setp.ge.s32 	%p130, %r13, %r19;
	@%p130 bra 	$L__BB7_34;
	not.b32 	%r260, %r13;
	add.s32 	%r261, %r68, %r260;
	sub.s32 	%r20, %r261, %r452;
	and.b32  	%r262, %r20, 768;
	setp.eq.s32 	%p131, %r262, 768;
	mov.u32 	%r456, %r13;
	@%p131 bra 	$L__BB7_31;
	add.s32 	%r454, %r13, %r452;
	shr.u32 	%r263, %r20, 8;
	add.s32 	%r264, %r263, 1;
	and.b32  	%r265, %r264, 3;
	neg.s32 	%r453, %r265;
	mov.u32 	%r456, %r13;
$L__BB7_30:
	.pragma "nounroll";
	mul.wide.u32 	%rd142, %r454, 8;
	add.s64 	%rd141, %rd15, %rd142;
	// begin inline asm
	ld.global.nc.u64 %rd140, [%rd141];
	// end inline asm
	mov.b64 	%fd236, %rd140;
	setp.lt.f64 	%p132, %fd366, %fd236;
	selp.f64 	%fd366, %fd236, %fd366, %p132;
	add.s32 	%r456, %r456, 256;
	add.s32 	%r454, %r454, 256;
	add.s32 	%r453, %r453, 1;
	setp.ne.s32 	%p133, %r453, 0;
	@%p133 bra 	$L__BB7_30;
$L__BB7_31:
	setp.lt.u32 	%p134, %r20, 768;
	@%p134 bra 	$L__BB7_34;
	cvt.u64.u32 	%rd143, %r456;
	cvt.u64.u32 	%rd144, %r452;
	add.s64 	%rd145, %rd143, %rd144;
	shl.b64 	%rd146, %rd145, 3;
	add.s64 	%rd147, %rd146, %rd15;
	add.s64 	%rd203, %rd147, 4096;
	add.s32 	%r457, %r456, %r452;
$L__BB7_33:
	mul.wide.u32 	%rd156, %r457, 8;
	add.s64 	%rd149, %rd15, %rd156;
	// begin inline asm
	ld.global.nc.u64 %rd148, [%rd149];
	// end inline asm
	mov.b64 	%fd237, %rd148;
	setp.lt.f64 	%p135, %fd366, %fd237;
	selp.f64 	%fd238, %fd237, %fd366, %p135;
	add.s64 	%rd151, %rd203, -2048;
	// begin inline asm
	ld.global.nc.u64 %rd150, [%rd151];
	// end inline asm
	mov.b64 	%fd239, %rd150;
	setp.lt.f64 	%p136, %fd238, %fd239;
	selp.f64 	%fd240, %fd239, %fd238, %p136;
	// begin inline asm
	ld.global.nc.u64 %rd152, [%rd203];
	// end inline asm
	mov.b64 	%fd241, %rd152;
	setp.lt.f64 	%p137, %fd240, %fd241;
	selp.f64 	%fd242, %fd241, %fd240, %p137;
	add.s64 	%rd155, %rd203, 2048;
	// begin inline asm
	ld.global.nc.u64 %rd154, [%rd155];
	// end inline asm
	mov.b64 	%fd243, %rd154;
	setp.lt.f64 	%p138, %fd242, %fd243;
	selp.f64 	%fd366, %fd243, %fd242, %p138;
	add.s32 	%r456, %r456, 1024;
	add.s64 	%rd203, %rd203, 8192;
	add.s32 	%r457, %r457, 1024;
	setp.lt.s32 	%p139, %r456, %r19;
	@%p139 bra 	$L__BB7_33;
$L__BB7_34:
	// begin inline asm
	mov.u32 %r266, %laneid;
	// end inline asm
	mov.b64 	%rd157, %fd366;
	mov.b64 	{%r268, %r273}, %rd157;
	mov.b32 	%r274, 1;
	mov.b32 	%r315, 31;
	mov.b32 	%r316, -1;
	// begin inline asm
	shfl.sync.down.b32 %r267, %r268, %r274, %r315, %r316;
	// end inline asm
	// begin inline asm
	shfl.sync.down.b32 %r272, %r273, %r274, %r315, %r316;
	// end inline asm
	mov.b64 	%rd158, {%r267, %r272};
	mov.b64 	%fd244, %rd158;
	setp.gt.s32 	%p140, %r266, 30;
	setp.lt.f64 	%p141, %fd366, %fd244;
	selp.f64 	%fd245, %fd244, %fd366, %p141;
	selp.f64 	%fd246, %fd366, %fd245, %p140;
	mov.b64 	%rd159, %fd246;
	mov.b64 	{%r278, %r283}, %rd159;
	mov.b32 	%r284, 2;
	// begin inline asm
	shfl.sync.down.b32 %r277, %r278, %r284, %r315, %r316;
	// end inline asm
	// begin inline asm
	shfl.sync.down.b32 %r282, %r283, %r284, %r315, %r316;
	// end inline asm
	mov.b64 	%rd160, {%r277, %r282};
	mov.b64 	%fd247, %rd160;
	setp.gt.s32 	%p142, %r266, 29;
	setp.lt.f64 	%p143, %fd246, %fd247;
	selp.f64 	%fd248, %fd247, %fd246, %p143;
	selp.f64 	%fd249, %fd246, %fd248, %p142;
	mov.b64 	%rd161, %fd249;
	mov.b64 	{%r288, %r293}, %rd161;
	mov.b32 	%r294, 4;
	// begin inline asm
	shfl.sync.down.b32 %r287, %r288, %r294, %r315, %r316;
	// end inline asm
	// begin inline asm
	shfl.sync.down.b32 %r292, %r293, %r294, %r315, %r316;
	// end inline asm
	mov.b64 	%rd162, {%r287, %r292};
	mov.b64 	%fd250, %rd162;
	setp.gt.s32 	%p144, %r266, 27;
	setp.lt.f64 	%p145, %fd249, %fd250;
	selp.f64 	%fd251, %fd250, %fd249, %p145;
	selp.f64 	%fd252, %fd249, %fd251, %p144;
	mov.b64 	%rd163, %fd252;
	mov.b64 	{%r298, %r303}, %rd163;
	mov.b32 	%r304, 8;
	// begin inline asm
	shfl.sync.down.b32 %r297, %r298, %r304, %r315, %r316;
	// end inline asm
	// begin inline asm
	shfl.sync.down.b32 %r302, %r303, %r304, %r315, %r316;
	// end inline asm
	mov.b64 	%rd164, {%r297, %r302};
	mov.b64 	%fd253, %rd164;
	setp.gt.s32 	%p146, %r266, 23;
	setp.lt.f64 	%p147, %fd252, %fd253;
	selp.f64 	%fd254, %fd253, %fd252, %p147;
	selp.f64 	%fd255, %fd252, %fd254, %p146;
	mov.b64 	%rd165, %fd255;
	mov.b64 	{%r308, %r313}, %rd165;
	mov.b32 	%r314, 16;
	// begin inline asm
	shfl.sync.down.b32 %r307, %r308, %r314, %r315, %r316;
	// end inline asm
	// begin inline asm
	shfl.sync.down.b32 %r312, %r313, %r314, %r315, %r316;
	// end inline asm
	mov.b64 	%rd166, {%r307, %r312};
	mov.b64 	%fd256, %rd166;
	setp.gt.s32 	%p148, %r266, 15;
	setp.lt.f64 	%p149, %fd255, %fd256;
	selp.f64 	%fd26, %fd256, %fd255, %p149;
	selp.f64 	%fd380, %fd255, %fd26, %p148;
	setp.ne.s32 	%p150, %r266, 0;
	@%p150 bra 	$L__BB7_36;
	shr.u32 	%r317, %r13, 2;
	and.b32  	%r318, %r317, 248;
	mov.u32 	%r319, _ZZN3cub18CUB_300001_SM_10006detail6reduce28DeviceReduceSingleTileKernelINS2_10policy_hubIdjN4cuda3__47maximumIvEEE10Policy1000EPdSB_iS8_ddNS5_3std3__410__identityEEEvT0_T1_T2_T3_T4_T6_E12temp_storage;
	add.s32 	%r320, %r319, %r318;
	st.shared.f64 	[%r320+8], %fd26;
$L__BB7_36:
	bar.sync 	0;
	setp.ne.s32 	%p151, %r13, 0;
	@%p151 bra 	$L__BB7_72;
	ld.shared.f64 	%fd257, [_ZZN3cub18CUB_300001_SM_10006detail6reduce28DeviceReduceSingleTileKernelINS2_10policy_hubIdjN4cuda3__47maximumIvEEE10Policy1000EPdSB_iS8_ddNS5_3std3__410__identityEEEvT0_T1_T2_T3_T4_T6_E12temp_storage+16];
	setp.lt.f64 	%p152, %fd380, %fd257;
	selp.f64 	%fd258, %fd257, %fd380, %p152;
	ld.shared.f64 	%fd259, [_ZZN3cub18CUB_300001_SM_10006detail6reduce28DeviceReduceSingleTileKernelINS2_10policy_hubIdjN4cuda3__47maximumIvEEE10Policy1000EPdSB_iS8_ddNS5_3std3__410__identityEEEvT0_T1_T2_T3_T4_T6_E12temp_storage+24];
	setp.lt.f64 	%p153, %fd258, %fd259;
	selp.f64 	%fd260, %fd259, %fd258, %p153;
	ld.shared.f64 	%fd261, [_ZZN3cub18CUB_300001_SM_10006detail6reduce28DeviceReduceSingleTileKernelINS2_10policy_hubIdjN4cuda3__47maximumIvEEE10Policy1000EPdSB_iS8_ddNS5_3std3__410__identityEEEvT0_T1_T2_T3_T4_T6_E12temp_storage+32];
	setp.lt.f64 	%p154, %fd260, %fd261;
	selp.f64 	%fd262, %fd261, %fd260, %p154;
	ld.shared.f64 	%fd263, [_ZZN3cub18CUB_300001_SM_10006detail6reduce28DeviceReduceSingleTileKernelINS2_10policy_hubIdjN4cuda3__47maximumIvEEE10Policy1000EPdSB_iS8_ddNS5_3std3__410__identityEEEvT0_T1_T2_T3_T4_T6_E12temp_storage+40];
	setp.lt.f64 	%p155, %fd262, %fd263;
	selp.f64 	%fd264, %fd263, %fd262, %p155;
	ld.shared.f64 	%fd265, [_ZZN3cub18CUB_300001_SM_10006detail6reduce28DeviceReduceSingleTileKernelINS2_10policy_hubIdjN4cuda3__47maximumIvEEE10Policy1000EPdSB_iS8_ddNS5_3std3__410__identityEEEvT0_T1_T2_T3_T4_T6_E12temp_storage+48];
	setp.lt.f64 	%p156, %fd264, %fd265;
	selp.f64 	%fd266, %fd265, %fd264, %p156;
	ld.shared.f64 	%fd267, [_ZZN3cub18CUB_300001_SM_10006detail6reduce28DeviceReduceSingleTileKernelINS2_10policy_hubIdjN4cuda3__47maximumIvEEE10Policy1000EPdSB_iS8_ddNS5_3std3__410__identityEEEvT0_T1_T2_T3_T4_T6_E12temp_storage+56];
	setp.lt.f64 	%p157, %fd266, %fd267;
	selp.f64 	%fd268, %fd267, %fd266, %p157;
	ld.shared.f64 	%fd269, [_ZZN3cub18CUB_300001_SM_10006detail6reduce28DeviceReduceSingleTileKernelINS2_10policy_hubIdjN4cuda3__47maximumIvEEE10Policy1000EPdSB_iS8_ddNS5_3std3__410__identityEEEvT0_T1_T2_T3_T4_T6_E12temp_storage+64];
	setp.lt.f64 	%p158, %fd268, %fd269;
	selp.f64 	%fd380, %fd269, %fd268, %p158;
	bra.uni 	$L__BB7_72;
$L__BB7_38:
	setp.gt.s32 	%p3, %r68, 2047;
	@%p3 bra 	$L__BB7_56;
	mov.u32 	%r35, %tid.x;
	setp.ge.s32 	%p52, %r35, %r68;
	mov.f64 	%fd372, 0d0000000000000000;
	mov.u32 	%r462, %r35;
	@%p52 bra 	$L__BB7_41;
	mul.wide.u32 	%rd81, %r35, 8;
	add.s64 	%rd80, %rd15, %rd81;
	// begin inline asm
	ld.global.nc.u64 %rd79, [%rd80];
	// end inline asm
	mov.b64 	%fd372, %rd79;
	add.s32 	%r462, %r35, 256;
$L__BB7_41:
	setp.ge.s32 	%p53, %r462, %r68;
	@%p53 bra 	$L__BB7_47;
	not.b32 	%r133, %r462;
	add.s32 	%r38, %r68, %r133;
	and.b32  	%r134, %r38, 768;
	setp.eq.s32 	%p54, %r134, 768;
	@%p54 bra 	$L__BB7_45;
	mul.wide.u32 	%rd82, %r462, 8;
	add.s64 	%rd204, %rd15, %rd82;
	shr.u32 	%r135, %r38, 8;
	add.s32 	%r136, %r135, 1;
	and.b32  	%r137, %r136, 3;
	neg.s32 	%r460, %r137;
$L__BB7_44:
	.pragma "nounroll";
	// begin inline asm
	ld.global.nc.u64 %rd83, [%rd204];
	// end inline asm
	mov.b64 	%fd125, %rd83;
	setp.lt.f64 	%p55, %fd372, %fd125;
	selp.f64 	%fd372, %fd125, %fd372, %p55;
	add.s32 	%r462, %r462, 256;
	add.s64 	%rd204, %rd204, 2048;
	add.s32 	%r460, %r460, 1;
	setp.ne.s32 	%p56, %r460, 0;
	@%p56 bra 	$L__BB7_44;
$L__BB7_45:
	setp.lt.u32 	%p57, %r38, 768;
	@%p57 bra 	$L__BB7_47;
$L__BB7_46:
	mul.wide.s32 	%rd93, %r462, 8;
	add.s64 	%rd86, %rd15, %rd93;
	// begin inline asm
	ld.global.nc.u64 %rd85, [%rd86];
	// end inline asm
	mov.b64 	%fd126, %rd85;
	setp.lt.f64 	%p58, %fd372, %fd126;
	selp.f64 	%fd127, %fd126, %fd372, %p58;
	add.s64 	%rd88, %rd86, 2048;
	// begin inline asm
	ld.global.nc.u64 %rd87, [%rd88];
	// end inline asm
	mov.b64 	%fd128, %rd87;
	setp.lt.f64 	%p59, %fd127, %fd128;
	selp.f64 	%fd129, %fd128, %fd127, %p59;
	add.s64 	%rd90, %rd86, 4096;
	// begin inline asm
	ld.global.nc.u64 %rd89, [%rd90];
	// end inline asm
	mov.b64 	%fd130, %rd89;
	setp.lt.f64 	%p60, %fd129, %fd130;
	selp.f64 	%fd131, %fd130, %fd129, %p60;
	add.s64 	%rd92, %rd86, 6144;
	// begin inline asm
	ld.global.nc.u64 %rd91, [%rd92];
	// end inline asm
	mov.b64 	%fd132, %rd91;
	setp.lt.f64 	%p61, %fd131, %fd132;
	selp.f64 	%fd372, %fd132, %fd131, %p61;
	add.s32 	%r462, %r462, 1024;
	setp.lt.s32 	%p62, %r462, %r68;
	@%p62 bra 	$L__BB7_46;
$L__BB7_47:
	setp.lt.s32 	%p63, %r68, 256;
	@%p63 bra 	$L__BB7_52;
	// begin inline asm
	mov.u32 %r201, %laneid;
	// end inline asm
	mov.b64 	%rd104, %fd372;
	mov.b64 	{%r203, %r208}, %rd104;
	mov.b32 	%r209, 1;
	mov.b32 	%r250, 31;
	mov.b32 	%r251, -1;
	// begin inline asm
	shfl.sync.down.b32 %r202, %r203, %r209, %r250, %r251;
	// end inline asm
	// begin inline asm
	shfl.sync.down.b32 %r207, %r208, %r209, %r250, %r251;
	// end inline asm
	mov.b64 	%rd105, {%r202, %r207};
	mov.b64 	%fd180, %rd105;
	setp.gt.s32 	%p91, %r201, 30;
	setp.lt.f64 	%p92, %fd372, %fd180;
	selp.f64 	%fd181, %fd180, %fd372, %p92;
	selp.f64 	%fd182, %fd372, %fd181, %p91;
	mov.b64 	%rd106, %fd182;
	mov.b64 	{%r213, %r218}, %rd106;
	mov.b32 	%r219, 2;
	// begin inline asm
	shfl.sync.down.b32 %r212, %r213, %r219, %r250, %r251;
	// end inline asm
	// begin inline asm
	shfl.sync.down.b32 %r217, %r218, %r219, %r250, %r251;
	// end inline asm
	mov.b64 	%rd107, {%r212, %r217};
	mov.b64 	%fd183, %rd107;
	setp.gt.s32 	%p93, %r201, 29;
	setp.lt.f64 	%p94, %fd182, %fd183;
	selp.f64 	%fd184, %fd183, %fd182, %p94;
	selp.f64 	%fd185, %fd182, %fd184, %p93;
	mov.b64 	%rd108, %fd185;
	mov.b64 	{%r223, %r228}, %rd108;
	mov.b32 	%r229, 4;
	// begin inline asm
	shfl.sync.down.b32 %r222, %r223, %r229, %r250, %r251;
	// end inline asm
	// begin inline asm
	shfl.sync.down.b32 %r227, %r228, %r229, %r250, %r251;
	// end inline asm
	mov.b64 	%rd109, {%r222, %r227};
	mov.b64 	%fd186, %rd109;
	setp.gt.s32 	%p95, %r201, 27;
	setp.lt.f64 	%p96, %fd185, %fd186;
	selp.f64 	%fd187, %fd186, %fd185, %p96;
	selp.f64 	%fd188, %fd185, %fd187, %p95;
	mov.b64 	%rd110, %fd188;
	mov.b64 	{%r233, %r238}, %rd110;
	mov.b32 	%r239, 8;
	// begin inline asm
	shfl.sync.down.b32 %r232, %r233, %r239, %r250, %r251;
	// end inline asm
	// begin inline asm
	shfl.sync.down.b32 %r237, %r238, %r239, %r250, %r251;
	// end inline asm
	mov.b64 	%rd111, {%r232, %r237};
	mov.b64 	%fd189, %rd111;
	setp.gt.s32 	%p97, %r201, 23;
	setp.lt.f64 	%p98, %fd188, %fd189;
	selp.f64 	%fd190, %fd189, %fd188, %p98;
	selp.f64 	%fd191, %fd188, %fd190, %p97;
	mov.b64 	%rd112, %fd191;
	mov.b64 	{%r243, %r248}, %rd112;
	mov.b32 	%r249, 16;
	// begin inline asm
	shfl.sync.down.b32 %r242, %r243, %r249, %r250, %r251;
	// end inline asm
	// begin inline asm
	shfl.sync.down.b32 %r247, %r248, %r249, %r250, %r251;
	// end inline asm
	mov.b64 	%rd113, {%r242, %r247};
	mov.b64 	%fd192, %rd113;
	setp.gt.s32 	%p99, %r201, 15;
	setp.lt.f64 	%p100, %fd191, %fd192;
	selp.f64 	%fd38, %fd192, %fd191, %p100;
	selp.f64 	%fd380, %fd191, %fd38, %p99;
	setp.ne.s32 	%p101, %r201, 0;
	@%p101 bra 	$L__BB7_50;
	shr.u32 	%r252, %r35, 2;
	and.b32  	%r253, %r252, 248;
	mov.u32 	%r254, _ZZN3cub18CUB_300001_SM_10006detail6reduce28DeviceReduceSingleTileKernelINS2_10policy_hubIdjN4cuda3__47maximumIvEEE10Policy1000EPdSB_iS8_ddNS5_3std3__410__identityEEEvT0_T1_T2_T3_T4_T6_E12temp_storage;
	add.s32 	%r255, %r254, %r253;
	st.shared.f64 	[%r255+8], %fd38;
$L__BB7_50:
	bar.sync 	0;
	setp.ne.s32 	%p102, %r35, 0;
	@%p102 bra 	$L__BB7_72;
	ld.shared.f64 	%fd193, [_ZZN3cub18CUB_300001_SM_10006detail6reduce28DeviceReduceSingleTileKernelINS2_10policy_hubIdjN4cuda3__47maximumIvEEE10Policy1000EPdSB_iS8_ddNS5_3std3__410__identityEEEvT0_T1_T2_T3_T4_T6_E12temp_storage+16];
	setp.lt.f64 	%p103, %fd380, %fd193;
	selp.f64 	%fd194, %fd193, %fd380, %p103;
	ld.shared.f64 	%fd195, [_ZZN3cub18CUB_300001_SM_10006detail6reduce28DeviceReduceSingleTileKernelINS2_10policy_hubIdjN4cuda3__47maximumIvEEE10Policy1000EPdSB_iS8_ddNS5_3std3__410__identityEEEvT0_T1_T2_T3_T4_T6_E12temp_storage+24];
	setp.lt.f64 	%p104, %fd194, %fd195;
	selp.f64 	%fd196, %fd195, %fd194, %p104;
	ld.shared.f64 	%fd197, [_ZZN3cub18CUB_300001_SM_10006detail6reduce28DeviceReduceSingleTileKernelINS2_10policy_hubIdjN4cuda3__47maximumIvEEE10Policy1000EPdSB_iS8_ddNS5_3std3__410__identityEEEvT0_T1_T2_T3_T4_T6_E12temp_storage+32];
	setp.lt.f64 	%p105, %fd196, %fd197;
	selp.f64 	%fd198, %fd197, %fd196, %p105;
	ld.shared.f64 	%fd199, [_ZZN3cub18CUB_300001_SM_10006detail6reduce28DeviceReduceSingleTileKernelINS2_10policy_hubIdjN4cuda3__47maximumIvEEE10Policy1000EPdSB_iS8_ddNS5_3std3__410__identityEEEvT0_T1_T2_T3_T4_T6_E12temp_storage+40];
	setp.lt.f64 	%p106, %fd198, %fd199;
	selp.f64 	%fd200, %fd199, %fd198, %p106;
	ld.shared.f64 	%fd201, [_ZZN3cub18CUB_300001_SM_10006detail6reduce28DeviceReduceSingleTileKernelINS2_10policy_hubIdjN4cuda3__47maximumIvEEE10Policy1000EPdSB_iS8_ddNS5_3std3__410__identityEEEvT0_T1_T2_T3_T4_T6_E12temp_storage+48];
	setp.lt.f64 	%p107, %fd200, %fd201;
	selp.f64 	%fd202, %fd201, %fd200, %p107;
	ld.shared.f64 	%fd203, [_ZZN3cub18CUB_300001_SM_10006detail6reduce28DeviceReduceSingleTileKernelINS2_10policy_hubIdjN4cuda3__47maximumIvEEE10Policy1000EPdSB_iS8_ddNS5_3std3__410__identityEEEvT0_T1_T2_T3_T4_T6_E12temp_storage+56];
	setp.lt.f64 	%p108, %fd202, %fd203;
	selp.f64 	%fd204, %fd203, %fd202, %p108;
	ld.shared.f64 	%fd205, [_ZZN3cub18CUB_300001_SM_10006detail6reduce28DeviceReduceSingleTileKernelINS2_10policy_hubIdjN4cuda3__47maximumIvEEE10Policy1000EPdSB_iS8_ddNS5_3std3__410__identityEEEvT0_T1_T2_T3_T4_T6_E12temp_storage+64];
	setp.lt.f64 	%p109, %fd204, %fd205;
	selp.f64 	%fd380, %fd205, %fd204, %p109;
	bra.uni 	$L__BB7_72;
$L__BB7_52:
	// begin inline asm
	mov.u32 %r138, %laneid;
	// end inline asm
	and.b32  	%r189, %r35, 992;
	add.s32 	%r190, %r189, 32;
	setp.gt.s32 	%p64, %r190, %r68;
	not.b32 	%r191, %r189;
	add.s32 	%r192, %r68, %r191;
	selp.b32 	%r187, %r192, 31, %p64;
	mov.b64 	%rd94, %fd372;
	mov.b64 	{%r140, %r145}, %rd94;
	mov.b32 	%r146, 1;
	mov.b32 	%r188, -1;
	// begin inline asm
	shfl.sync.down.b32 %r139, %r140, %r146, %r187, %r188;
	// end inline asm
	// begin inline asm
	shfl.sync.down.b32 %r144, %r145, %r146, %r187, %r188;
	// end inline asm
	mov.b64 	%rd95, {%r139, %r144};
	mov.b64 	%fd133, %rd95;
	setp.lt.s32 	%p65, %r138, %r187;
	setp.lt.f64 	%p66, %fd372, %fd133;
	selp.f64 	%fd134, %fd133, %fd372, %p66;
	selp.f64 	%fd135, %fd134, %fd372, %p65;
	mov.b64 	%rd96, %fd135;
	mov.b64 	{%r150, %r155}, %rd96;
	mov.b32 	%r156, 2;
	// begin inline asm
	shfl.sync.down.b32 %r149, %r150, %r156, %r187, %r188;
	// end inline asm
	// begin inline asm
	shfl.sync.down.b32 %r154, %r155, %r156, %r187, %r188;
	// end inline asm
	mov.b64 	%rd97, {%r149, %r154};
	mov.b64 	%fd136, %rd97;
	add.s32 	%r193, %r138, 2;
	setp.gt.s32 	%p67, %r193, %r187;
	setp.lt.f64 	%p68, %fd135, %fd136;
	selp.f64 	%fd137, %fd136, %fd135, %p68;
	selp.f64 	%fd138, %fd135, %fd137, %p67;
	mov.b64 	%rd98, %fd138;
	mov.b64 	{%r160, %r165}, %rd98;
	mov.b32 	%r166, 4;
	// begin inline asm
	shfl.sync.down.b32 %r159, %r160, %r166, %r187, %r188;
	// end inline asm
	// begin inline asm
	shfl.sync.down.b32 %r164, %r165, %r166, %r187, %r188;
	// end inline asm
	mov.b64 	%rd99, {%r159, %r164};
	mov.b64 	%fd139, %rd99;
	add.s32 	%r194, %r138, 4;
	setp.gt.s32 	%p69, %r194, %r187;
	setp.lt.f64 	%p70, %fd138, %fd139;
	selp.f64 	%fd140, %fd139, %fd138, %p70;
	selp.f64 	%fd141, %fd138, %fd140, %p69;
	mov.b64 	%rd100, %fd141;
	mov.b64 	{%r170, %r175}, %rd100;
	mov.b32 	%r176, 8;
	// begin inline asm
	shfl.sync.down.b32 %r169, %r170, %r176, %r187, %r188;
	// end inline asm
	// begin inline asm
	shfl.sync.down.b32 %r174, %r175, %r176, %r187, %r188;
	// end inline asm
	mov.b64 	%rd101, {%r169, %r174};
	mov.b64 	%fd142, %rd101;
	add.s32 	%r195, %r138, 8;
	setp.gt.s32 	%p71, %r195, %r187;
	setp.lt.f64 	%p72, %fd141, %fd142;
	selp.f64 	%fd143, %fd142, %fd141, %p72;
	selp.f64 	%fd144, %fd141, %fd143, %p71;
	mov.b64 	%rd102, %fd144;
	mov.b64 	{%r180, %r185}, %rd102;
	mov.b32 	%r186, 16;
	// begin inline asm
	shfl.sync.down.b32 %r179, %r180, %r186, %r187, %r188;
	// end inline asm
	// begin inline asm
	shfl.sync.down.b32 %r184, %r185, %r186, %r187, %r188;
	// end inline asm
	mov.b64 	%rd103, {%r179, %r184};
	mov.b64 	%fd145, %rd103;
	add.s32 	%r196, %r138, 16;
	setp.gt.s32 	%p73, %r196, %r187;
	setp.lt.f64 	%p74, %fd144, %fd145;
	selp.f64 	%fd146, %fd145, %fd144, %p74;
	selp.f64 	%fd380, %fd144, %fd146, %p73;
	setp.ne.s32 	%p75, %r138, 0;
	@%p75 bra 	$L__BB7_54;
	shr.u32 	%r197, %r35, 2;
	and.b32  	%r198, %r197, 248;
	mov.u32 	%r199, _ZZN3cub18CUB_300001_SM_10006detail6reduce28DeviceReduceSingleTileKernelINS2_10policy_hubIdjN4cuda3__47maximumIvEEE10Policy1000EPdSB_iS8_ddNS5_3std3__410__identityEEEvT0_T1_T2_T3_T4_T6_E12temp_storage;
	add.s32 	%r200, %r199, %r198;
	st.shared.f64 	[%r200+8], %fd380;
$L__BB7_54:
	bar.sync 	0;
	setp.ne.s32 	%p76, %r35, 0;
	@%p76 bra 	$L__BB7_72;
	setp.gt.s32 	%p77, %r68, 32;
	ld.shared.f64 	%fd147, [_ZZN3cub18CUB_300001_SM_10006detail6reduce28DeviceReduceSingleTileKernelINS2_10policy_hubIdjN4cuda3__47maximumIvEEE10Policy1000EPdSB_iS8_ddNS5_3std3__410__identityEEEvT0_T1_T2_T3_T4_T6_E12temp_storage+16];
	setp.lt.f64 	%p78, %fd380, %fd147;
	selp.f64 	%fd149, %fd147, %fd380, %p78;
	selp.f64 	%fd150, %fd149, %fd380, %p77;
	setp.gt.s32 	%p79, %r68, 64;
	ld.shared.f64 	%fd152, [_ZZN3cub18CUB_300001_SM_10006detail6reduce28DeviceReduceSingleTileKernelINS2_10policy_hubIdjN4cuda3__47maximumIvEEE10Policy1000EPdSB_iS8_ddNS5_3std3__410__identityEEEvT0_T1_T2_T3_T4_T6_E12temp_storage+24];
	setp.lt.f64 	%p80, %fd150, %fd152;
	selp.f64 	%fd154, %fd152, %fd150, %p80;
	selp.f64 	%fd155, %fd154, %fd150, %p79;
	setp.gt.s32 	%p81, %r68, 96;
	ld.shared.f64 	%fd157, [_ZZN3cub18CUB_300001_SM_10006detail6reduce28DeviceReduceSingleTileKernelINS2_10policy_hubIdjN4cuda3__47maximumIvEEE10Policy1000EPdSB_iS8_ddNS5_3std3__410__identityEEEvT0_T1_T2_T3_T4_T6_E12temp_storage+32];
	setp.lt.f64 	%p82, %fd155, %fd157;
	selp.f64 	%fd159, %fd157, %fd155, %p82;
	selp.f64 	%fd160, %fd159, %fd155, %p81;
	setp.gt.s32 	%p83, %r68, 128;
	ld.shared.f64 	%fd162, [_ZZN3cub18CUB_300001_SM_10006detail6reduce28DeviceReduceSingleTileKernelINS2_10policy_hubIdjN4cuda3__47maximumIvEEE10Policy1000EPdSB_iS8_ddNS5_3std3__410__identityEEEvT0_T1_T2_T3_T4_T6_E12temp_storage+40];
	setp.lt.f64 	%p84, %fd160, %fd162;
	selp.f64 	%fd164, %fd162, %fd160, %p84;
	selp.f64 	%fd165, %fd164, %fd160, %p83;
	setp.gt.s32 	%p85, %r68, 160;
	ld.shared.f64 	%fd167, [_ZZN3cub18CUB_300001_SM_10006detail6reduce28DeviceReduceSingleTileKernelINS2_10policy_hubIdjN4cuda3__47maximumIvEEE10Policy1000EPdSB_iS8_ddNS5_3std3__410__identityEEEvT0_T1_T2_T3_T4_T6_E12temp_storage+48];
	setp.lt.f64 	%p86, %fd165, %fd167;
	selp.f64 	%fd169, %fd167, %fd165, %p86;
	selp.f64 	%fd170, %fd169, %fd165, %p85;
	setp.gt.s32 	%p87, %r68, 192;
	ld.shared.f64 	%fd172, [_ZZN3cub18CUB_300001_SM_10006detail6reduce28DeviceReduceSingleTileKernelINS2_10policy_hubIdjN4cuda3__47maximumIvEEE10Policy1000EPdSB_iS8_ddNS5_3std3__410__identityEEEvT0_T1_T2_T3_T4_T6_E12temp_storage+56];
	setp.lt.f64 	%p88, %fd170, %fd172;
	selp.f64 	%fd174, %fd172, %fd170, %p88;
	selp.f64 	%fd175, %fd174, %fd170, %p87;
	setp.gt.s32 	%p89, %r68, 224;
	ld.shared.f64 	%fd177, [_ZZN3cub18CUB_300001_SM_10006detail6reduce28DeviceReduceSingleTileKernelINS2_10policy_hubIdjN4cuda3__47maximumIvEEE10Policy1000EPdSB_iS8_ddNS5_3std3__410__identityEEEvT0_T1_T2_T3_T4_T6_E12temp_storage+64];
	setp.lt.f64 	%p90, %fd175, %fd177;
	selp.f64 	%fd179, %fd177, %fd175, %p90;
	selp.f64 	%fd380, %fd179, %fd175, %p89;
	bra.uni 	$L__BB7_72;
$L__BB7_56:
	mov.u32 	%r47, %tid.x;
	mul.wide.u32 	%rd34, %r47, 8;
	add.s64 	%rd19, %rd15, %rd34;
	// begin inline asm
	ld.global.nc.u64 %rd18, [%rd19];
	// end inline asm
	mov.b64 	%fd59, %rd18;
	add.s64 	%rd21, %rd19, 2048;
	// begin inline asm
	ld.global.nc.u64 %rd20, [%rd21];
	// end inline asm
	mov.b64 	%fd60, %rd20;
	add.s64 	%rd23, %rd19, 4096;
	// begin inline asm
	ld.global.nc.u64 %rd22, [%rd23];
	// end inline asm
	mov.b64 	%fd61, %rd22;
	add.s64 	%rd25, %rd19, 6144;
	// begin inline asm
	ld.global.nc.u64 %rd24, [%rd25];
	// end inline asm
	mov.b64 	%fd62, %rd24;
	add.s64 	%rd27, %rd19, 8192;
	// begin inline asm
	ld.global.nc.u64 %rd26, [%rd27];
	// end inline asm
	mov.b64 	%fd63, %rd26;
	add.s64 	%rd29, %rd19, 10240;
	// begin inline asm
	ld.global.nc.u64 %rd28, [%rd29];
	// end inline asm
	mov.b64 	%fd64, %rd28;
	add.s64 	%rd31, %rd19, 12288;
	// begin inline asm
	ld.global.nc.u64 %rd30, [%rd31];
	// end inline asm
	mov.b64 	%fd65, %rd30;
	add.s64 	%rd33, %rd19, 14336;
	// begin inline asm
	ld.global.nc.u64 %rd32, [%rd33];
	// end inline asm
	mov.b64 	%fd66, %rd32;
	setp.lt.f64 	%p4, %fd59, %fd60;
	selp.f64 	%fd67, %fd60, %fd59, %p4;
	setp.lt.f64 	%p5, %fd67, %fd61;
	selp.f64 	%fd68, %fd61, %fd67, %p5;
	setp.lt.f64 	%p6, %fd68, %fd62;
	selp.f64 	%fd69, %fd62, %fd68, %p6;
	setp.lt.f64 	%p7, %fd69, %fd63;
	selp.f64 	%fd70, %fd63, %fd69, %p7;
	setp.lt.f64 	%p8, %fd70, %fd64;
	selp.f64 	%fd71, %fd64, %fd70, %p8;
	setp.lt.f64 	%p9, %fd71, %fd65;
	selp.f64 	%fd72, %fd65, %fd71, %p9;
	setp.lt.f64 	%p10, %fd72, %fd66;
	selp.f64 	%fd379, %fd66, %fd72, %p10;
	setp.lt.u32 	%p11, %r68, 4096;
	mov.b32 	%r465, 2048;
	@%p11 bra 	$L__BB7_60;
	add.s32 	%r48, %r68, -2048;
	mov.b32 	%r465, 2048;
$L__BB7_58:
	mul.wide.s32 	%rd51, %r465, 8;
	add.s64 	%rd36, %rd19, %rd51;
	// begin inline asm
	ld.global.nc.u64 %rd35, [%rd36];
	// end inline asm
	mov.b64 	%fd73, %rd35;
	add.s64 	%rd38, %rd36, 2048;
	// begin inline asm
	ld.global.nc.u64 %rd37, [%rd38];
	// end inline asm
	mov.b64 	%fd74, %rd37;
	add.s64 	%rd40, %rd36, 4096;
	// begin inline asm
	ld.global.nc.u64 %rd39, [%rd40];
	// end inline asm
	mov.b64 	%fd75, %rd39;
	add.s64 	%rd42, %rd36, 6144;
	// begin inline asm
	ld.global.nc.u64 %rd41, [%rd42];
	// end inline asm
	mov.b64 	%fd76, %rd41;
	add.s64 	%rd44, %rd36, 8192;
	// begin inline asm
	ld.global.nc.u64 %rd43, [%rd44];
	// end inline asm
	mov.b64 	%fd77, %rd43;
	add.s64 	%rd46, %rd36, 10240;
	// begin inline asm
	ld.global.nc.u64 %rd45, [%rd46];
	// end inline asm
	mov.b64 	%fd78, %rd45;
	add.s64 	%rd48, %rd36, 12288;
	// begin inline asm
	ld.global.nc.u64 %rd47, [%rd48];
	// end inline asm
	mov.b64 	%fd79, %rd47;
	add.s64 	%rd50, %rd36, 14336;
	// begin inline asm
	ld.global.nc.u64 %rd49, [%rd50];
	// end inline asm
	mov.b64 	%fd80, %rd49;
	setp.lt.f64 	%p12, %fd379, %fd73;
	selp.f64 	%fd81, %fd73, %fd379, %p12;
	setp.lt.f64 	%p13, %fd81, %fd74;
	selp.f64 	%fd82, %fd74, %fd81, %p13;
	setp.lt.f64 	%p14, %fd82, %fd75;
	selp.f64 	%fd83, %fd75, %fd82, %p14;
	setp.lt.f64 	%p15, %fd83, %fd76;
	selp.f64 	%fd84, %fd76, %fd83, %p15;
	setp.lt.f64 	%p16, %fd84, %fd77;
	selp.f64 	%fd85, %fd77, %fd84, %p16;
	setp.lt.f64 	%p17, %fd85, %fd78;
	selp.f64 	%fd86, %fd78, %fd85, %p17;
	setp.lt.f64 	%p18, %fd86, %fd79;
	selp.f64 	%fd87, %fd79, %fd86, %p18;
	setp.lt.f64 	%p19, %fd87, %fd80;
	selp.f64 	%fd379, %fd80, %fd87, %p19;
	sub.s32 	%r71, %r68, %r465;
	setp.lt.s32 	%p20, %r71, 2048;
	@%p20 bra 	$L__BB7_68;
	add.s32 	%r465, %r465, 2048;
	setp.le.s32 	%p21, %r465, %r48;
	@%p21 bra 	$L__BB7_58;
$L__BB7_60:
	setp.le.s32 	%p22, %r68, %r465;
	@%p22 bra 	$L__BB7_68;
	sub.s32 	%r52, %r68, %r465;
	setp.ge.s32 	%p23, %r47, %r52;
	@%p23 bra 	$L__BB7_68;
	not.b32 	%r72, %r47;
	add.s32 	%r73, %r68, %r72;
	sub.s32 	%r53, %r73, %r465;
	and.b32  	%r74, %r53, 768;
	setp.eq.s32 	%p24, %r74, 768;
	mov.u32 	%r469, %r47;
	@%p24 bra 	$L__BB7_65;
	add.s32 	%r467, %r47, %r465;
	shr.u32 	%r75, %r53, 8;
	add.s32 	%r76, %r75, 1;
	and.b32  	%r77, %r76, 3;
	neg.s32 	%r466, %r77;
	mov.u32 	%r469, %r47;
$L__BB7_64:
	.pragma "nounroll";
	mul.wide.u32 	%rd54, %r467, 8;
	add.s64 	%rd53, %rd15, %rd54;
	// begin inline asm
	ld.global.nc.u64 %rd52, [%rd53];
	// end inline asm
	mov.b64 	%fd89, %rd52;
	setp.lt.f64 	%p25, %fd379, %fd89;
	selp.f64 	%fd379, %fd89, %fd379, %p25;
	add.s32 	%r469, %r469, 256;
	add.s32 	%r467, %r467, 256;
	add.s32 	%r466, %r466, 1;
	setp.ne.s32 	%p26, %r466, 0;
	@%p26 bra 	$L__BB7_64;
$L__BB7_65:
	setp.lt.u32 	%p27, %r53, 768;
	@%p27 bra 	$L__BB7_68;
	cvt.u64.u32 	%rd55, %r469;
	cvt.u64.u32 	%rd56, %r465;
	add.s64 	%rd57, %rd55, %rd56;
	shl.b64 	%rd58, %rd57, 3;
	add.s64 	%rd59, %rd58, %rd15;
	add.s64 	%rd205, %rd59, 4096;
	add.s32 	%r470, %r469, %r465;
$L__BB7_67:
	mul.wide.u32 	%rd68, %r470, 8;
	add.s64 	%rd61, %rd15, %rd68;
	// begin inline asm
	ld.global.nc.u64 %rd60, [%rd61];
	// end inline asm
	mov.b64 	%fd90, %rd60;
	setp.lt.f64 	%p28, %fd379, %fd90;
	selp.f64 	%fd91, %fd90, %fd379, %p28;
	add.s64 	%rd63, %rd205, -2048;
	// begin inline asm
	ld.global.nc.u64 %rd62, [%rd63];
	// end inline asm
	mov.b64 	%fd92, %rd62;
	setp.lt.f64 	%p29, %fd91, %fd92;
	selp.f64 	%fd93, %fd92, %fd91, %p29;
	// begin inline asm
	ld.global.nc.u64 %rd64, [%rd205];
	// end inline asm
	mov.b64 	%fd94, %rd64;
	setp.lt.f64 	%p30, %fd93, %fd94;
	selp.f64 	%fd95, %fd94, %fd93, %p30;
	add.s64 	%rd67, %rd205, 2048;
	// begin inline asm
	ld.global.nc.u64 %rd66, [%rd67];
	// end inline asm
	mov.b64 	%fd96, %rd66;
	setp.lt.f64 	%p31, %fd95, %fd96;
	selp.f64 	%fd379, %fd96, %fd95, %p31;
	add.s32 	%r469, %r469, 1024;
	add.s64 	%rd205, %rd205, 8192;
	add.s32 	%r470, %r470, 1024;
	setp.lt.s32 	%p32, %r469, %r52;
	@%p32 bra 	$L__BB7_67;
$L__BB7_68:
	// begin inline asm
	mov.u32 %r78, %laneid;
	// end inline asm
	mov.b64 	%rd69, %fd379;
	mov.b64 	{%r80, %r85}, %rd69;
	mov.b32 	%r86, 1;
	mov.b32 	%r127, 31;
	mov.b32 	%r128, -1;
	// begin inline asm
	shfl.sync.down.b32 %r79, %r80, %r86, %r127, %r128;
	// end inline asm
	// begin inline asm
	shfl.sync.down.b32 %r84, %r85, %r86, %r127, %r128;
	// end inline asm
	mov.b64 	%rd70, {%r79, %r84};
	mov.b64 	%fd97, %rd70;
	setp.gt.s32 	%p33, %r78, 30;
	setp.lt.f64 	%p34, %fd379, %fd97;
	selp.f64 	%fd98, %fd97, %fd379, %p34;
	selp.f64 	%fd99, %fd379, %fd98, %p33;
	mov.b64 	%rd71, %fd99;
	mov.b64 	{%r90, %r95}, %rd71;
	mov.b32 	%r96, 2;
	// begin inline asm
	shfl.sync.down.b32 %r89, %r90, %r96, %r127, %r128;
	// end inline asm
	// begin inline asm
	shfl.sync.down.b32 %r94, %r95, %r96, %r127, %r128;
	// end inline asm
	mov.b64 	%rd72, {%r89, %r94};
	mov.b64 	%fd100, %rd72;
	setp.gt.s32 	%p35, %r78, 29;
	setp.lt.f64 	%p36, %fd99, %fd100;
	selp.f64 	%fd101, %fd100, %fd99, %p36;
	selp.f64 	%fd102, %fd99, %fd101, %p35;
	mov.b64 	%rd73, %fd102;
	mov.b64 	{%r100, %r105}, %rd73;
	mov.b32 	%r106, 4;
	// begin inline asm
	shfl.sync.down.b32 %r99, %r100, %r106, %r127, %r128;
	// end inline asm
	// begin inline asm
	shfl.sync.down.b32 %r104, %r105, %r106, %r127, %r128;
	// end inline asm
	mov.b64 	%rd74, {%r99, %r104};
	mov.b64 	%fd103, %rd74;
	setp.gt.s32 	%p37, %r78, 27;
	setp.lt.f64 	%p38, %fd102, %fd103;
	selp.f64 	%fd104, %fd103, %fd102, %p38;
	selp.f64 	%fd105, %fd102, %fd104, %p37;
	mov.b64 	%rd75, %fd105;
	mov.b64 	{%r110, %r115}, %rd75;
	mov.b32 	%r116, 8;
	// begin inline asm
	shfl.sync.down.b32 %r109, %r110, %r116, %r127, %r128;
	// end inline asm
	// begin inline asm
	shfl.sync.down.b32 %r114, %r115, %r116, %r127, %r128;
	// end inline asm
	mov.b64 	%rd76, {%r109, %r114};
	mov.b64 	%fd106, %rd76;
	setp.gt.s32 	%p39, %r78, 23;
	setp.lt.f64 	%p40, %fd105, %fd106;
	selp.f64 	%fd107, %fd106, %fd105, %p40;
	selp.f64 	%fd108, %fd105, %fd107, %p39;
	mov.b64 	%rd77, %fd108;
	mov.b64 	{%r120, %r125}, %rd77;
	mov.b32 	%r126, 16;
	// begin inline asm
	shfl.sync.down.b32 %r119, %r120, %r126, %r127, %r128;
	// end inline asm
	// begin inline asm
	shfl.sync.down.b32 %r124, %r125, %r126, %r127, %r128;
	// end inline asm
	mov.b64 	%rd78, {%r119, %r124};
	mov.b64 	%fd109, %rd78;
	setp.gt.s32 	%p41, %r78, 15;
	setp.lt.f64 	%p42, %fd108, %fd109;
	selp.f64 	%fd54, %fd109, %fd108, %p42;
	selp.f64 	%fd380, %fd108, %fd54, %p41;
	setp.ne.s32 	%p43, %r78, 0;
	@%p43 bra 	$L__BB7_70;
	shr.u32 	%r129, %r47, 2;
	and.b32  	%r130, %r129, 248;
	mov.u32 	%r131, _ZZN3cub18CUB_300001_SM_10006detail6reduce28DeviceReduceSingleTileKernelINS2_10policy_hubIdjN4cuda3__47maximumIvEEE10Policy1000EPdSB_iS8_ddNS5_3std3__410__identityEEEvT0_T1_T2_T3_T4_T6_E12temp_storage;
	add.s32 	%r132, %r131, %r130;
	st.shared.f64 	[%r132+8], %fd54;
$L__BB7_70:
	bar.sync 	0;
	setp.ne.s32 	%p44, %r47, 0;
	@%p44 bra 	$L__BB7_72;
	ld.shared.f64 	%fd110, [_ZZN3cub18CUB_300001_SM_10006detail6reduce28DeviceReduceSingleTileKernelINS2_10policy_hubIdjN4cuda3__47maximumIvEEE10Policy1000EPdSB_iS8_ddNS5_3std3__410__identityEEEvT0_T1_T2_T3_T4_T6_E12temp_storage+16];
	setp.lt.f64 	%p45, %fd380, %fd110;
	selp.f64 	%fd111, %fd110, %fd380, %p45;
	ld.shared.f64 	%fd112, [_ZZN3cub18CUB_300001_SM_10006detail6reduce28DeviceReduceSingleTileKernelINS2_10policy_hubIdjN4cuda3__47maximumIvEEE10Policy1000EPdSB_iS8_ddNS5_3std3__410__identityEEEvT0_T1_T2_T3_T4_T6_E12temp_storage+24];
	setp.lt.f64 	%p46, %fd111, %fd112;
	selp.f64 	%fd113, %fd112, %fd111, %p46;
	ld.shared.f64 	%fd114, [_ZZN3cub18CUB_300001_SM_10006detail6reduce28DeviceReduceSingleTileKernelINS2_10policy_hubIdjN4cuda3__47maximumIvEEE10Policy1000EPdSB_iS8_ddNS5_3std3__410__identityEEEvT0_T1_T2_T3_T4_T6_E12temp_storage+32];
	setp.lt.f64 	%p47, %fd113, %fd114;
	selp.f64 	%fd115, %fd114, %fd113, %p47;
	ld.shared.f64 	%fd116, [_ZZN3cub18CUB_300001_SM_10006detail6reduce28DeviceReduceSingleTileKernelINS2_10policy_hubIdjN4cuda3__47maximumIvEEE10Policy1000EPdSB_iS8_ddNS5_3std3__410__identityEEEvT0_T1_T2_T3_T4_T6_E12temp_storage+40];
	setp.lt.f64 	%p48, %fd115, %fd116;
	selp.f64 	%fd117, %fd116, %fd115, %p48;
	ld.shared.f64 	%fd118, [_ZZN3cub18CUB_300001_SM_10006detail6reduce28DeviceReduceSingleTileKernelINS2_10policy_hubIdjN4cuda3__47maximumIvEEE10Policy1000EPdSB_iS8_ddNS5_3std3__410__identityEEEvT0_T1_T2_T3_T4_T6_E12temp_storage+48];
	setp.lt.f64 	%p49, %fd117, %fd118;
	selp.f64 	%fd119, %fd118, %fd117, %p49;
	ld.shared.f64 	%fd120, [_ZZN3cub18CUB_300001_SM_10006detail6reduce28DeviceReduceSingleTileKernelINS2_10policy_hubIdjN4cuda3__47maximumIvEEE10Policy1000EPdSB_iS8_ddNS5_3std3__410__identityEEEvT0_T1_T2_T3_T4_T6_E12temp_storage+56];
	setp.lt.f64 	%p50, %fd119, %fd120;
	selp.f64 	%fd121, %fd120, %fd119, %p50;
	ld.shared.f64 	%fd122, [_ZZN3cub18CUB_300001_SM_10006detail6reduce28DeviceReduceSingleTileKernelINS2_10policy_hubIdjN4cuda3__47maximumIvEEE10Policy1000EPdSB_iS8_ddNS5_3std3__410__identityEEEvT0_T1_T2_T3_T4_T6_E12temp_storage+64];
	setp.lt.f64 	%p51, %fd121, %fd122;
	selp.f64 	%fd380, %fd122, %fd121, %p51;
$L__BB7_72:
	mov.u32 	%r444, %tid.x;
	setp.ne.s32 	%p217, %r444, 0;
	@%p217 bra 	$L__BB7_74;
	setp.lt.f64 	%p218, %fd58, %fd380;
	selp.f64 	%fd353, %fd380, %fd58, %p218;
	st.global.f64 	[%rd1], %fd353;
$L__BB7_74:
	ret;

}


// ===== COMPILED SASS (sm_100) =====

	.target	sm_100

	.elftype	@"ET_EXEC"


//--------------------- .note.nv.tkinfo           --------------------------
	.section	.note.nv.tkinfo,"",@"SHT_NOTE"
	.sectionflags	@"SHF_NOTE_NV_TKINFO"
	.tkinfo
        /*0018*/ 	.word	0x00000002
        /*0030*/ 	.string	""
        /*0030*/ 	.string	"ptxas"
        /*0030*/ 	.string	"Cuda compilation tools, release 13.0, V13.0.88"
        /*0030*/ 	.string	"Build cuda_13.0.r13.0/compiler.36424714_0"
        /*0030*/ 	.string	"-arch sm_100 -m 64 "



//--------------------- .note.nv.cuinfo           --------------------------
	.section	.note.nv.cuinfo,"",@"SHT_NOTE"
	.sectionflags	@"SHF_NOTE_NV_CUINFO"
        /*0018*/ 	.short	0x0002
        /*001a*/ 	.short	0x0064
        /*001c*/ 	.short	0x0082
	.zero		2


//--------------------- .nv.info                  --------------------------
	.section	.nv.info,"",@"SHT_CUDA_INFO"
	.align	4


	//----- nvinfo : EIATTR_REGCOUNT
	.align		4
        /*0000*/ 	.byte	0x04, 0x2f
        /*0002*/ 	.short	(.L_41 - .L_40)
	.align		4
.L_40:
        /*0004*/ 	.word	index@(_Z10initMatrixPdS_idddddddd)
        /*0008*/ 	.word	0x00000020


	//----- nvinfo : EIATTR_FRAME_SIZE
	.align		4
.L_41:
        /*000c*/ 	.byte	0x04, 0x11
        /*000e*/ 	.short	(.L_43 - .L_42)
	.align		4
.L_42:
        /*0010*/ 	.word	index@(_Z10initMatrixPdS_idddddddd)
        /*0014*/ 	.word	0x00000000


	//----- nvinfo : EIATTR_REGCOUNT
	.align		4
.L_43:
        /*0018*/ 	.byte	0x04, 0x2f
        /*001a*/ 	.short	(.L_45 - .L_44)
	.align		4
.L_44:
        /*001c*/ 	.word	index@(_Z13iterateMatrixPdS_i)
        /*0020*/ 	.word	0x0000001a


	//----- nvinfo : EIATTR_FRAME_SIZE
	.align		4
.L_45:
        /*0024*/ 	.byte	0x04, 0x11
        /*0026*/ 	.short	(.L_47 - .L_46)
	.align		4
.L_46:
        /*0028*/ 	.word	index@($__internal_0_$__cuda_sm20_div_rn_f64_full)
        /*002c*/ 	.word	0x00000000


	//----- nvinfo : EIATTR_FRAME_SIZE
	.align		4
.L_47:
        /*0030*/ 	.byte	0x04, 0x11
        /*0032*/ 	.short	(.L_49 - .L_48)
	.align		4
.L_48:
        /*0034*/ 	.word	index@(_Z13iterateMatrixPdS_i)
        /*0038*/ 	.word	0x00000000


	//----- nvinfo : EIATTR_REGCOUNT
	.align		4
.L_49:
        /*003c*/ 	.byte	0x04, 0x2f
        /*003e*/ 	.short	(.L_51 - .L_50)
	.align		4
.L_50:
        /*0040*/ 	.word	index@(_Z14findDifferencePdS_)
        /*0044*/ 	.word	0x0000000a


	//----- nvinfo : EIATTR_FRAME_SIZE
	.align		4
.L_51:
        /*0048*/ 	.byte	0x04, 0x11
        /*004a*/ 	.short	(.L_53 - .L_52)
	.align		4
.L_52:
        /*004c*/ 	.word	index@(_Z14findDifferencePdS_)
        /*0050*/ 	.word	0x00000000


	//----- nvinfo : EIATTR_REGCOUNT
	.align		4
.L_53:
        /*0054*/ 	.byte	0x04, 0x2f
        /*0056*/ 	.short	(.L_55 - .L_54)
	.align		4
.L_54:
        /*0058*/ 	.word	index@(_Z10swapMatrixPdS_)
        /*005c*/ 	.word	0x00000004


	//----- nvinfo : EIATTR_FRAME_SIZE
	.align		4
.L_55:
        /*0060*/ 	.byte	0x04, 0x11
        /*0062*/ 	.short	(.L_57 - .L_56)
	.align		4
.L_56:
        /*0064*/ 	.word	index@(_Z10swapMatrixPdS_)
        /*0068*/ 	.word	0x00000000


	//----- nvinfo : EIATTR_REGCOUNT
	.align		4
.L_57:
        /*006c*/ 	.byte	0x04, 0x2f
        /*006e*/ 	.short	(.L_59 - .L_58)
	.align		4
.L_58:
        /*0070*/ 	.word	index@(_ZN3cub18CUB_300001_SM_10006detail11EmptyKernelIvEEvv)
        /*0074*/ 	.word	0x00000004


	//----- nvinfo : EIATTR_FRAME_SIZE
	.align		4
.L_59:
        /*0078*/ 	.byte	0x04, 0x11
        /*007a*/ 	.short	(.L_61 - .L_60)
	.align		4
.L_60:
        /*007c*/ 	.word	index@(_ZN3cub18CUB_300001_SM_10006detail11EmptyKernelIvEEvv)
        /*0080*/ 	.word	0x00000000


	//----- nvinfo : EIATTR_REGCOUNT
	.align		4
.L_61:
        /*0084*/ 	.byte	0x04, 0x2f
        /*0086*/ 	.short	(.L_63 - .L_62)
	.align		4
.L_62:
        /*0088*/ 	.word	index@(_ZN3cub18CUB_300001_SM_10006detail6reduce28DeviceReduceSingleTileKernelINS2_10policy_hubIdjN4cuda3__47maximumIvEEE10Policy1000EPdSB_jS8_ddNS5_3std3__410__identityEEEvT0_T1_T2_T3_T4_T6_)
        /*008c*/ 	.word	0x0000002c


	//----- nvinfo : EIATTR_FRAME_SIZE
	.align		4
.L_63:
        /*0090*/ 	.byte	0x04, 0x11
        /*0092*/ 	.short	(.L_65 - .L_64)
	.align		4
.L_64:
        /*0094*/ 	.word	index@(_ZN3cub18CUB_300001_SM_10006detail6reduce28DeviceReduceSingleTileKernelINS2_10policy_hubIdjN4cuda3__47maximumIvEEE10Policy1000EPdSB_jS8_ddNS5_3std3__410__identityEEEvT0_T1_T2_T3_T4_T6_)
        /*0098*/ 	.word	0x00000000


	//----- nvinfo : EIATTR_REGCOUNT
	.align		4
.L_65:
        /*009c*/ 	.byte	0x04, 0x2f
        /*009e*/ 	.short	(.L_67 - .L_66)
	.align		4
.L_66:
        /*00a0*/ 	.word	index@(_ZN3cub18CUB_300001_SM_10006detail6reduce18DeviceReduceKernelINS2_10policy_hubIdjN4cuda3__47maximumIvEEE10Policy1000EPdjS8_dNS5_3std3__410__identityEEEvT0_PT3_T1_NS0_13GridEvenShareISI_EET2_T4_)
        /*00a4*/ 	.word	0x0000001c


	//----- nvinfo : EIATTR_FRAME_SIZE
	.align		4
.L_67:
        /*00a8*/ 	.byte	0x04, 0x11
        /*00aa*/ 	.short	(.L_69 - .L_68)
	.align		4
.L_68:
        /*00ac*/ 	.word	index@(_ZN3cub18CUB_300001_SM_10006detail6reduce18DeviceReduceKernelINS2_10policy_hubIdjN4cuda3__47maximumIvEEE10Policy1000EPdjS8_dNS5_3std3__410__identityEEEvT0_PT3_T1_NS0_13GridEvenShareISI_EET2_T4_)
        /*00b0*/ 	.word	0x00000000


	//----- nvinfo : EIATTR_REGCOUNT
	.align		4
.L_69:
        /*00b4*/ 	.byte	0x04, 0x2f
        /*00b6*/ 	.short	(.L_71 - .L_70)
	.align		4
.L_70:
        /*00b8*/ 	.word	index@(_ZN3cub18CUB_300001_SM_10006detail6reduce28DeviceReduceSingleTileKernelINS2_10policy_hubIdjN4cuda3__47maximumIvEEE10Policy1000EPdSB_iS8_ddNS5_3std3__410__identityEEEvT0_T1_T2_T3_T4_T6_)
        /*00bc*/ 	.word	0x00000030


	//----- nvinfo : EIATTR_FRAME_SIZE
	.align		4
.L_71:
        /*00c0*/ 	.byte	0x04, 0x11
        /*00c2*/ 	.short	(.L_73 - .L_72)
	.align		4
.L_72:
        /*00c4*/ 	.word	index@(_ZN3cub18CUB_300001_SM_10006detail6reduce28DeviceReduceSingleTileKernelINS2_10policy_hubIdjN4cuda3__47maximumIvEEE10Policy1000EPdSB_iS8_ddNS5_3std3__410__identityEEEvT0_T1_T2_T3_T4_T6_)
        /*00c8*/ 	.word	0x00000000


	//----- nvinfo : EIATTR_MIN_STACK_SIZE
	.align		4
.L_73:
        /*00cc*/ 	.byte	0x04, 0x12
        /*00ce*/ 	.short	(.L_75 - .L_74)
	.align		4
.L_74:
        /*00d0*/ 	.word	index@(_ZN3cub18CUB_300001_SM_10006detail6reduce28DeviceReduceSingleTileKernelINS2_10policy_hubIdjN4cuda3__47maximumIvEEE10Policy1000EPdSB_iS8_ddNS5_3std3__410__identityEEEvT0_T1_T2_T3_T4_T6_)
        /*00d4*/ 	.word	0x00000000


	//----- nvinfo : EIATTR_MIN_STACK_SIZE
	.align		4
.L_75:
        /*00d8*/ 	.byte	0x04, 0x12
        /*00da*/ 	.short	(.L_77 - .L_76)
	.align		4
.L_76:
        /*00dc*/ 	.word	index@(_ZN3cub18CUB_300001_SM_10006detail6reduce18DeviceReduceKernelINS2_10policy_hubIdjN4cuda3__47maximumIvEEE10Policy1000EPdjS8_dNS5_3std3__410__identityEEEvT0_PT3_T1_NS0_13GridEvenShareISI_EET2_T4_)
        /*00e0*/ 	.word	0x00000000


	//----- nvinfo : EIATTR_MIN_STACK_SIZE
	.align		4
.L_77:
        /*00e4*/ 	.byte	0x04, 0x12
        /*00e6*/ 	.short	(.L_79 - .L_78)
	.align		4
.L_78:
        /*00e8*/ 	.word	index@(_ZN3cub18CUB_300001_SM_10006detail6reduce28DeviceReduceSingleTileKernelINS2_10policy_hubIdjN4cuda3__47maximumIvEEE10Policy1000EPdSB_jS8_ddNS5_3std3__410__identityEEEvT0_T1_T2_T3_T4_T6_)
        /*00ec*/ 	.word	0x00000000


	//----- nvinfo : EIATTR_MIN_STACK_SIZE
	.align		4
.L_79:
        /*00f0*/ 	.byte	0x04, 0x12
        /*00f2*/ 	.short	(.L_81 - .L_80)
	.align		4
.L_80:
        /*00f4*/ 	.word	index@(_ZN3cub18CUB_300001_SM_10006detail11EmptyKernelIvEEvv)
        /*00f8*/ 	.word	0x00000000


	//----- nvinfo : EIATTR_MIN_STACK_SIZE
	.align		4
.L_81:
        /*00fc*/ 	.byte	0x04, 0x12
        /*00fe*/ 	.short	(.L_83 - .L_82)
	.align		4
.L_82:
        /*0100*/ 	.word	index@(_Z10swapMatrixPdS_)
        /*0104*/ 	.word	0x00000000


	//----- nvinfo : EIATTR_MIN_STACK_SIZE
	.align		4
.L_83:
        /*0108*/ 	.byte	0x04, 0x12
        /*010a*/ 	.short	(.L_85 - .L_84)
	.align		4
.L_84:
        /*010c*/ 	.word	index@(_Z14findDifferencePdS_)
        /*0110*/ 	.word	0x00000000


	//----- nvinfo : EIATTR_MIN_STACK_SIZE
	.align		4
.L_85:
        /*0114*/ 	.byte	0x04, 0x12
        /*0116*/ 	.short	(.L_87 - .L_86)
	.align		4
.L_86:
        /*0118*/ 	.word	index@(_Z13iterateMatrixPdS_i)
        /*011c*/ 	.word	0x00000000


	//----- nvinfo : EIATTR_MIN_STACK_SIZE
	.align		4
.L_87:
        /*0120*/ 	.byte	0x04, 0x12
        /*0122*/ 	.short	(.L_89 - .L_88)
	.align		4
.L_88:
        /*0124*/ 	.word	index@(_Z10initMatrixPdS_idddddddd)
        /*0128*/ 	.word	0x00000000
.L_89:


//--------------------- .nv.compat                --------------------------
	.section	.nv.compat,"",@"SHT_CUDA_COMPAT_INFO"
	.align	4
        /*0000*/ 	.byte	0x02, 0x09, 0x00, 0x00, 0x02, 0x02, 0x01, 0x00, 0x02, 0x05, 0x05, 0x00, 0x03, 0x07, 0x01, 0x01
        /*0010*/ 	.byte	0x02, 0x03, 0x00, 0x00, 0x02, 0x06, 0x01, 0x00, 0x04, 0x0b, 0x08, 0x00, 0x01, 0x00, 0x00, 0x00
        /*0020*/ 	.byte	0x00, 0x00, 0x00, 0x00


//--------------------- .nv.info._ZN3cub18CUB_300001_SM_10006detail6reduce28DeviceReduceSingleTileKernelINS2_10policy_hubIdjN4cuda3__47maximumIvEEE10Policy1000EPdSB_iS8_ddNS5_3std3__410__identityEEEvT0_T1_T2_T3_T4_T6_ --------------------------
	.section	.nv.info._ZN3cub18CUB_300001_SM_10006detail6reduce28DeviceReduceSingleTileKernelINS2_10policy_hubIdjN4cuda3__47maximumIvEEE10Policy1000EPdSB_iS8_ddNS5_3std3__410__identityEEEvT0_T1_T2_T3_T4_T6_,"",@"SHT_CUDA_INFO"
	.sectionflags	@""
	.align	4


	//----- nvinfo : EIATTR_CUDA_API_VERSION
	.align		4
        /*0000*/ 	.byte	0x04, 0x37
        /*0002*/ 	.short	(.L_91 - .L_90)
.L_90:
        /*0004*/ 	.word	0x00000082


	//----- nvinfo : EIATTR_KPARAM_INFO
	.align		4
.L_91:
        /*0008*/ 	.byte	0x04, 0x17
        /*000a*/ 	.short	(.L_93 - .L_92)
.L_92:
        /*000c*/ 	.word	0x00000000
        /*0010*/ 	.short	0x0005
        /*0012*/ 	.short	0x0020
        /*0014*/ 	.byte	0x00, 0xf0, 0x05, 0x00


	//----- nvinfo : EIATTR_KPARAM_INFO
	.align		4
.L_93:
        /*0018*/ 	.byte	0x04, 0x17
        /*001a*/ 	.short	(.L_95 - .L_94)
.L_94:
        /*001c*/ 	.word	0x00000000
        /*0020*/ 	.short	0x0004
        /*0022*/ 	.short	0x0018
        /*0024*/ 	.byte	0x00, 0xf0, 0x21, 0x00


	//----- nvinfo : EIATTR_KPARAM_INFO
	.align		4
.L_95:
        /*0028*/ 	.byte	0x04, 0x17
        /*002a*/ 	.short	(.L_97 - .L_96)
.L_96:
        /*002c*/ 	.word	0x00000000
        /*0030*/ 	.short	0x0003
        /*0032*/ 	.short	0x0014
        /*0034*/ 	.byte	0x00, 0xf0, 0x05, 0x00


	//----- nvinfo : EIATTR_KPARAM_INFO
	.align		4
.L_97:
        /*0038*/ 	.byte	0x04, 0x17
        /*003a*/ 	.short	(.L_99 - .L_98)
.L_98:
        /*003c*/ 	.word	0x00000000
        /*0040*/ 	.short	0x0002
        /*0042*/ 	.short	0x0010
        /*0044*/ 	.byte	0x00, 0xf0, 0x11, 0x00


	//----- nvinfo : EIATTR_KPARAM_INFO
	.align		4
.L_99:
        /*0048*/ 	.byte	0x04, 0x17
        /*004a*/ 	.short	(.L_101 - .L_100)
.L_100:
        /*004c*/ 	.word	0x00000000
        /*0050*/ 	.short	0x0001
        /*0052*/ 	.short	0x0008
        /*0054*/ 	.byte	0x00, 0xf5, 0x21, 0x00


	//----- nvinfo : EIATTR_KPARAM_INFO
	.align		4
.L_101:
        /*0058*/ 	.byte	0x04, 0x17
        /*005a*/ 	.short	(.L_103 - .L_102)
.L_102:
        /*005c*/ 	.word	0x00000000
        /*0060*/ 	.short	0x0000
        /*0062*/ 	.short	0x0000
        /*0064*/ 	.byte	0x00, 0xf5, 0x21, 0x00


	//----- nvinfo : EIATTR_SPARSE_MMA_MASK
	.align		4
.L_103:
        /*0068*/ 	.byte	0x03, 0x50
        /*006a*/ 	.short	0x0000


	//----- nvinfo : EIATTR_MAXREG_COUNT
	.align		4
        /*006c*/ 	.byte	0x03, 0x1b
        /*006e*/ 	.short	0x00ff


	//----- nvinfo : EIATTR_NUM_BARRIERS
	.align		4
        /*0070*/ 	.byte	0x02, 0x4c
        /*0072*/ 	.byte	0x01
	.zero		1


	//----- nvinfo : EIATTR_MERCURY_ISA_VERSION
	.align		4
        /*0074*/ 	.byte	0x03, 0x5f
        /*0076*/ 	.short	0x0101


	//----- nvinfo : EIATTR_COOP_GROUP_MASK_REGIDS
	.align		4
        /*0078*/ 	.byte	0x04, 0x29
        /*007a*/ 	.short	(.L_105 - .L_104)


	//   ....[0]....
.L_104:
        /*007c*/ 	.word	0xffffffff


	//   ....[1]....
        /*0080*/ 	.word	0xffffffff


	//   ....[2]....
        /*0084*/ 	.word	0xffffffff


	//   ....[3]....
        /*0088*/ 	.word	0xffffffff


	//   ....[4]....
        /*008c*/ 	.word	0xffffffff


	//   ....[5]....
        /*0090*/ 	.word	0xffffffff


	//   ....[6]....
        /*0094*/ 	.word	0xffffffff


	//   ....[7]....
        /*0098*/ 	.word	0xffffffff


	//   ....[8]....
        /*009c*/ 	.word	0xffffffff


	//   ....[9]....
        /*00a0*/ 	.word	0xffffffff


	//   ....[10]....
        /*00a4*/ 	.word	0xffffffff


	//   ....[11]....
        /*00a8*/ 	.word	0xffffffff


	//   ....[12]....
        /*00ac*/ 	.word	0xffffffff


	//   ....[13]....
        /*00b0*/ 	.word	0xffffffff


	//   ....[14]....
        /*00b4*/ 	.word	0xffffffff


	//   ....[15]....
        /*00b8*/ 	.word	0xffffffff


	//   ....[16]....
        /*00bc*/ 	.word	0xffffffff


	//   ....[17]....
        /*00c0*/ 	.word	0xffffffff


	//   ....[18]....
        /*00c4*/ 	.word	0xffffffff


	//   ....[19]....
        /*00c8*/ 	.word	0xffffffff


	//   ....[20]....
        /*00cc*/ 	.word	0xffffffff


	//   ....[21]....
        /*00d0*/ 	.word	0xffffffff


	//   ....[22]....
        /*00d4*/ 	.word	0xffffffff


	//   ....[23]....
        /*00d8*/ 	.word	0xffffffff


	//   ....[24]....
        /*00dc*/ 	.word	0xffffffff


	//   ....[25]....
        /*00e0*/ 	.word	0xffffffff


	//   ....[26]....
        /*00e4*/ 	.word	0xffffffff


	//   ....[27]....
        /*00e8*/ 	.word	0xffffffff


	//   ....[28]....
        /*00ec*/ 	.word	0xffffffff


	//   ....[29]....
        /*00f0*/ 	.word	0xffffffff


	//   ....[30]....
        /*00f4*/ 	.word	0xffffffff


	//   ....[31]....
        /*00f8*/ 	.word	0xffffffff


	//   ....[32]....
        /*00fc*/ 	.word	0xffffffff


	//   ....[33]....
        /*0100*/ 	.word	0xffffffff


	//   ....[34]....
        /*0104*/ 	.word	0xffffffff


	//   ....[35]....
        /*0108*/ 	.word	0xffffffff


	//   ....[36]....
        /*010c*/ 	.word	0xffffffff


	//   ....[37]....
        /*0110*/ 	.word	0xffffffff


	//   ....[38]....
        /*0114*/ 	.word	0xffffffff


	//   ....[39]....
        /*0118*/ 	.word	0xffffffff


	//   ....[40]....
        /*011c*/ 	.word	0xffffffff


	//   ....[41]....
        /*0120*/ 	.word	0xffffffff


	//   ....[42]....
        /*0124*/ 	.word	0xffffffff


	//   ....[43]....
        /*0128*/ 	.word	0xffffffff


	//   ....[44]....
        /*012c*/ 	.word	0xffffffff


	//   ....[45]....
        /*0130*/ 	.word	0xffffffff


	//   ....[46]....
        /*0134*/ 	.word	0xffffffff


	//   ....[47]....
        /*0138*/ 	.word	0xffffffff


	//   ....[48]....
        /*013c*/ 	.word	0xffffffff


	//   ....[49]....
        /*0140*/ 	.word	0xffffffff


	//   ....[50]....
        /*0144*/ 	.word	0xffffffff


	//   ....[51]....
        /*0148*/ 	.word	0xffffffff


	//   ....[52]....
        /*014c*/ 	.word	0xffffffff


	//   ....[53]....
        /*0150*/ 	.word	0xffffffff


	//   ....[54]....
        /*0154*/ 	.word	0xffffffff


	//   ....[55]....
        /*0158*/ 	.word	0xffffffff


	//   ....[56]....
        /*015c*/ 	.word	0xffffffff


	//   ....[57]....
        /*0160*/ 	.word	0xffffffff


	//   ....[58]....
        /*0164*/ 	.word	0xffffffff


	//   ....[59]....
        /*0168*/ 	.word	0xffffffff


	//----- nvinfo : EIATTR_COOP_GROUP_INSTR_OFFSETS
	.align		4
.L_105:
        /*016c*/ 	.byte	0x04, 0x28
        /*016e*/ 	.short	(.L_107 - .L_106)


	//   ....[0]....
.L_106:
        /*0170*/ 	.word	0x00000d30


	//   ....[1]....
        /*0174*/ 	.word	0x00000d40


	//   ....[2]....
        /*0178*/ 	.word	0x00000dd0


	//   ....[3]....
        /*017c*/ 	.word	0x00000e10


	//   ....[4]....
        /*0180*/ 	.word	0x00000e80


	//   ....[5]....
        /*0184*/ 	.word	0x00000ea0


	//   ....[6]....
        /*0188*/ 	.word	0x00000ef0


	//   ....[7]....
        /*018c*/ 	.word	0x00000f10


	//   ....[8]....
        /*0190*/ 	.word	0x00000f60


	//   ....[9]....
        /*0194*/ 	.word	0x00000f80


	//   ....[10]....
        /*0198*/ 	.word	0x00001280


	//   ....[11]....
        /*019c*/ 	.word	0x00001290


	//   ....[12]....
        /*01a0*/ 	.word	0x00001320


	//   ....[13]....
        /*01a4*/ 	.word	0x00001350


	//   ....[14]....
        /*01a8*/ 	.word	0x000013b0


	//   ....[15]....
        /*01ac*/ 	.word	0x000013e0


	//   ....[16]....
        /*01b0*/ 	.word	0x00001440


	//   ....[17]....
        /*01b4*/ 	.word	0x00001480


	//   ....[18]....
        /*01b8*/ 	.word	0x000014f0


	//   ....[19]....
        /*01bc*/ 	.word	0x00001530


	//   ....[20]....
        /*01c0*/ 	.word	0x00002960


	//   ....[21]....
        /*01c4*/ 	.word	0x00002970


	//   ....[22]....
        /*01c8*/ 	.word	0x00002a00


	//   ....[23]....
        /*01cc*/ 	.word	0x00002a30


	//   ....[24]....
        /*01d0*/ 	.word	0x00002aa0


	//   ....[25]....
        /*01d4*/ 	.word	0x00002ac0


	//   ....[26]....
        /*01d8*/ 	.word	0x00002b20


	//   ....[27]....
        /*01dc*/ 	.word	0x00002b30


	//   ....[28]....
        /*01e0*/ 	.word	0x00002b80


	//   ....[29]....
        /*01e4*/ 	.word	0x00002b90


	//   ....[30]....
        /*01e8*/ 	.word	0x00003a20


	//   ....[31]....
        /*01ec*/ 	.word	0x00003a30


	//   ....[32]....
        /*01f0*/ 	.word	0x00003ac0


	//   ....[33]....
        /*01f4*/ 	.word	0x00003b00


	//   ....[34]....
        /*01f8*/ 	.word	0x00003b80


	//   ....[35]....
        /*01fc*/ 	.word	0x00003bc0


	//   ....[36]....
        /*0200*/ 	.word	0x00003c20


	//   ....[37]....
        /*0204*/ 	.word	0x00003c50


	//   ....[38]....
        /*0208*/ 	.word	0x00003ca0


	//   ....[39]....
        /*020c*/ 	.word	0x00003cd0


	//   ....[40]....
        /*0210*/ 	.word	0x00003fb0


	//   ....[41]....
        /*0214*/ 	.word	0x00003fc0


	//   ....[42]....
        /*0218*/ 	.word	0x00004050


	//   ....[43]....
        /*021c*/ 	.word	0x00004080


	//   ....[44]....
        /*0220*/ 	.word	0x000040d0


	//   ....[45]....
        /*0224*/ 	.word	0x00004100


	//   ....[46]....
        /*0228*/ 	.word	0x00004170


	//   ....[47]....
        /*022c*/ 	.word	0x000041b0


	//   ....[48]....
        /*0230*/ 	.word	0x00004220


	//   ....[49]....
        /*0234*/ 	.word	0x00004250


	//   ....[50]....
        /*0238*/ 	.word	0x00005700


	//   ....[51]....
        /*023c*/ 	.word	0x00005710


	//   ....[52]....
        /*0240*/ 	.word	0x000057a0


	//   ....[53]....
        /*0244*/ 	.word	0x000057e0


	//   ....[54]....
        /*0248*/ 	.word	0x00005860


	//   ....[55]....
        /*024c*/ 	.word	0x000058a0


	//   ....[56]....
        /*0250*/ 	.word	0x00005900


	//   ....[57]....
        /*0254*/ 	.word	0x00005930


	//   ....[58]....
        /*0258*/ 	.word	0x00005980


	//   ....[59]....
        /*025c*/ 	.word	0x000059b0


	//----- nvinfo : EIATTR_VRC_CTA_INIT_COUNT
	.align		4
.L_107:
        /*0260*/ 	.byte	0x02, 0x4a
	.zero		1
	.zero		1


	//----- nvinfo : EIATTR_EXIT_INSTR_OFFSETS
	.align		4
        /*0264*/ 	.byte	0x04, 0x1c
        /*0266*/ 	.short	(.L_109 - .L_108)


	//   ....[0]....
.L_108:
        /*0268*/ 	.word	0x00000080


	//   ....[1]....
        /*026c*/ 	.word	0x000000c0


	//   ....[2]....
        /*0270*/ 	.word	0x00005c20


	//   ....[3]....
        /*0274*/ 	.word	0x00005ca0


	//----- nvinfo : EIATTR_MAX_THREADS
	.align		4
.L_109:
        /*0278*/ 	.byte	0x04, 0x05
        /*027a*/ 	.short	(.L_111 - .L_110)
.L_110:
        /*027c*/ 	.word	0x00000100
        /*0280*/ 	.word	0x00000001
        /*0284*/ 	.word	0x00000001


	//----- nvinfo : EIATTR_CRS_STACK_SIZE
	.align		4
.L_111:
        /*0288*/ 	.byte	0x04, 0x1e
        /*028a*/ 	.short	(.L_113 - .L_112)
.L_112:
        /*028c*/ 	.word	0x00000000


	//----- nvinfo : EIATTR_CBANK_PARAM_SIZE
	.align		4
.L_113:
        /*0290*/ 	.byte	0x03, 0x19
        /*0292*/ 	.short	0x0021


	//----- nvinfo : EIATTR_PARAM_CBANK
	.align		4
        /*0294*/ 	.byte	0x04, 0x0a
        /*0296*/ 	.short	(.L_115 - .L_114)
	.align		4
.L_114:
        /*0298*/ 	.word	index@(.nv.constant0._ZN3cub18CUB_300001_SM_10006detail6reduce28DeviceReduceSingleTileKernelINS2_10policy_hubIdjN4cuda3__47maximumIvEEE10Policy1000EPdSB_iS8_ddNS5_3std3__410__identityEEEvT0_T1_T2_T3_T4_T6_)
        /*029c*/ 	.short	0x0380
        /*029e*/ 	.short	0x0021


	//----- nvinfo : EIATTR_SW_WAR
	.align		4
.L_115:
        /*02a0*/ 	.byte	0x04, 0x36
        /*02a2*/ 	.short	(.L_117 - .L_116)
.L_116:
        /*02a4*/ 	.word	0x00000008
.L_117:


//--------------------- .nv.info._ZN3cub18CUB_300001_SM_10006detail6reduce18DeviceReduceKernelINS2_10policy_hubIdjN4cuda3__47maximumIvEEE10Policy1000EPdjS8_dNS5_3std3__410__identityEEEvT0_PT3_T1_NS0_13GridEvenShareISI_EET2_T4_ --------------------------
	.section	.nv.info._ZN3cub18CUB_300001_SM_10006detail6reduce18DeviceReduceKernelINS2_10policy_hubIdjN4cuda3__47maximumIvEEE10Policy1000EPdjS8_dNS5_3std3__410__identityEEEvT0_PT3_T1_NS0_13GridEvenShareISI_EET2_T4_,"",@"SHT_CUDA_INFO"
	.sectionflags	@""
	.align	4


	//----- nvinfo : EIATTR_CUDA_API_VERSION
	.align		4
        /*0000*/ 	.byte	0x04, 0x37
        /*0002*/ 	.short	(.L_119 - .L_118)
.L_118:
        /*0004*/ 	.word	0x00000082


	//----- nvinfo : EIATTR_KPARAM_INFO
	.align		4
.L_119:
        /*0008*/ 	.byte	0x04, 0x17
        /*000a*/ 	.short	(.L_121 - .L_120)
.L_120:
        /*000c*/ 	.word	0x00000000
        /*0010*/ 	.short	0x0005
        /*0012*/ 	.short	0x003d
        /*0014*/ 	.byte	0x00, 0xf0, 0x05, 0x00


	//----- nvinfo : EIATTR_KPARAM_INFO
	.align		4
.L_121:
        /*0018*/ 	.byte	0x04, 0x17
        /*001a*/ 	.short	(.L_123 - .L_122)
.L_122:
        /*001c*/ 	.word	0x00000000
        /*0020*/ 	.short	0x0004
        /*0022*/ 	.short	0x003c
        /*0024*/ 	.byte	0x00, 0xf0, 0x05, 0x00


	//----- nvinfo : EIATTR_KPARAM_INFO
	.align		4
.L_123:
        /*0028*/ 	.byte	0x04, 0x17
        /*002a*/ 	.short	(.L_125 - .L_124)
.L_124:
        /*002c*/ 	.word	0x00000000
        /*0030*/ 	.short	0x0003
        /*0032*/ 	.short	0x0014
        /*0034*/ 	.byte	0x00, 0xf0, 0xa1, 0x00


	//----- nvinfo : EIATTR_KPARAM_INFO
	.align		4
.L_125:
        /*0038*/ 	.byte	0x04, 0x17
        /*003a*/ 	.short	(.L_127 - .L_126)
.L_126:
        /*003c*/ 	.word	0x00000000
        /*0040*/ 	.short	0x0002
        /*0042*/ 	.short	0x0010
        /*0044*/ 	.byte	0x00, 0xf0, 0x11, 0x00


	//----- nvinfo : EIATTR_KPARAM_INFO
	.align		4
.L_127:
        /*0048*/ 	.byte	0x04, 0x17
        /*004a*/ 	.short	(.L_129 - .L_128)
.L_128:
        /*004c*/ 	.word	0x00000000
        /*0050*/ 	.short	0x0001
        /*0052*/ 	.short	0x0008
        /*0054*/ 	.byte	0x00, 0xf5, 0x21, 0x00


	//----- nvinfo : EIATTR_KPARAM_INFO
	.align		4
.L_129:
        /*0058*/ 	.byte	0x04, 0x17
        /*005a*/ 	.short	(.L_131 - .L_130)
.L_130:
        /*005c*/ 	.word	0x00000000
        /*0060*/ 	.short	0x0000
        /*0062*/ 	.short	0x0000
        /*0064*/ 	.byte	0x00, 0xf5, 0x21, 0x00


	//----- nvinfo : EIATTR_SPARSE_MMA_MASK
	.align		4
.L_131:
        /*0068*/ 	.byte	0x03, 0x50
        /*006a*/ 	.short	0x0000


	//----- nvinfo : EIATTR_MAXREG_COUNT
	.align		4
        /*006c*/ 	.byte	0x03, 0x1b
        /*006e*/ 	.short	0x00ff


	//----- nvinfo : EIATTR_NUM_BARRIERS
	.align		4
        /*0070*/ 	.byte	0x02, 0x4c
        /*0072*/ 	.byte	0x01
	.zero		1


	//----- nvinfo : EIATTR_MERCURY_ISA_VERSION
	.align		4
        /*0074*/ 	.byte	0x03, 0x5f
        /*0076*/ 	.short	0x0101


	//----- nvinfo : EIATTR_COOP_GROUP_MASK_REGIDS
	.align		4
        /*0078*/ 	.byte	0x04, 0x29
        /*007a*/ 	.short	(.L_133 - .L_132)


	//   ....[0]....
.L_132:
        /*007c*/ 	.word	0xffffffff


	//   ....[1]....
        /*0080*/ 	.word	0xffffffff


	//   ....[2]....
        /*0084*/ 	.word	0xffffffff


	//   ....[3]....
        /*0088*/ 	.word	0xffffffff


	//   ....[4]....
        /*008c*/ 	.word	0xffffffff


	//   ....[5]....
        /*0090*/ 	.word	0xffffffff


	//   ....[6]....
        /*0094*/ 	.word	0xffffffff


	//   ....[7]....
        /*0098*/ 	.word	0xffffffff


	//   ....[8]....
        /*009c*/ 	.word	0xffffffff


	//   ....[9]....
        /*00a0*/ 	.word	0xffffffff


	//   ....[10]....
        /*00a4*/ 	.word	0xffffffff


	//   ....[11]....
        /*00a8*/ 	.word	0xffffffff


	//   ....[12]....
        /*00ac*/ 	.word	0xffffffff


	//   ....[13]....
        /*00b0*/ 	.word	0xffffffff


	//   ....[14]....
        /*00b4*/ 	.word	0xffffffff


	//   ....[15]....
        /*00b8*/ 	.word	0xffffffff


	//   ....[16]....
        /*00bc*/ 	.word	0xffffffff


	//   ....[17]....
        /*00c0*/ 	.word	0xffffffff


	//   ....[18]....
        /*00c4*/ 	.word	0xffffffff


	//   ....[19]....
        /*00c8*/ 	.word	0xffffffff


	//   ....[20]....
        /*00cc*/ 	.word	0xffffffff


	//   ....[21]....
        /*00d0*/ 	.word	0xffffffff


	//   ....[22]....
        /*00d4*/ 	.word	0xffffffff


	//   ....[23]....
        /*00d8*/ 	.word	0xffffffff


	//   ....[24]....
        /*00dc*/ 	.word	0xffffffff


	//   ....[25]....
        /*00e0*/ 	.word	0xffffffff


	//   ....[26]....
        /*00e4*/ 	.word	0xffffffff


	//   ....[27]....
        /*00e8*/ 	.word	0xffffffff


	//   ....[28]....
        /*00ec*/ 	.word	0xffffffff


	//   ....[29]....
        /*00f0*/ 	.word	0xffffffff


	//   ....[30]....
        /*00f4*/ 	.word	0xffffffff


	//   ....[31]....
        /*00f8*/ 	.word	0xffffffff


	//   ....[32]....
        /*00fc*/ 	.word	0xffffffff


	//   ....[33]....
        /*0100*/ 	.word	0xffffffff


	//   ....[34]....
        /*0104*/ 	.word	0xffffffff


	//   ....[35]....
        /*0108*/ 	.word	0xffffffff


	//   ....[36]....
        /*010c*/ 	.word	0xffffffff


	//   ....[37]....
        /*0110*/ 	.word	0xffffffff


	//   ....[38]....
        /*0114*/ 	.word	0xffffffff


	//   ....[39]....
        /*0118*/ 	.word	0xffffffff


	//   ....[40]....
        /*011c*/ 	.word	0xffffffff


	//   ....[41]....
        /*0120*/ 	.word	0xffffffff


	//   ....[42]....
        /*0124*/ 	.word	0xffffffff


	//   ....[43]....
        /*0128*/ 	.word	0xffffffff


	//   ....[44]....
        /*012c*/ 	.word	0xffffffff


	//   ....[45]....
        /*0130*/ 	.word	0xffffffff


	//   ....[46]....
        /*0134*/ 	.word	0xffffffff


	//   ....[47]....
        /*0138*/ 	.word	0xffffffff


	//   ....[48]....
        /*013c*/ 	.word	0xffffffff


	//   ....[49]....
        /*0140*/ 	.word	0xffffffff


	//   ....[50]....
        /*0144*/ 	.word	0xffffffff


	//   ....[51]....
        /*0148*/ 	.word	0xffffffff


	//   ....[52]....
        /*014c*/ 	.word	0xffffffff


	//   ....[53]....
        /*0150*/ 	.word	0xffffffff


	//   ....[54]....
        /*0154*/ 	.word	0xffffffff


	//   ....[55]....
        /*0158*/ 	.word	0xffffffff


	//   ....[56]....
        /*015c*/ 	.word	0xffffffff


	//   ....[57]....
        /*0160*/ 	.word	0xffffffff


	//   ....[58]....
        /*0164*/ 	.word	0xffffffff


	//   ....[59]....
        /*0168*/ 	.word	0xffffffff


	//----- nvinfo : EIATTR_COOP_GROUP_INSTR_OFFSETS
	.align		4
.L_133:
        /*016c*/ 	.byte	0x04, 0x28
        /*016e*/ 	.short	(.L_135 - .L_134)


	//   ....[0]....
.L_134:
        /*0170*/ 	.word	0x000005c0


	//   ....[1]....
        /*0174*/ 	.word	0x000005d0


	//   ....[2]....
        /*0178*/ 	.word	0x00000660


	//   ....[3]....
        /*017c*/ 	.word	0x00000670


	//   ....[4]....
        /*0180*/ 	.word	0x000006d0


	//   ....[5]....
        /*0184*/ 	.word	0x00000700


	//   ....[6]....
        /*0188*/ 	.word	0x00000780


	//   ....[7]....
        /*018c*/ 	.word	0x00000790


	//   ....[8]....
        /*0190*/ 	.word	0x000007e0


	//   ....[9]....
        /*0194*/ 	.word	0x000007f0


	//   ....[10]....
        /*0198*/ 	.word	0x00000ad0


	//   ....[11]....
        /*019c*/ 	.word	0x00000ae0


	//   ....[12]....
        /*01a0*/ 	.word	0x00000b70


	//   ....[13]....
        /*01a4*/ 	.word	0x00000b90


	//   ....[14]....
        /*01a8*/ 	.word	0x00000bf0


	//   ....[15]....
        /*01ac*/ 	.word	0x00000c10


	//   ....[16]....
        /*01b0*/ 	.word	0x00000c70


	//   ....[17]....
        /*01b4*/ 	.word	0x00000ca0


	//   ....[18]....
        /*01b8*/ 	.word	0x00000d20


	//   ....[19]....
        /*01bc*/ 	.word	0x00000d40


	//   ....[20]....
        /*01c0*/ 	.word	0x00001b60


	//   ....[21]....
        /*01c4*/ 	.word	0x00001b70


	//   ....[22]....
        /*01c8*/ 	.word	0x00001c00


	//   ....[23]....
        /*01cc*/ 	.word	0x00001c30


	//   ....[24]....
        /*01d0*/ 	.word	0x00001ca0


	//   ....[25]....
        /*01d4*/ 	.word	0x00001cc0


	//   ....[26]....
        /*01d8*/ 	.word	0x00001d20


	//   ....[27]....
        /*01dc*/ 	.word	0x00001d30


	//   ....[28]....
        /*01e0*/ 	.word	0x00001d80


	//   ....[29]....
        /*01e4*/ 	.word	0x00001d90


	//   ....[30]....
        /*01e8*/ 	.word	0x00002530


	//   ....[31]....
        /*01ec*/ 	.word	0x00002540


	//   ....[32]....
        /*01f0*/ 	.word	0x000025d0


	//   ....[33]....
        /*01f4*/ 	.word	0x000025e0


	//   ....[34]....
        /*01f8*/ 	.word	0x00002640


	//   ....[35]....
        /*01fc*/ 	.word	0x00002670


	//   ....[36]....
        /*0200*/ 	.word	0x000026f0


	//   ....[37]....
        /*0204*/ 	.word	0x00002700


	//   ....[38]....
        /*0208*/ 	.word	0x00002750


	//   ....[39]....
        /*020c*/ 	.word	0x00002760


	//   ....[40]....
        /*0210*/ 	.word	0x00002a60


	//   ....[41]....
        /*0214*/ 	.word	0x00002a70


	//   ....[42]....
        /*0218*/ 	.word	0x00002b00


	//   ....[43]....
        /*021c*/ 	.word	0x00002b20


	//   ....[44]....
        /*0220*/ 	.word	0x00002b80


	//   ....[45]....
        /*0224*/ 	.word	0x00002ba0


	//   ....[46]....
        /*0228*/ 	.word	0x00002c00


	//   ....[47]....
        /*022c*/ 	.word	0x00002c40


	//   ....[48]....
        /*0230*/ 	.word	0x00002cc0


	//   ....[49]....
        /*0234*/ 	.word	0x00002ce0


	//   ....[50]....
        /*0238*/ 	.word	0x00003b40


	//   ....[51]....
        /*023c*/ 	.word	0x00003b50


	//   ....[52]....
        /*0240*/ 	.word	0x00003be0


	//   ....[53]....
        /*0244*/ 	.word	0x00003bf0


	//   ....[54]....
        /*0248*/ 	.word	0x00003c50


	//   ....[55]....
        /*024c*/ 	.word	0x00003c80


	//   ....[56]....
        /*0250*/ 	.word	0x00003d00


	//   ....[57]....
        /*0254*/ 	.word	0x00003d10


	//   ....[58]....
        /*0258*/ 	.word	0x00003d60


	//   ....[59]....
        /*025c*/ 	.word	0x00003d70


	//----- nvinfo : EIATTR_VRC_CTA_INIT_COUNT
	.align		4
.L_135:
        /*0260*/ 	.byte	0x02, 0x4a
	.zero		1
	.zero		1


	//----- nvinfo : EIATTR_EXIT_INSTR_OFFSETS
	.align		4
        /*0264*/ 	.byte	0x04, 0x1c
        /*0266*/ 	.short	(.L_137 - .L_136)


	//   ....[0]....
.L_136:
        /*0268*/ 	.word	0x00003fe0


	//   ....[1]....
        /*026c*/ 	.word	0x00004040


	//----- nvinfo : EIATTR_MAX_THREADS
	.align		4
.L_137:
        /*0270*/ 	.byte	0x04, 0x05
        /*0272*/ 	.short	(.L_139 - .L_138)
.L_138:
        /*0274*/ 	.word	0x00000100
        /*0278*/ 	.word	0x00000001
        /*027c*/ 	.word	0x00000001


	//----- nvinfo : EIATTR_CRS_STACK_SIZE
	.align		4
.L_139:
        /*0280*/ 	.byte	0x04, 0x1e
        /*0282*/ 	.short	(.L_141 - .L_140)
.L_140:
        /*0284*/ 	.word	0x00000000


	//----- nvinfo : EIATTR_CBANK_PARAM_SIZE
	.align		4
.L_141:
        /*0288*/ 	.byte	0x03, 0x19
        /*028a*/ 	.short	0x003e


	//----- nvinfo : EIATTR_PARAM_CBANK
	.align		4
        /*028c*/ 	.byte	0x04, 0x0a
        /*028e*/ 	.short	(.L_143 - .L_142)
	.align		4
.L_142:
        /*0290*/ 	.word	index@(.nv.constant0._ZN3cub18CUB_300001_SM_10006detail6reduce18DeviceReduceKernelINS2_10policy_hubIdjN4cuda3__47maximumIvEEE10Policy1000EPdjS8_dNS5_3std3__410__identityEEEvT0_PT3_T1_NS0_13GridEvenShareISI_EET2_T4_)
        /*0294*/ 	.short	0x0380
        /*0296*/ 	.short	0x003e


	//----- nvinfo : EIATTR_SW_WAR
	.align		4
.L_143:
        /*0298*/ 	.byte	0x04, 0x36
        /*029a*/ 	.short	(.L_145 - .L_144)
.L_144:
        /*029c*/ 	.word	0x00000008
.L_145:


//--------------------- .nv.info._ZN3cub18CUB_300001_SM_10006detail6reduce28DeviceReduceSingleTileKernelINS2_10policy_hubIdjN4cuda3__47maximumIvEEE10Policy1000EPdSB_jS8_ddNS5_3std3__410__identityEEEvT0_T1_T2_T3_T4_T6_ --------------------------
	.section	.nv.info._ZN3cub18CUB_300001_SM_10006detail6reduce28DeviceReduceSingleTileKernelINS2_10policy_hubIdjN4cuda3__47maximumIvEEE10Policy1000EPdSB_jS8_ddNS5_3std3__410__identityEEEvT0_T1_T2_T3_T4_T6_,"",@"SHT_CUDA_INFO"
	.sectionflags	@""
	.align	4


	//----- nvinfo : EIATTR_CUDA_API_VERSION
	.align		4
        /*0000*/ 	.byte	0x04, 0x37
        /*0002*/ 	.short	(.L_147 - .L_146)
.L_146:
        /*0004*/ 	.word	0x00000082


	//----- nvinfo : EIATTR_KPARAM_INFO
	.align		4
.L_147:
        /*0008*/ 	.byte	0x04, 0x17
        /*000a*/ 	.short	(.L_149 - .L_148)
.L_148:
        /*000c*/ 	.word	0x00000000
        /*0010*/ 	.short	0x0005
        /*0012*/ 	.short	0x0020
        /*0014*/ 	.byte	0x00, 0xf0, 0x05, 0x00


	//----- nvinfo : EIATTR_KPARAM_INFO
	.align		4
.L_149:
        /*0018*/ 	.byte	0x04, 0x17
        /*001a*/ 	.short	(.L_151 - .L_150)
.L_150:
        /*001c*/ 	.word	0x00000000
        /*0020*/ 	.short	0x0004
        /*0022*/ 	.short	0x0018
        /*0024*/ 	.byte	0x00, 0xf0, 0x21, 0x00


	//----- nvinfo : EIATTR_KPARAM_INFO
	.align		4
.L_151:
        /*0028*/ 	.byte	0x04, 0x17
        /*002a*/ 	.short	(.L_153 - .L_152)
.L_152:
        /*002c*/ 	.word	0x00000000
        /*0030*/ 	.short	0x0003
        /*0032*/ 	.short	0x0014
        /*0034*/ 	.byte	0x00, 0xf0, 0x05, 0x00


	//----- nvinfo : EIATTR_KPARAM_INFO
	.align		4
.L_153:
        /*0038*/ 	.byte	0x04, 0x17
        /*003a*/ 	.short	(.L_155 - .L_154)
.L_154:
        /*003c*/ 	.word	0x00000000
        /*0040*/ 	.short	0x0002
        /*0042*/ 	.short	0x0010
        /*0044*/ 	.byte	0x00, 0xf0, 0x11, 0x00


	//----- nvinfo : EIATTR_KPARAM_INFO
	.align		4
.L_155:
        /*0048*/ 	.byte	0x04, 0x17
        /*004a*/ 	.short	(.L_157 - .L_156)
.L_156:
        /*004c*/ 	.word	0x00000000
        /*0050*/ 	.short	0x0001
        /*0052*/ 	.short	0x0008
        /*0054*/ 	.byte	0x00, 0xf5, 0x21, 0x00


	//----- nvinfo : EIATTR_KPARAM_INFO
	.align		4
.L_157:
        /*0058*/ 	.byte	0x04, 0x17
        /*005a*/ 	.short	(.L_159 - .L_158)
.L_158:
        /*005c*/ 	.word	0x00000000
        /*0060*/ 	.short	0x0000
        /*0062*/ 	.short	0x0000
        /*0064*/ 	.byte	0x00, 0xf5, 0x21, 0x00


	//----- nvinfo : EIATTR_SPARSE_MMA_MASK
	.align		4
.L_159:
        /*0068*/ 	.byte	0x03, 0x50
        /*006a*/ 	.short	0x0000


	//----- nvinfo : EIATTR_MAXREG_COUNT
	.align		4
        /*006c*/ 	.byte	0x03, 0x1b
        /*006e*/ 	.short	0x00ff


	//----- nvinfo : EIATTR_NUM_BARRIERS
	.align		4
        /*0070*/ 	.byte	0x02, 0x4c
        /*0072*/ 	.byte	0x01
	.zero		1


	//----- nvinfo : EIATTR_MERCURY_ISA_VERSION
	.align		4
        /*0074*/ 	.byte	0x03, 0x5f
        /*0076*/ 	.short	0x0101


	//----- nvinfo : EIATTR_COOP_GROUP_MASK_REGIDS
	.align		4
        /*0078*/ 	.byte	0x04, 0x29
        /*007a*/ 	.short	(.L_161 - .L_160)


	//   ....[0]....
.L_160:
        /*007c*/ 	.word	0xffffffff


	//   ....[1]....
        /*0080*/ 	.word	0xffffffff


	//   ....[2]....
        /*0084*/ 	.word	0xffffffff


	//   ....[3]....
        /*0088*/ 	.word	0xffffffff


	//   ....[4]....
        /*008c*/ 	.word	0xffffffff


	//   ....[5]....
        /*0090*/ 	.word	0xffffffff


	//   ....[6]....
        /*0094*/ 	.word	0xffffffff


	//   ....[7]....
        /*0098*/ 	.word	0xffffffff


	//   ....[8]....
        /*009c*/ 	.word	0xffffffff


	//   ....[9]....
        /*00a0*/ 	.word	0xffffffff


	//   ....[10]....
        /*00a4*/ 	.word	0xffffffff


	//   ....[11]....
        /*00a8*/ 	.word	0xffffffff


	//   ....[12]....
        /*00ac*/ 	.word	0xffffffff


	//   ....[13]....
        /*00b0*/ 	.word	0xffffffff


	//   ....[14]....
        /*00b4*/ 	.word	0xffffffff


	//   ....[15]....
        /*00b8*/ 	.word	0xffffffff


	//   ....[16]....
        /*00bc*/ 	.word	0xffffffff


	//   ....[17]....
        /*00c0*/ 	.word	0xffffffff


	//   ....[18]....
        /*00c4*/ 	.word	0xffffffff


	//   ....[19]....
        /*00c8*/ 	.word	0xffffffff


	//   ....[20]....
        /*00cc*/ 	.word	0xffffffff


	//   ....[21]....
        /*00d0*/ 	.word	0xffffffff


	//   ....[22]....
        /*00d4*/ 	.word	0xffffffff


	//   ....[23]....
        /*00d8*/ 	.word	0xffffffff


	//   ....[24]....
        /*00dc*/ 	.word	0xffffffff


	//   ....[25]....
        /*00e0*/ 	.word	0xffffffff


	//   ....[26]....
        /*00e4*/ 	.word	0xffffffff


	//   ....[27]....
        /*00e8*/ 	.word	0xffffffff


	//   ....[28]....
        /*00ec*/ 	.word	0xffffffff


	//   ....[29]....
        /*00f0*/ 	.word	0xffffffff


	//   ....[30]....
        /*00f4*/ 	.word	0xffffffff


	//   ....[31]....
        /*00f8*/ 	.word	0xffffffff


	//   ....[32]....
        /*00fc*/ 	.word	0xffffffff


	//   ....[33]....
        /*0100*/ 	.word	0xffffffff


	//   ....[34]....
        /*0104*/ 	.word	0xffffffff


	//   ....[35]....
        /*0108*/ 	.word	0xffffffff


	//   ....[36]....
        /*010c*/ 	.word	0xffffffff


	//   ....[37]....
        /*0110*/ 	.word	0xffffffff


	//   ....[38]....
        /*0114*/ 	.word	0xffffffff


	//   ....[39]....
        /*0118*/ 	.word	0xffffffff


	//   ....[40]....
        /*011c*/ 	.word	0xffffffff


	//   ....[41]....
        /*0120*/ 	.word	0xffffffff


	//   ....[42]....
        /*0124*/ 	.word	0xffffffff


	//   ....[43]....
        /*0128*/ 	.word	0xffffffff


	//   ....[44]....
        /*012c*/ 	.word	0xffffffff


	//   ....[45]....
        /*0130*/ 	.word	0xffffffff


	//   ....[46]....
        /*0134*/ 	.word	0xffffffff


	//   ....[47]....
        /*0138*/ 	.word	0xffffffff


	//   ....[48]....
        /*013c*/ 	.word	0xffffffff


	//   ....[49]....
        /*0140*/ 	.word	0xffffffff


	//   ....[50]....
        /*0144*/ 	.word	0xffffffff


	//   ....[51]....
        /*0148*/ 	.word	0xffffffff


	//   ....[52]....
        /*014c*/ 	.word	0xffffffff


	//   ....[53]....
        /*0150*/ 	.word	0xffffffff


	//   ....[54]....
        /*0154*/ 	.word	0xffffffff


	//   ....[55]....
        /*0158*/ 	.word	0xffffffff


	//   ....[56]....
        /*015c*/ 	.word	0xffffffff


	//   ....[57]....
        /*0160*/ 	.word	0xffffffff


	//   ....[58]....
        /*0164*/ 	.word	0xffffffff


	//   ....[59]....
        /*0168*/ 	.word	0xffffffff


	//----- nvinfo : EIATTR_COOP_GROUP_INSTR_OFFSETS
	.align		4
.L_161:
        /*016c*/ 	.byte	0x04, 0x28
        /*016e*/ 	.short	(.L_163 - .L_162)


	//   ....[0]....
.L_162:
        /*0170*/ 	.word	0x00000cb0


	//   ....[1]....
        /*0174*/ 	.word	0x00000cc0


	//   ....[2]....
        /*0178*/ 	.word	0x00000d50


	//   ....[3]....
        /*017c*/ 	.word	0x00000d90


	//   ....[4]....
        /*0180*/ 	.word	0x00000e10


	//   ....[5]....
        /*0184*/ 	.word	0x00000e40


	//   ....[6]....
        /*0188*/ 	.word	0x00000e90


	//   ....[7]....
        /*018c*/ 	.word	0x00000ec0


	//   ....[8]....
        /*0190*/ 	.word	0x00000f10


	//   ....[9]....
        /*0194*/ 	.word	0x00000f40


	//   ....[10]....
        /*0198*/ 	.word	0x00001240


	//   ....[11]....
        /*019c*/ 	.word	0x00001250


	//   ....[12]....
        /*01a0*/ 	.word	0x000012e0


	//   ....[13]....
        /*01a4*/ 	.word	0x00001310


	//   ....[14]....
        /*01a8*/ 	.word	0x00001370


	//   ....[15]....
        /*01ac*/ 	.word	0x000013a0


	//   ....[16]....
        /*01b0*/ 	.word	0x00001400


	//   ....[17]....
        /*01b4*/ 	.word	0x00001440


	//   ....[18]....
        /*01b8*/ 	.word	0x000014b0


	//   ....[19]....
        /*01bc*/ 	.word	0x000014f0


	//   ....[20]....
        /*01c0*/ 	.word	0x00002180


	//   ....[21]....
        /*01c4*/ 	.word	0x00002190


	//   ....[22]....
        /*01c8*/ 	.word	0x00002220


	//   ....[23]....
        /*01cc*/ 	.word	0x00002250


	//   ....[24]....
        /*01d0*/ 	.word	0x000022c0


	//   ....[25]....
        /*01d4*/ 	.word	0x000022e0


	//   ....[26]....
        /*01d8*/ 	.word	0x00002340


	//   ....[27]....
        /*01dc*/ 	.word	0x00002350


	//   ....[28]....
        /*01e0*/ 	.word	0x000023a0


	//   ....[29]....
        /*01e4*/ 	.word	0x000023b0


	//   ....[30]....
        /*01e8*/ 	.word	0x000031c0


	//   ....[31]....
        /*01ec*/ 	.word	0x000031d0


	//   ....[32]....
        /*01f0*/ 	.word	0x00003260


	//   ....[33]....
        /*01f4*/ 	.word	0x000032a0


	//   ....[34]....
        /*01f8*/ 	.word	0x00003320


	//   ....[35]....
        /*01fc*/ 	.word	0x00003360


	//   ....[36]....
        /*0200*/ 	.word	0x000033c0


	//   ....[37]....
        /*0204*/ 	.word	0x000033f0


	//   ....[38]....
        /*0208*/ 	.word	0x00003440


	//   ....[39]....
        /*020c*/ 	.word	0x00003470


	//   ....[40]....
        /*0210*/ 	.word	0x00003750


	//   ....[41]....
        /*0214*/ 	.word	0x00003760


	//   ....[42]....
        /*0218*/ 	.word	0x000037f0


	//   ....[43]....
        /*021c*/ 	.word	0x00003820


	//   ....[44]....
        /*0220*/ 	.word	0x00003870


	//   ....[45]....
        /*0224*/ 	.word	0x000038a0


	//   ....[46]....
        /*0228*/ 	.word	0x00003910


	//   ....[47]....
        /*022c*/ 	.word	0x00003950


	//   ....[48]....
        /*0230*/ 	.word	0x000039c0


	//   ....[49]....
        /*0234*/ 	.word	0x000039f0


	//   ....[50]....
        /*0238*/ 	.word	0x00004730


	//   ....[51]....
        /*023c*/ 	.word	0x00004740


	//   ....[52]....
        /*0240*/ 	.word	0x000047d0


	//   ....[53]....
        /*0244*/ 	.word	0x00004800


	//   ....[54]....
        /*0248*/ 	.word	0x00004870


	//   ....[55]....
        /*024c*/ 	.word	0x00004890


	//   ....[56]....
        /*0250*/ 	.word	0x000048f0


	//   ....[57]....
        /*0254*/ 	.word	0x00004900


	//   ....[58]....
        /*0258*/ 	.word	0x00004950


	//   ....[59]....
        /*025c*/ 	.word	0x00004960


	//----- nvinfo : EIATTR_VRC_CTA_INIT_COUNT
	.align		4
.L_163:
        /*0260*/ 	.byte	0x02, 0x4a
	.zero		1
	.zero		1


	//----- nvinfo : EIATTR_EXIT_INSTR_OFFSETS
	.align		4
        /*0264*/ 	.byte	0x04, 0x1c
        /*0266*/ 	.short	(.L_165 - .L_164)


	//   ....[0]....
.L_164:
        /*0268*/ 	.word	0x00000080


	//   ....[1]....
        /*026c*/ 	.word	0x000000c0


	//   ....[2]....
        /*0270*/ 	.word	0x00004bd0


	//   ....[3]....
        /*0274*/ 	.word	0x00004c50


	//----- nvinfo : EIATTR_MAX_THREADS
	.align		4
.L_165:
        /*0278*/ 	.byte	0x04, 0x05
        /*027a*/ 	.short	(.L_167 - .L_166)
.L_166:
        /*027c*/ 	.word	0x00000100
        /*0280*/ 	.word	0x00000001
        /*0284*/ 	.word	0x00000001


	//----- nvinfo : EIATTR_CRS_STACK_SIZE
	.align		4
.L_167:
        /*0288*/ 	.byte	0x04, 0x1e
        /*028a*/ 	.short	(.L_169 - .L_168)
.L_168:
        /*028c*/ 	.word	0x00000000


	//----- nvinfo : EIATTR_CBANK_PARAM_SIZE
	.align		4
.L_169:
        /*0290*/ 	.byte	0x03, 0x19
        /*0292*/ 	.short	0x0021


	//----- nvinfo : EIATTR_PARAM_CBANK
	.align		4
        /*0294*/ 	.byte	0x04, 0x0a
        /*0296*/ 	.short	(.L_171 - .L_170)
	.align		4
.L_170:
        /*0298*/ 	.word	index@(.nv.constant0._ZN3cub18CUB_300001_SM_10006detail6reduce28DeviceReduceSingleTileKernelINS2_10policy_hubIdjN4cuda3__47maximumIvEEE10Policy1000EPdSB_jS8_ddNS5_3std3__410__identityEEEvT0_T1_T2_T3_T4_T6_)
        /*029c*/ 	.short	0x0380
        /*029e*/ 	.short	0x0021


	//----- nvinfo : EIATTR_SW_WAR
	.align		4
.L_171:
        /*02a0*/ 	.byte	0x04, 0x36
        /*02a2*/ 	.short	(.L_173 - .L_172)
.L_172:
        /*02a4*/ 	.word	0x00000008
.L_173:


//--------------------- .nv.info._ZN3cub18CUB_300001_SM_10006detail11EmptyKernelIvEEvv --------------------------
	.section	.nv.info._ZN3cub18CUB_300001_SM_10006detail11EmptyKernelIvEEvv,"",@"SHT_CUDA_INFO"
	.sectionflags	@""
	.align	4


	//----- nvinfo : EIATTR_CUDA_API_VERSION
	.align		4
        /*0000*/ 	.byte	0x04, 0x37
        /*0002*/ 	.short	(.L_175 - .L_174)
.L_174:
        /*0004*/ 	.word	0x00000082


	//----- nvinfo : EIATTR_SPARSE_MMA_MASK
	.align		4
.L_175:
        /*0008*/ 	.byte	0x03, 0x50
        /*000a*/ 	.short	0x0000


	//----- nvinfo : EIATTR_MAXREG_COUNT
	.align		4
        /*000c*/ 	.byte	0x03, 0x1b
        /*000e*/ 	.short	0x00ff


	//----- nvinfo : EIATTR_MERCURY_ISA_VERSION
	.align		4
        /*0010*/ 	.byte	0x03, 0x5f
        /*0012*/ 	.short	0x0101


	//----- nvinfo : EIATTR_VRC_CTA_INIT_COUNT
	.align		4
        /*0014*/ 	.byte	0x02, 0x4a
	.zero		1
	.zero		1


	//----- nvinfo : EIATTR_EXIT_INSTR_OFFSETS
	.align		4
        /*0018*/ 	.byte	0x04, 0x1c
        /*001a*/ 	.short	(.L_177 - .L_176)


	//   ....[0]....
.L_176:
        /*001c*/ 	.word	0x00000010


	//----- nvinfo : EIATTR_SW_WAR
	.align		4
.L_177:
        /*0020*/ 	.byte	0x04, 0x36
        /*0022*/ 	.short	(.L_179 - .L_178)
.L_178:
        /*0024*/ 	.word	0x00000008
.L_179:


//--------------------- .nv.info._Z10swapMatrixPdS_ --------------------------
	.section	.nv.info._Z10swapMatrixPdS_,"",@"SHT_CUDA_INFO"
	.sectionflags	@""
	.align	4


	//----- nvinfo : EIATTR_CUDA_API_VERSION
	.align		4
        /*0000*/ 	.byte	0x04, 0x37
        /*0002*/ 	.short	(.L_181 - .L_180)
.L_180:
        /*0004*/ 	.word	0x00000082


	//----- nvinfo : EIATTR_KPARAM_INFO
	.align		4
.L_181:
        /*0008*/ 	.byte	0x04, 0x17
        /*000a*/ 	.short	(.L_183 - .L_182)
.L_182:
        /*000c*/ 	.word	0x00000000
        /*0010*/ 	.short	0x0001
        /*0012*/ 	.short	0x0008
        /*0014*/ 	.byte	0x00, 0xf5, 0x21, 0x00


	//----- nvinfo : EIATTR_KPARAM_INFO
	.align		4
.L_183:
        /*0018*/ 	.byte	0x04, 0x17
        /*001a*/ 	.short	(.L_185 - .L_184)
.L_184:
        /*001c*/ 	.word	0x00000000
        /*0020*/ 	.short	0x0000
        /*0022*/ 	.short	0x0000
        /*0024*/ 	.byte	0x00, 0xf5, 0x21, 0x00


	//----- nvinfo : EIATTR_SPARSE_MMA_MASK
	.align		4
.L_185:
        /*0028*/ 	.byte	0x03, 0x50
        /*002a*/ 	.short	0x0000


	//----- nvinfo : EIATTR_MAXREG_COUNT
	.align		4
        /*002c*/ 	.byte	0x03, 0x1b
        /*002e*/ 	.short	0x00ff


	//----- nvinfo : EIATTR_MERCURY_ISA_VERSION
	.align		4
        /*0030*/ 	.byte	0x03, 0x5f
        /*0032*/ 	.short	0x0101


	//----- nvinfo : EIATTR_VRC_CTA_INIT_COUNT
	.align		4
        /*0034*/ 	.byte	0x02, 0x4a
	.zero		1
	.zero		1


	//----- nvinfo : EIATTR_EXIT_INSTR_OFFSETS
	.align		4
        /*0038*/ 	.byte	0x04, 0x1c
        /*003a*/ 	.short	(.L_187 - .L_186)


	//   ....[0]....
.L_186:
        /*003c*/ 	.word	0x00000010


	//----- nvinfo : EIATTR_CBANK_PARAM_SIZE
	.align		4
.L_187:
        /*0040*/ 	.byte	0x03, 0x19
        /*0042*/ 	.short	0x0010


	//----- nvinfo : EIATTR_PARAM_CBANK
	.align		4
        /*0044*/ 	.byte	0x04, 0x0a
        /*0046*/ 	.short	(.L_189 - .L_188)
	.align		4
.L_188:
        /*0048*/ 	.word	index@(.nv.constant0._Z10swapMatrixPdS_)
        /*004c*/ 	.short	0x0380
        /*004e*/ 	.short	0x0010


	//----- nvinfo : EIATTR_SW_WAR
	.align		4
.L_189:
        /*0050*/ 	.byte	0x04, 0x36
        /*0052*/ 	.short	(.L_191 - .L_190)
.L_190:
        /*0054*/ 	.word	0x00000008
.L_191:


//--------------------- .nv.info._Z14findDifferencePdS_ --------------------------
	.section	.nv.info._Z14findDifferencePdS_,"",@"SHT_CUDA_INFO"
	.sectionflags	@""
	.align	4


	//----- nvinfo : EIATTR_CUDA_API_VERSION
	.align		4
        /*0000*/ 	.byte	0x04, 0x37
        /*0002*/ 	.short	(.L_193 - .L_192)
.L_192:
        /*0004*/ 	.word	0x00000082


	//----- nvinfo : EIATTR_KPARAM_INFO
	.align		4
.L_193:
        /*0008*/ 	.byte	0x04, 0x17
        /*000a*/ 	.short	(.L_195 - .L_194)
.L_194:
        /*000c*/ 	.word	0x00000000
        /*0010*/ 	.short	0x0001
        /*0012*/ 	.short	0x0008
        /*0014*/ 	.byte	0x00, 0xf5, 0x21, 0x00


	//----- nvinfo : EIATTR_KPARAM_INFO
	.align		4
.L_195:
        /*0018*/ 	.byte	0x04, 0x17
        /*001a*/ 	.short	(.L_197 - .L_196)
.L_196:
        /*001c*/ 	.word	0x00000000
        /*0020*/ 	.short	0x0000
        /*0022*/ 	.short	0x0000
        /*0024*/ 	.byte	0x00, 0xf5, 0x21, 0x00


	//----- nvinfo : EIATTR_SPARSE_MMA_MASK
	.align		4
.L_197:
        /*0028*/ 	.byte	0x03, 0x50
        /*002a*/ 	.short	0x0000


	//----- nvinfo : EIATTR_MAXREG_COUNT
	.align		4
        /*002c*/ 	.byte	0x03, 0x1b
        /*002e*/ 	.short	0x00ff


	//----- nvinfo : EIATTR_MERCURY_ISA_VERSION
	.align		4
        /*0030*/ 	.byte	0x03, 0x5f
        /*0032*/ 	.short	0x0101


	//----- nvinfo : EIATTR_VRC_CTA_INIT_COUNT
	.align		4
        /*0034*/ 	.byte	0x02, 0x4a
	.zero		1
	.zero		1


	//----- nvinfo : EIATTR_EXIT_INSTR_OFFSETS
	.align		4
        /*0038*/ 	.byte	0x04, 0x1c
        /*003a*/ 	.short	(.L_199 - .L_198)


	//   ....[0]....
.L_198:
        /*003c*/ 	.word	0x000000e0


	//----- nvinfo : EIATTR_CBANK_PARAM_SIZE
	.align		4
.L_199:
        /*0040*/ 	.byte	0x03, 0x19
        /*0042*/ 	.short	0x0010


	//----- nvinfo : EIATTR_PARAM_CBANK
	.align		4
        /*0044*/ 	.byte	0x04, 0x0a
        /*0046*/ 	.short	(.L_201 - .L_200)
	.align		4
.L_200:
        /*0048*/ 	.word	index@(.nv.constant0._Z14findDifferencePdS_)
        /*004c*/ 	.short	0x0380
        /*004e*/ 	.short	0x0010


	//----- nvinfo : EIATTR_SW_WAR
	.align		4
.L_201:
        /*0050*/ 	.byte	0x04, 0x36
        /*0052*/ 	.short	(.L_203 - .L_202)
.L_202:
        /*0054*/ 	.word	0x00000008
.L_203:


//--------------------- .nv.info._Z13iterateMatrixPdS_i --------------------------
	.section	.nv.info._Z13iterateMatrixPdS_i,"",@"SHT_CUDA_INFO"
	.sectionflags	@""
	.align	4


	//----- nvinfo : EIATTR_CUDA_API_VERSION
	.align		4
        /*0000*/ 	.byte	0x04, 0x37
        /*0002*/ 	.short	(.L_205 - .L_204)
.L_204:
        /*0004*/ 	.word	0x00000082


	//----- nvinfo : EIATTR_KPARAM_INFO
	.align		4
.L_205:
        /*0008*/ 	.byte	0x04, 0x17
        /*000a*/ 	.short	(.L_207 - .L_206)
.L_206:
        /*000c*/ 	.word	0x00000000
        /*0010*/ 	.short	0x0002
        /*0012*/ 	.short	0x0010
        /*0014*/ 	.byte	0x00, 0xf0, 0x11, 0x00


	//----- nvinfo : EIATTR_KPARAM_INFO
	.align		4
.L_207:
        /*0018*/ 	.byte	0x04, 0x17
        /*001a*/ 	.short	(.L_209 - .L_208)
.L_208:
        /*001c*/ 	.word	0x00000000
        /*0020*/ 	.short	0x0001
        /*0022*/ 	.short	0x0008
        /*0024*/ 	.byte	0x00, 0xf5, 0x21, 0x00


	//----- nvinfo : EIATTR_KPARAM_INFO
	.align		4
.L_209:
        /*0028*/ 	.byte	0x04, 0x17
        /*002a*/ 	.short	(.L_211 - .L_210)
.L_210:
        /*002c*/ 	.word	0x00000000
        /*0030*/ 	.short	0x0000
        /*0032*/ 	.short	0x0000
        /*0034*/ 	.byte	0x00, 0xf5, 0x21, 0x00


	//----- nvinfo : EIATTR_SPARSE_MMA_MASK
	.align		4
.L_211:
        /*0038*/ 	.byte	0x03, 0x50
        /*003a*/ 	.short	0x0000


	//----- nvinfo : EIATTR_MAXREG_COUNT
	.align		4
        /*003c*/ 	.byte	0x03, 0x1b
        /*003e*/ 	.short	0x00ff


	//----- nvinfo : EIATTR_MERCURY_ISA_VERSION
	.align		4
        /*0040*/ 	.byte	0x03, 0x5f
        /*0042*/ 	.short	0x0101


	//----- nvinfo : EIATTR_VRC_CTA_INIT_COUNT
	.align		4
        /*0044*/ 	.byte	0x02, 0x4a
	.zero		1
	.zero		1


	//----- nvinfo : EIATTR_EXIT_INSTR_OFFSETS
	.align		4
        /*0048*/ 	.byte	0x04, 0x1c
        /*004a*/ 	.short	(.L_213 - .L_212)


	//   ....[0]....
.L_212:
        /*004c*/ 	.word	0x000000e0


	//   ....[1]....
        /*0050*/ 	.word	0x00000440


	//----- nvinfo : EIATTR_CRS_STACK_SIZE
	.align		4
.L_213:
        /*0054*/ 	.byte	0x04, 0x1e
        /*0056*/ 	.short	(.L_215 - .L_214)
.L_214:
        /*0058*/ 	.word	0x00000000


	//----- nvinfo : EIATTR_CBANK_PARAM_SIZE
	.align		4
.L_215:
        /*005c*/ 	.byte	0x03, 0x19
        /*005e*/ 	.short	0x0014


	//----- nvinfo : EIATTR_PARAM_CBANK
	.align		4
        /*0060*/ 	.byte	0x04, 0x0a
        /*0062*/ 	.short	(.L_217 - .L_216)
	.align		4
.L_216:
        /*0064*/ 	.word	index@(.nv.constant0._Z13iterateMatrixPdS_i)
        /*0068*/ 	.short	0x0380
        /*006a*/ 	.short	0x0014


	//----- nvinfo : EIATTR_SW_WAR
	.align		4
.L_217:
        /*006c*/ 	.byte	0x04, 0x36
        /*006e*/ 	.short	(.L_219 - .L_218)
.L_218:
        /*0070*/ 	.word	0x00000008
.L_219:


//--------------------- .nv.info._Z10initMatrixPdS_idddddddd --------------------------
	.section	.nv.info._Z10initMatrixPdS_idddddddd,"",@"SHT_CUDA_INFO"
	.sectionflags	@""
	.align	4


	//----- nvinfo : EIATTR_CUDA_API_VERSION
	.align		4
        /*0000*/ 	.byte	0x04, 0x37
        /*0002*/ 	.short	(.L_221 - .L_220)
.L_220:
        /*0004*/ 	.word	0x00000082


	//----- nvinfo : EIATTR_KPARAM_INFO
	.align		4
.L_221:
        /*0008*/ 	.byte	0x04, 0x17
        /*000a*/ 	.short	(.L_223 - .L_222)
.L_222:
        /*000c*/ 	.word	0x00000000
        /*0010*/ 	.short	0x000a
        /*0012*/ 	.short	0x0050
        /*0014*/ 	.byte	0x00, 0xf0, 0x21, 0x00


	//----- nvinfo : EIATTR_KPARAM_INFO
	.align		4
.L_223:
        /*0018*/ 	.byte	0x04, 0x17
        /*001a*/ 	.short	(.L_225 - .L_224)
.L_224:
        /*001c*/ 	.word	0x00000000
        /*0020*/ 	.short	0x0009
        /*0022*/ 	.short	0x0048
        /*0024*/ 	.byte	0x00, 0xf0, 0x21, 0x00


	//----- nvinfo : EIATTR_KPARAM_INFO
	.align		4
.L_225:
        /*0028*/ 	.byte	0x04, 0x17
        /*002a*/ 	.short	(.L_227 - .L_226)
.L_226:
        /*002c*/ 	.word	0x00000000
        /*0030*/ 	.short	0x0008
        /*0032*/ 	.short	0x0040
        /*0034*/ 	.byte	0x00, 0xf0, 0x21, 0x00


	//----- nvinfo : EIATTR_KPARAM_INFO
	.align		4
.L_227:
        /*0038*/ 	.byte	0x04, 0x17
        /*003a*/ 	.short	(.L_229 - .L_228)
.L_228:
        /*003c*/ 	.word	0x00000000
        /*0040*/ 	.short	0x0007
        /*0042*/ 	.short	0x0038
        /*0044*/ 	.byte	0x00, 0xf0, 0x21, 0x00


	//----- nvinfo : EIATTR_KPARAM_INFO
	.align		4
.L_229:
        /*0048*/ 	.byte	0x04, 0x17
        /*004a*/ 	.short	(.L_231 - .L_230)
.L_230:
        /*004c*/ 	.word	0x00000000
        /*0050*/ 	.short	0x0006
        /*0052*/ 	.short	0x0030
        /*0054*/ 	.byte	0x00, 0xf0, 0x21, 0x00


	//----- nvinfo : EIATTR_KPARAM_INFO
	.align		4
.L_231:
        /*0058*/ 	.byte	0x04, 0x17
        /*005a*/ 	.short	(.L_233 - .L_232)
.L_232:
        /*005c*/ 	.word	0x00000000
        /*0060*/ 	.short	0x0005
        /*0062*/ 	.short	0x0028
        /*0064*/ 	.byte	0x00, 0xf0, 0x21, 0x00


	//----- nvinfo : EIATTR_KPARAM_INFO
	.align		4
.L_233:
        /*0068*/ 	.byte	0x04, 0x17
        /*006a*/ 	.short	(.L_235 - .L_234)
.L_234:
        /*006c*/ 	.word	0x00000000
        /*0070*/ 	.short	0x0004
        /*0072*/ 	.short	0x0020
        /*0074*/ 	.byte	0x00, 0xf0, 0x21, 0x00


	//----- nvinfo : EIATTR_KPARAM_INFO
	.align		4
.L_235:
        /*0078*/ 	.byte	0x04, 0x17
        /*007a*/ 	.short	(.L_237 - .L_236)
.L_236:
        /*007c*/ 	.word	0x00000000
        /*0080*/ 	.short	0x0003
        /*0082*/ 	.short	0x0018
        /*0084*/ 	.byte	0x00, 0xf0, 0x21, 0x00


	//----- nvinfo : EIATTR_KPARAM_INFO
	.align		4
.L_237:
        /*0088*/ 	.byte	0x04, 0x17
        /*008a*/ 	.short	(.L_239 - .L_238)
.L_238:
        /*008c*/ 	.word	0x00000000
        /*0090*/ 	.short	0x0002
        /*0092*/ 	.short	0x0010
        /*0094*/ 	.byte	0x00, 0xf0, 0x11, 0x00


	//----- nvinfo : EIATTR_KPARAM_INFO
	.align		4
.L_239:
        /*0098*/ 	.byte	0x04, 0x17
        /*009a*/ 	.short	(.L_241 - .L_240)
.L_240:
        /*009c*/ 	.word	0x00000000
        /*00a0*/ 	.short	0x0001
        /*00a2*/ 	.short	0x0008
        /*00a4*/ 	.byte	0x00, 0xf5, 0x21, 0x00


	//----- nvinfo : EIATTR_KPARAM_INFO
	.align		4
.L_241:
        /*00a8*/ 	.byte	0x04, 0x17
        /*00aa*/ 	.short	(.L_243 - .L_242)
.L_242:
        /*00ac*/ 	.word	0x00000000
        /*00b0*/ 	.short	0x0000
        /*00b2*/ 	.short	0x0000
        /*00b4*/ 	.byte	0x00, 0xf5, 0x21, 0x00


	//----- nvinfo : EIATTR_SPARSE_MMA_MASK
	.align		4
.L_243:
        /*00b8*/ 	.byte	0x03, 0x50
        /*00ba*/ 	.short	0x0000


	//----- nvinfo : EIATTR_MAXREG_COUNT
	.align		4
        /*00bc*/ 	.byte	0x03, 0x1b
        /*00be*/ 	.short	0x00ff


	//----- nvinfo : EIATTR_MERCURY_ISA_VERSION
	.align		4
        /*00c0*/ 	.byte	0x03, 0x5f
        /*00c2*/ 	.short	0x0101


	//----- nvinfo : EIATTR_VRC_CTA_INIT_COUNT
	.align		4
        /*00c4*/ 	.byte	0x02, 0x4a
	.zero		1
	.zero		1


	//----- nvinfo : EIATTR_EXIT_INSTR_OFFSETS
	.align		4
        /*00c8*/ 	.byte	0x04, 0x1c
        /*00ca*/ 	.short	(.L_245 - .L_244)


	//   ....[0]....
.L_244:
        /*00cc*/ 	.word	0x00000310


	//----- nvinfo : EIATTR_CBANK_PARAM_SIZE
	.align		4
.L_245:
        /*00d0*/ 	.byte	0x03, 0x19
        /*00d2*/ 	.short	0x0058


	//----- nvinfo : EIATTR_PARAM_CBANK
	.align		4
        /*00d4*/ 	.byte	0x04, 0x0a
        /*00d6*/ 	.short	(.L_247 - .L_246)
	.align		4
.L_246:
        /*00d8*/ 	.word	index@(.nv.constant0._Z10initMatrixPdS_idddddddd)
        /*00dc*/ 	.short	0x0380
        /*00de*/ 	.short	0x0058


	//----- nvinfo : EIATTR_SW_WAR
	.align		4
.L_247:
        /*00e0*/ 	.byte	0x04, 0x36
        /*00e2*/ 	.short	(.L_249 - .L_248)
.L_248:
        /*00e4*/ 	.word	0x00000008
.L_249:


//--------------------- .nv.callgraph             --------------------------
	.section	.nv.callgraph,"",@"SHT_CUDA_CALLGRAPH"
	.align	4
	.sectionentsize	8
	.align		4
        /*0000*/ 	.word	0x00000000
	.align		4
        /*0004*/ 	.word	0xffffffff
	.align		4
        /*0008*/ 	.word	0x00000000
	.align		4
        /*000c*/ 	.word	0xfffffffe
	.align		4
        /*0010*/ 	.word	0x00000000
	.align		4
        /*0014*/ 	.word	0xfffffffd
	.align		4
        /*0018*/ 	.word	0x00000000
	.align		4
        /*001c*/ 	.word	0xfffffffc


//--------------------- .nv.constant4             --------------------------
	.section	.nv.constant4,"a",@progbits
	.align	8
	.align		8
.nv.constant4:
        /*0000*/ 	.dword	_ZN34_INTERNAL_ddb8ffab_4_k_cu_960a22484cuda3std3__45__cpo5beginE
	.align		8
        /*0008*/ 	.dword	_ZN34_INTERNAL_ddb8ffab_4_k_cu_960a22484cuda3std3__45__cpo3endE
	.align		8
        /*0010*/ 	.dword	_ZN34_INTERNAL_ddb8ffab_4_k_cu_960a22484cuda3std3__45__cpo6cbeginE
	.align		8
        /*0018*/ 	.dword	_ZN34_INTERNAL_ddb8ffab_4_k_cu_960a22484cuda3std3__45__cpo4cendE
	.align		8
        /*0020*/ 	.dword	_ZN34_INTERNAL_ddb8ffab_4_k_cu_960a22484cuda3std3__45__cpo6rbeginE
	.align		8
        /*0028*/ 	.dword	_ZN34_INTERNAL_ddb8ffab_4_k_cu_960a22484cuda3std3__45__cpo4rendE
	.align		8
        /*0030*/ 	.dword	_ZN34_INTERNAL_ddb8ffab_4_k_cu_960a22484cuda3std3__45__cpo7crbeginE
	.align		8
        /*0038*/ 	.dword	_ZN34_INTERNAL_ddb8ffab_4_k_cu_960a22484cuda3std3__45__cpo5crendE
	.align		8
        /*0040*/ 	.dword	_ZN34_INTERNAL_ddb8ffab_4_k_cu_960a22484cuda3std3__436_GLOBAL__N__ddb8ffab_4_k_cu_960a22486ignoreE
	.align		8
        /*0048*/ 	.dword	_ZN34_INTERNAL_ddb8ffab_4_k_cu_960a22484cuda3std3__419piecewise_constructE
	.align		8
        /*0050*/ 	.dword	_ZN34_INTERNAL_ddb8ffab_4_k_cu_960a22484cuda3std3__48in_placeE
	.align		8
        /*0058*/ 	.dword	_ZN34_INTERNAL_ddb8ffab_4_k_cu_960a22484cuda3std3__420unreachable_sentinelE
	.align		8
        /*0060*/ 	.dword	_ZN34_INTERNAL_ddb8ffab_4_k_cu_960a22484cuda3std3__47nulloptE
	.align		8
        /*0068*/ 	.dword	_ZN34_INTERNAL_ddb8ffab_4_k_cu_960a22484cuda3std3__48unexpectE
	.align		8
        /*0070*/ 	.dword	_ZN34_INTERNAL_ddb8ffab_4_k_cu_960a22484cuda3std6ranges3__45__cpo4swapE
	.align		8
        /*0078*/ 	.dword	_ZN34_INTERNAL_ddb8ffab_4_k_cu_960a22484cuda3std6ranges3__45__cpo9iter_moveE
	.align		8
        /*0080*/ 	.dword	_ZN34_INTERNAL_ddb8ffab_4_k_cu_960a22484cuda3std6ranges3__45__cpo5beginE
	.align		8
        /*0088*/ 	.dword	_ZN34_INTERNAL_ddb8ffab_4_k_cu_960a22484cuda3std6ranges3__45__cpo3endE
	.align		8
        /*0090*/ 	.dword	_ZN34_INTERNAL_ddb8ffab_4_k_cu_960a22484cuda3std6ranges3__45__cpo6cbeginE
	.align		8
        /*0098*/ 	.dword	_ZN34_INTERNAL_ddb8ffab_4_k_cu_960a22484cuda3std6ranges3__45__cpo4cendE
	.align		8
        /*00a0*/ 	.dword	_ZN34_INTERNAL_ddb8ffab_4_k_cu_960a22484cuda3std6ranges3__45__cpo7advanceE
	.align		8
        /*00a8*/ 	.dword	_ZN34_INTERNAL_ddb8ffab_4_k_cu_960a22484cuda3std6ranges3__45__cpo9iter_swapE
	.align		8
        /*00b0*/ 	.dword	_ZN34_INTERNAL_ddb8ffab_4_k_cu_960a22484cuda3std6ranges3__45__cpo4nextE
	.align		8
        /*00b8*/ 	.dword	_ZN34_INTERNAL_ddb8ffab_4_k_cu_960a22484cuda3std6ranges3__45__cpo4prevE
	.align		8
        /*00c0*/ 	.dword	_ZN34_INTERNAL_ddb8ffab_4_k_cu_960a22484cuda3std6ranges3__45__cpo4dataE
	.align		8
        /*00c8*/ 	.dword	_ZN34_INTERNAL_ddb8ffab_4_k_cu_960a22484cuda3std6ranges3__45__cpo5cdataE
	.align		8
        /*00d0*/ 	.dword	_ZN34_INTERNAL_ddb8ffab_4_k_cu_960a22484cuda3std6ranges3__45__cpo4sizeE
	.align		8
        /*00d8*/ 	.dword	_ZN34_INTERNAL_ddb8ffab_4_k_cu_960a22484cuda3std6ranges3__45__cpo5ssizeE
	.align		8
        /*00e0*/ 	.dword	_ZN34_INTERNAL_ddb8ffab_4_k_cu_960a22484cuda3std6ranges3__45__cpo8distanceE
	.align		8
        /*00e8*/ 	.dword	_ZN34_INTERNAL_ddb8ffab_4_k_cu_960a22486thrust24THRUST_300001_SM_1000_NS6system6detail10sequential3seqE
	.align		8
        /*00f0*/ 	.dword	_ZN34_INTERNAL_ddb8ffab_4_k_cu_960a22486thrust24THRUST_300001_SM_1000_NS12placeholders2_1E
	.align		8
        /*00f8*/ 	.dword	_ZN34_INTERNAL_ddb8ffab_4_k_cu_960a22486thrust24THRUST_300001_SM_1000_NS12placeholders2_2E
	.align		8
        /*0100*/ 	.dword	_ZN34_INTERNAL_ddb8ffab_4_k_cu_960a22486thrust24THRUST_300001_SM_1000_NS12placeholders2_3E
	.align		8
        /*0108*/ 	.dword	_ZN34_INTERNAL_ddb8ffab_4_k_cu_960a22486thrust24THRUST_300001_SM_1000_NS12placeholders2_4E
	.align		8
        /*0110*/ 	.dword	_ZN34_INTERNAL_ddb8ffab_4_k_cu_960a22486thrust24THRUST_300001_SM_1000_NS12placeholders2_5E
	.align		8
        /*0118*/ 	.dword	_ZN34_INTERNAL_ddb8ffab_4_k_cu_960a22486thrust24THRUST_300001_SM_1000_NS12placeholders2_6E
	.align		8
        /*0120*/ 	.dword	_ZN34_INTERNAL_ddb8ffab_4_k_cu_960a22486thrust24THRUST_300001_SM_1000_NS12placeholders2_7E
	.align		8
        /*0128*/ 	.dword	_ZN34_INTERNAL_ddb8ffab_4_k_cu_960a22486thrust24THRUST_300001_SM_1000_NS12placeholders2_8E
	.align		8
        /*0130*/ 	.dword	_ZN34_INTERNAL_ddb8ffab_4_k_cu_960a22486thrust24THRUST_300001_SM_1000_NS12placeholders2_9E
	.align		8
        /*0138*/ 	.dword	_ZN34_INTERNAL_ddb8ffab_4_k_cu_960a22486thrust24THRUST_300001_SM_1000_NS12placeholders3_10E


//--------------------- .text._ZN3cub18CUB_300001_SM_10006detail6reduce28DeviceReduceSingleTileKernelINS2_10policy_hubIdjN4cuda3__47maximumIvEEE10Policy1000EPdSB_iS8_ddNS5_3std3__410__identityEEEvT0_T1_T2_T3_T4_T6_ --------------------------
	.section	.text._ZN3cub18CUB_300001_SM_10006detail6reduce28DeviceReduceSingleTileKernelINS2_10policy_hubIdjN4cuda3__47maximumIvEEE10Policy1000EPdSB_iS8_ddNS5_3std3__410__identityEEEvT0_T1_T2_T3_T4_T6_,"ax",@progbits
	.align	128
        .global         _ZN3cub18CUB_300001_SM_10006detail6reduce28DeviceReduceSingleTileKernelINS2_10policy_hubIdjN4cuda3__47maximumIvEEE10Policy1000EPdSB_iS8_ddNS5_3std3__410__identityEEEvT0_T1_T2_T3_T4_T6_
        .type           _ZN3cub18CUB_300001_SM_10006detail6reduce28DeviceReduceSingleTileKernelINS2_10policy_hubIdjN4cuda3__47maximumIvEEE10Policy1000EPdSB_iS8_ddNS5_3std3__410__identityEEEvT0_T1_T2_T3_T4_T6_,@function
        .size           _ZN3cub18CUB_300001_SM_10006detail6reduce28DeviceReduceSingleTileKernelINS2_10policy_hubIdjN4cuda3__47maximumIvEEE10Policy1000EPdSB_iS8_ddNS5_3std3__410__identityEEEvT0_T1_T2_T3_T4_T6_,(.L_x_159 - _ZN3cub18CUB_300001_SM_10006detail6reduce28DeviceReduceSingleTileKernelINS2_10policy_hubIdjN4cuda3__47maximumIvEEE10Policy1000EPdSB_iS8_ddNS5_3std3__410__identityEEEvT0_T1_T2_T3_T4_T6_)
        .other          _ZN3cub18CUB_300001_SM_10006detail6reduce28DeviceReduceSingleTileKernelINS2_10policy_hubIdjN4cuda3__47maximumIvEEE10Policy1000EPdSB_iS8_ddNS5_3std3__410__identityEEEvT0_T1_T2_T3_T4_T6_,@"STO_CUDA_ENTRY STV_DEFAULT"
_ZN3cub18CUB_300001_SM_10006detail6reduce28DeviceReduceSingleTileKernelINS2_10policy_hubIdjN4cuda3__47maximumIvEEE10Policy1000EPdSB_iS8_ddNS5_3std3__410__identityEEEvT0_T1_T2_T3_T4_T6_:
.text._ZN3cub18CUB_300001_SM_10006detail6reduce28DeviceReduceSingleTileKernelINS2_10policy_hubIdjN4cuda3__47maximumIvEEE10Policy1000EPdSB_iS8_ddNS5_3std3__410__identityEEEvT0_T1_T2_T3_T4_T6_:
[----:B------:R-:W-:Y:S01]  /*0000*/  LDC R1, c[0x0][0x37c] ;  /* 0x0000df00ff017b82 */ /* 0x000fe20000000800 */
[----:B------:R-:W0:Y:S01]  /*0010*/  LDCU UR4, c[0x0][0x390] ;  /* 0x00007200ff0477ac */ /* 0x000e220008000800 */
[----:B------:R-:W1:Y:S01]  /*0020*/  LDCU.64 UR6, c[0x0][0x358] ;  /* 0x00006b00ff0677ac */ /* 0x000e620008000a00 */
[----:B0-----:R-:W-:-:S05]  /*0030*/  IMAD.U32 R4, RZ, RZ, UR4 ;  /* 0x00000004ff047e24 */ /* 0x001fca000f8e00ff */
[----:B------:R-:W-:-:S13]  /*0040*/  ISETP.NE.AND P0, PT, R4, RZ, PT ;  /* 0x000000ff0400720c */ /* 0x000fda0003f05270 */
[----:B-1----:R-:W-:Y:S05]  /*0050*/  @P0 BRA `(.L_x_0) ;  /* 0x00000000001c0947 */ /* 0x002fea0003800000 */
[----:B------:R-:W0:Y:S02]  /*0060*/  S2R R0, SR_TID.X ;  /* 0x0000000000007919 */ /* 0x000e240000002100 */
[----:B0-----:R-:W-:-:S13]  /*0070*/  ISETP.NE.AND P0, PT, R0, RZ, PT ;  /* 0x000000ff0000720c */ /* 0x001fda0003f05270 */
[----:B------:R-:W-:Y:S05]  /*0080*/  @P0 EXIT ;  /* 0x000000000000094d */ /* 0x000fea0003800000 */
[----:B------:R-:W0:Y:S08]  /*0090*/  LDC.64 R2, c[0x0][0x388] ;  /* 0x0000e200ff027b82 */ /* 0x000e300000000a00 */
[----:B------:R-:W0:Y:S02]  /*00a0*/  LDC.64 R4, c[0x0][0x398] ;  /* 0x0000e600ff047b82 */ /* 0x000e240000000a00 */
[----:B0-----:R-:W-:Y:S01]  /*00b0*/  STG.E.64 desc[UR6][R2.64], R4 ;  /* 0x0000000402007986 */ /* 0x001fe2000c101b06 */
[----:B------:R-:W-:Y:S05]  /*00c0*/  EXIT ;  /* 0x000000000000794d */ /* 0x000fea0003800000 */
.L_x_0:
[----:B------:R-:W0:Y:S01]  /*00d0*/  LDCU UR4, c[0x0][0x380] ;  /* 0x00007000ff0477ac */ /* 0x000e220008000800 */
[----:B------:R-:W-:Y:S01]  /*00e0*/  BSSY.RECONVERGENT B0, `(.L_x_1) ;  /* 0x00005b3000007945 */ /* 0x000fe20003800200 */
[----:B0-----:R-:W-:-:S09]  /*00f0*/  ULOP3.LUT UP0, URZ, UR4, 0x1f, URZ, 0xc0, !UPT ;  /* 0x0000001f04ff7892 */ /* 0x001fd2000f80c0ff */
[----:B------:R-:W-:Y:S05]  /*0100*/  BRA.U UP0, `(.L_x_2) ;  /* 0x0000002d003c7547 */ /* 0x000fea000b800000 */
[----:B------:R-:W-:-:S13]  /*0110*/  ISETP.GT.AND P0, PT, R4, 0x7ff, PT ;  /* 0x000007ff0400780c */ /* 0x000fda0003f04270 */
[----:B------:R-:W-:Y:S05]  /*0120*/  @P0 BRA `(.L_x_3) ;  /* 0x0000001400e80947 */ /* 0x000fea0003800000 */
[----:B------:R-:W0:Y:S01]  /*0130*/  S2R R3, SR_TID.X ;  /* 0x0000000000037919 */ /* 0x000e220000002100 */
[----:B------:R-:W-:Y:S01]  /*0140*/  BSSY.RECONVERGENT B1, `(.L_x_4) ;  /* 0x0000009000017945 */ /* 0x000fe20003800200 */
[----:B------:R-:W-:Y:S02]  /*0150*/  CS2R R6, SRZ ;  /* 0x0000000000067805 */ /* 0x000fe4000001ff00 */
[----:B0-----:R-:W-:Y:S01]  /*0160*/  ISETP.GE.AND P0, PT, R3, R4, PT ;  /* 0x000000040300720c */ /* 0x001fe20003f06270 */
[----:B------:R-:W-:-:S12]  /*0170*/  IMAD.MOV.U32 R5, RZ, RZ, R3 ;  /* 0x000000ffff057224 */ /* 0x000fd800078e0003 */
[----:B------:R-:W-:Y:S05]  /*0180*/  @P0 BRA `(.L_x_5) ;  /* 0x0000000000100947 */ /* 0x000fea0003800000 */
[----:B------:R-:W0:Y:S02]  /*0190*/  LDC.64 R6, c[0x0][0x380] ;  /* 0x0000e000ff067b82 */ /* 0x000e240000000a00 */
[----:B0-----:R-:W-:-:S06]  /*01a0*/  IMAD.WIDE.U32 R6, R3, 0x8, R6 ;  /* 0x0000000803067825 */ /* 0x001fcc00078e0006 */
[----:B------:R-:W5:Y:S01]  /*01b0*/  LDG.E.64.CONSTANT R6, desc[UR6][R6.64] ;  /* 0x0000000606067981 */ /* 0x000f62000c1e9b00 */
[----:B------:R-:W-:-:S07]  /*01c0*/  VIADD R5, R3, 0x100 ;  /* 0x0000010003057836 */ /* 0x000fce0000000000 */
.L_x_5:
[----:B------:R-:W-:Y:S05]  /*01d0*/  BSYNC.RECONVERGENT B1 ;  /* 0x0000000000017941 */ /* 0x000fea0003800200 */
.L_x_4:
[----:B------:R-:W-:Y:S01]  /*01e0*/  ISETP.GE.AND P0, PT, R5, R4, PT ;  /* 0x000000040500720c */ /* 0x000fe20003f06270 */
[----:B------:R-:W-:-:S12]  /*01f0*/  BSSY.RECONVERGENT B1, `(.L_x_6) ;  /* 0x00000b0000017945 */ /* 0x000fd80003800200 */
[----:B------:R-:W-:Y:S05]  /*0200*/  @P0 BRA `(.L_x_7) ;  /* 0x0000000800b80947 */ /* 0x000fea0003800000 */
[----:B------:R-:W-:Y:S01]  /*0210*/  LOP3.LUT R9, RZ, R5, RZ, 0x33, !PT ;  /* 0x00000005ff097212 */ /* 0x000fe200078e33ff */
[----:B------:R-:W-:Y:S04]  /*0220*/  BSSY.RECONVERGENT B2, `(.L_x_8) ;  /* 0x0000019000027945 */ /* 0x000fe80003800200 */
[----:B------:R-:W-:-:S05]  /*0230*/  IMAD.IADD R0, R9, 0x1, R4 ;  /* 0x0000000109007824 */ /* 0x000fca00078e0204 */
[C---:B------:R-:W-:Y:S02]  /*0240*/  LOP3.LUT R2, R0.reuse, 0x300, RZ, 0xc0, !PT ;  /* 0x0000030000027812 */ /* 0x040fe400078ec0ff */
[----:B------:R-:W-:Y:S02]  /*0250*/  ISETP.GE.U32.AND P0, PT, R0, 0x300, PT ;  /* 0x000003000000780c */ /* 0x000fe40003f06070 */
[----:B------:R-:W-:-:S13]  /*0260*/  ISETP.NE.AND P1, PT, R2, 0x300, PT ;  /* 0x000003000200780c */ /* 0x000fda0003f25270 */
[----:B------:R-:W-:Y:S05]  /*0270*/  @!P1 BRA `(.L_x_9) ;  /* 0x00000000004c9947 */ /* 0x000fea0003800000 */
[----:B------:R-:W0:Y:S01]  /*0280*/  LDC.64 R8, c[0x0][0x380] ;  /* 0x0000e000ff087b82 */ /* 0x000e220000000a00 */
[----:B------:R-:W-:-:S04]  /*0290*/  LEA.HI R0, R0, 0x1, RZ, 0x18 ;  /* 0x0000000100007811 */ /* 0x000fc800078fc0ff */
[----:B------:R-:W-:-:S05]  /*02a0*/  LOP3.LUT R0, R0, 0x3, RZ, 0xc0, !PT ;  /* 0x0000000300007812 */ /* 0x000fca00078ec0ff */
[----:B------:R-:W-:Y:S02]  /*02b0*/  IMAD.MOV R0, RZ, RZ, -R0 ;  /* 0x000000ffff007224 */ /* 0x000fe400078e0a00 */
[----:B0-----:R-:W-:-:S04]  /*02c0*/  IMAD.WIDE.U32 R8, R5, 0x8, R8 ;  /* 0x0000000805087825 */ /* 0x001fc800078e0008 */
[----:B------:R-:W-:Y:S02]  /*02d0*/  IMAD.MOV.U32 R2, RZ, RZ, R8 ;  /* 0x000000ffff027224 */ /* 0x000fe400078e0008 */
[----:B------:R-:W-:-:S07]  /*02e0*/  IMAD.MOV.U32 R11, RZ, RZ, R9 ;  /* 0x000000ffff0b7224 */ /* 0x000fce00078e0009 */
.L_x_10:
[----:B------:R-:W-:Y:S02]  /*02f0*/  IMAD.MOV.U32 R8, RZ, RZ, R2 ;  /* 0x000000ffff087224 */ /* 0x000fe400078e0002 */
[----:B------:R-:W-:-:S06]  /*0300*/  IMAD.MOV.U32 R9, RZ, RZ, R11 ;  /* 0x000000ffff097224 */ /* 0x000fcc00078e000b */
[----:B------:R-:W2:Y:S01]  /*0310*/  LDG.E.64.CONSTANT R8, desc[UR6][R8.64] ;  /* 0x0000000608087981 */ /* 0x000ea2000c1e9b00 */
[----:B------:R-:W-:Y:S01]  /*0320*/  VIADD R0, R0, 0x1 ;  /* 0x0000000100007836 */ /* 0x000fe20000000000 */
[----:B------:R-:W-:Y:S01]  /*0330*/  IADD3 R2, P3, PT, R2, 0x800, RZ ;  /* 0x0000080002027810 */ /* 0x000fe20007f7e0ff */
[----:B------:R-:W-:-:S03]  /*0340*/  VIADD R5, R5, 0x100 ;  /* 0x0000010005057836 */ /* 0x000fc60000000000 */
[----:B------:R-:W-:Y:S01]  /*0350*/  ISETP.NE.AND P2, PT, R0, RZ, PT ;  /* 0x000000ff0000720c */ /* 0x000fe20003f45270 */
[----:B------:R-:W-:Y:S01]  /*0360*/  IMAD.X R11, RZ, RZ, R11, P3 ;  /* 0x000000ffff0b7224 */ /* 0x000fe200018e060b */
[----:B--2--5:R-:W-:-:S06]  /*0370*/  DSETP.GEU.AND P1, PT, R6, R8, PT ;  /* 0x000000080600722a */ /* 0x024fcc0003f2e000 */
[----:B------:R-:W-:Y:S02]  /*0380*/  FSEL R6, R8, R6, !P1 ;  /* 0x0000000608067208 */ /* 0x000fe40004800000 */
[----:B------:R-:W-:-:S03]  /*0390*/  FSEL R7, R9, R7, !P1 ;  /* 0x0000000709077208 */ /* 0x000fc60004800000 */
[----:B------:R-:W-:Y:S05]  /*03a0*/  @P2 BRA `(.L_x_10) ;  /* 0xfffffffc00d02947 */ /* 0x000fea000383ffff */
.L_x_9:
[----:B------:R-:W-:Y:S05]  /*03b0*/  BSYNC.RECONVERGENT B2 ;  /* 0x0000000000027941 */ /* 0x000fea0003800200 */
.L_x_8:
[----:B------:R-:W-:Y:S05]  /*03c0*/  @!P0 BRA `(.L_x_7) ;  /* 0x0000000800488947 */ /* 0x000fea0003800000 */
[----:B------:R-:W-:Y:S01]  /*03d0*/  IMAD.IADD R0, R4, 0x1, -R5 ;  /* 0x0000000104007824 */ /* 0x000fe200078e0a05 */
[----:B------:R-:W-:Y:S01]  /*03e0*/  BSSY.RECONVERGENT B2, `(.L_x_11) ;  /* 0x0000051000027945 */ /* 0x000fe20003800200 */
[----:B------:R-:W-:-:S03]  /*03f0*/  PLOP3.LUT P0, PT, PT, PT, PT, 0x80, 0x8 ;  /* 0x000000000008781c */ /* 0x000fc60003f0f070 */
[----:B------:R-:W-:-:S13]  /*0400*/  ISETP.GT.AND P1, PT, R0, 0xc00, PT ;  /* 0x00000c000000780c */ /* 0x000fda0003f24270 */
[----:B------:R-:W-:Y:S05]  /*0410*/  @!P1 BRA `(.L_x_12) ;  /* 0x0000000400349947 */ /* 0x000fea0003800000 */
[----:B------:R-:W0:Y:S01]  /*0420*/  LDC.64 R8, c[0x0][0x380] ;  /* 0x0000e000ff087b82 */ /* 0x000e220000000a00 */
[----:B------:R-:W-:Y:S01]  /*0430*/  PLOP3.LUT P0, PT, PT, PT, PT, 0x8, 0x80 ;  /* 0x000000000080781c */ /* 0x000fe20003f0e170 */
[----:B------:R-:W-:-:S12]  /*0440*/  VIADD R0, R4, 0xfffff400 ;  /* 0xfffff40004007836 */ /* 0x000fd80000000000 */
.L_x_13:
[----:B0-----:R-:W-:-:S05]  /*0450*/  IMAD.WIDE R30, R5, 0x8, R8 ;  /* 0x00000008051e7825 */ /* 0x001fca00078e0208 */
[----:B------:R-:W2:Y:S04]  /*0460*/  LDG.E.64.CONSTANT R10, desc[UR6][R30.64] ;  /* 0x000000061e0a7981 */ /* 0x000ea8000c1e9b00 */
[----:B------:R-:W3:Y:S04]  /*0470*/  LDG.E.64.CONSTANT R12, desc[UR6][R30.64+0x800] ;  /* 0x000800061e0c7981 */ /* 0x000ee8000c1e9b00 */
[----:B------:R-:W4:Y:S01]  /*0480*/  LDG.E.64.CONSTANT R14, desc[UR6][R30.64+0x1000] ;  /* 0x001000061e0e7981 */ /* 0x000f22000c1e9b00 */
[----:B------:R-:W-:-:S03]  /*0490*/  VIADD R39, R5, 0x400 ;  /* 0x0000040005277836 */ /* 0x000fc60000000000 */
[----:B------:R-:W4:Y:S01]  /*04a0*/  LDG.E.64.CONSTANT R16, desc[UR6][R30.64+0x1800] ;  /* 0x001800061e107981 */ /* 0x000f22000c1e9b00 */
[----:B------:R-:W-:-:S05]  /*04b0*/  IMAD.WIDE R38, R39, 0x8, R8 ;  /* 0x0000000827267825 */ /* 0x000fca00078e0208 */
[----:B------:R-:W4:Y:S04]  /*04c0*/  LDG.E.64.CONSTANT R18, desc[UR6][R38.64] ;  /* 0x0000000626127981 */ /* 0x000f28000c1e9b00 */
[----:B------:R-:W4:Y:S04]  /*04d0*/  LDG.E.64.CONSTANT R20, desc[UR6][R38.64+0x800] ;  /* 0x0008000626147981 */ /* 0x000f28000c1e9b00 */
        /* <DEDUP_REMOVED lines=12> */
[----:B------:R-:W4:Y:S04]  /*05a0*/  LDG.E.64.CONSTANT R38, desc[UR6][R44.64+0x1000] ;  /* 0x001000062c267981 */ /* 0x000f28000c1e9b00 */
[----:B------:R-:W4:Y:S01]  /*05b0*/  LDG.E.64.CONSTANT R40, desc[UR6][R44.64+0x1800] ;  /* 0x001800062c287981 */ /* 0x000f22000c1e9b00 */
[----:B------:R-:W-:-:S05]  /*05c0*/  VIADD R5, R5, 0x1000 ;  /* 0x0000100005057836 */ /* 0x000fca0000000000 */
[----:B------:R-:W-:Y:S01]  /*05d0*/  ISETP.GE.AND P2, PT, R5, R0, PT ;  /* 0x000000000500720c */ /* 0x000fe20003f46270 */
[----:B--2--5:R-:W-:-:S06]  /*05e0*/  DSETP.GEU.AND P1, PT, R6, R10, PT ;  /* 0x0000000a0600722a */ /* 0x024fcc0003f2e000 */
[----:B------:R-:W-:Y:S02]  /*05f0*/  FSEL R6, R10, R6, !P1 ;  /* 0x000000060a067208 */ /* 0x000fe40004800000 */
[----:B------:R-:W-:-:S06]  /*0600*/  FSEL R7, R11, R7, !P1 ;  /* 0x000000070b077208 */ /* 0x000fcc0004800000 */
[----:B---3--:R-:W-:-:S06]  /*0610*/  DSETP.GEU.AND P1, PT, R6, R12, PT ;  /* 0x0000000c0600722a */ /* 0x008fcc0003f2e000 */
[----:B------:R-:W-:Y:S02]  /*0620*/  FSEL R6, R12, R6, !P1 ;  /* 0x000000060c067208 */ /* 0x000fe40004800000 */
[----:B------:R-:W-:-:S06]  /*0630*/  FSEL R7, R13, R7, !P1 ;  /* 0x000000070d077208 */ /* 0x000fcc0004800000 */
[----:B----4-:R-:W-:-:S06]  /*0640*/  DSETP.GEU.AND P1, PT, R6, R14, PT ;  /* 0x0000000e0600722a */ /* 0x010fcc0003f2e000 */
[----:B------:R-:W-:Y:S02]  /*0650*/  FSEL R6, R14, R6, !P1 ;  /* 0x000000060e067208 */ /* 0x000fe40004800000 */
[----:B------:R-:W-:-:S06]  /*0660*/  FSEL R7, R15, R7, !P1 ;  /* 0x000000070f077208 */ /* 0x000fcc0004800000 */
[----:B------:R-:W-:-:S06]  /*0670*/  DSETP.GEU.AND P1, PT, R6, R16, PT ;  /* 0x000000100600722a */ /* 0x000fcc0003f2e000 */
        /* <DEDUP_REMOVED lines=37> */
[----:B------:R-:W-:Y:S01]  /*08d0*/  FSEL R7, R41, R7, !P1 ;  /* 0x0000000729077208 */ /* 0x000fe20004800000 */
[----:B------:R-:W-:Y:S06]  /*08e0*/  @!P2 BRA `(.L_x_13) ;  /* 0xfffffff800d8a947 */ /* 0x000fec000383ffff */
.L_x_12:
[----:B------:R-:W-:Y:S05]  /*08f0*/  BSYNC.RECONVERGENT B2 ;  /* 0x0000000000027941 */ /* 0x000fea0003800200 */
.L_x_11:
[----:B------:R-:W-:Y:S01]  /*0900*/  IMAD.IADD R0, R4, 0x1, -R5 ;  /* 0x0000000104007824 */ /* 0x000fe200078e0a05 */
[----:B------:R-:W-:Y:S04]  /*0910*/  BSSY.RECONVERGENT B2, `(.L_x_14) ;  /* 0x0000029000027945 */ /* 0x000fe80003800200 */
[----:B------:R-:W-:-:S13]  /*0920*/  ISETP.GT.AND P1, PT, R0, 0x400, PT ;  /* 0x000004000000780c */ /* 0x000fda0003f24270 */
[----:B------:R-:W-:Y:S05]  /*0930*/  @!P1 BRA `(.L_x_15) ;  /* 0x0000000000989947 */ /* 0x000fea0003800000 */
[----:B------:R-:W0:Y:S02]  /*0940*/  LDC.64 R18, c[0x0][0x380] ;  /* 0x0000e000ff127b82 */ /* 0x000e240000000a00 */
        /* <DEDUP_REMOVED lines=11> */
[----:B------:R-:W-:Y:S01]  /*0a00*/  VIADD R5, R5, 0x800 ;  /* 0x0000080005057836 */ /* 0x000fe20000000000 */
        /* <DEDUP_REMOVED lines=20> */
[----:B------:R-:W-:Y:S02]  /*0b50*/  FSEL R7, R25, R7, !P0 ;  /* 0x0000000719077208 */ /* 0x000fe40004000000 */
[----:B------:R-:W-:-:S04]  /*0b60*/  PLOP3.LUT P0, PT, PT, PT, PT, 0x8, 0x80 ;  /* 0x000000000080781c */ /* 0x000fc80003f0e170 */
[----:B------:R-:W-:-:S06]  /*0b70*/  DSETP.GEU.AND P1, PT, R6, R26, PT ;  /* 0x0000001a0600722a */ /* 0x000fcc0003f2e000 */
[----:B------:R-:W-:Y:S02]  /*0b80*/  FSEL R6, R26, R6, !P1 ;  /* 0x000000061a067208 */ /* 0x000fe40004800000 */
[----:B------:R-:W-:-:S07]  /*0b90*/  FSEL R7, R27, R7, !P1 ;  /* 0x000000071b077208 */ /* 0x000fce0004800000 */
.L_x_15:
[----:B------:R-:W-:Y:S05]  /*0ba0*/  BSYNC.RECONVERGENT B2 ;  /* 0x0000000000027941 */ /* 0x000fea0003800200 */
.L_x_14:
[----:B------:R-:W-:-:S13]  /*0bb0*/  ISETP.LT.OR P0, PT, R5, R4, P0 ;  /* 0x000000040500720c */ /* 0x000fda0000701670 */
[----:B------:R-:W-:Y:S05]  /*0bc0*/  @!P0 BRA `(.L_x_7) ;  /* 0x0000000000488947 */ /* 0x000fea0003800000 */
[----:B------:R-:W0:Y:S02]  /*0bd0*/  LDC.64 R8, c[0x0][0x380] ;  /* 0x0000e000ff087b82 */ /* 0x000e240000000a00 */
[----:B0-----:R-:W-:-:S05]  /*0be0*/  IMAD.WIDE R8, R5, 0x8, R8 ;  /* 0x0000000805087825 */ /* 0x001fca00078e0208 */
[----:B------:R-:W2:Y:S04]  /*0bf0*/  LDG.E.64.CONSTANT R10, desc[UR6][R8.64] ;  /* 0x00000006080a7981 */ /* 0x000ea8000c1e9b00 */
[----:B------:R-:W3:Y:S04]  /*0c00*/  LDG.E.64.CONSTANT R12, desc[UR6][R8.64+0x800] ;  /* 0x00080006080c7981 */ /* 0x000ee8000c1e9b00 */
[----:B------:R-:W4:Y:S04]  /*0c10*/  LDG.E.64.CONSTANT R14, desc[UR6][R8.64+0x1000] ;  /* 0x00100006080e7981 */ /* 0x000f28000c1e9b00 */
[----:B------:R-:W4:Y:S01]  /*0c20*/  LDG.E.64.CONSTANT R16, desc[UR6][R8.64+0x1800] ;  /* 0x0018000608107981 */ /* 0x000f22000c1e9b00 */
        /* <DEDUP_REMOVED lines=11> */
[----:B------:R-:W-:-:S07]  /*0ce0*/  FSEL R7, R17, R7, !P0 ;  /* 0x0000000711077208 */ /* 0x000fce0004000000 */
.L_x_7:
[----:B------:R-:W-:Y:S05]  /*0cf0*/  BSYNC.RECONVERGENT B1 ;  /* 0x0000000000017941 */ /* 0x000fea0003800200 */
.L_x_6:
[----:B------:R-:W-:-:S13]  /*0d00*/  ISETP.GE.AND P0, PT, R4, 0x100, PT ;  /* 0x000001000400780c */ /* 0x000fda0003f06270 */
[----:B------:R-:W-:Y:S05]  /*0d10*/  @!P0 BRA `(.L_x_16) ;  /* 0x00000004003c8947 */ /* 0x000fea0003800000 */
[----:B------:R-:W0:Y:S01]  /*0d20*/  S2R R8, SR_LANEID ;  /* 0x0000000000087919 */ /* 0x000e220000000000 */
[----:B-----5:R-:W-:Y:S04]  /*0d30*/  SHFL.DOWN PT, R4, R6, 0x1, 0x1f ;  /* 0x08201f0006047f89 */ /* 0x020fe800000e0000 */
[----:B------:R-:W1:Y:S02]  /*0d40*/  SHFL.DOWN PT, R5, R7, 0x1, 0x1f ;  /* 0x08201f0007057f89 */ /* 0x000e6400000e0000 */
[----:B-1----:R-:W-:Y:S01]  /*0d50*/  DSETP.GEU.AND P1, PT, R6, R4, PT ;  /* 0x000000040600722a */ /* 0x002fe20003f2e000 */
[C---:B0-----:R-:W-:Y:S02]  /*0d60*/  ISETP.GT.AND P0, PT, R8.reuse, 0x1e, PT ;  /* 0x0000001e0800780c */ /* 0x041fe40003f04270 */
[----:B------:R-:W-:-:S03]  /*0d70*/  ISETP.NE.AND P2, PT, R8, RZ, PT ;  /* 0x000000ff0800720c */ /* 0x000fc60003f45270 */
[----:B------:R-:W-:Y:S02]  /*0d80*/  FSEL R9, R4, R6, !P1 ;  /* 0x0000000604097208 */ /* 0x000fe40004800000 */
[----:B------:R-:W-:Y:S02]  /*0d90*/  FSEL R5, R5, R7, !P1 ;  /* 0x0000000705057208 */ /* 0x000fe40004800000 */
[----:B------:R-:W-:Y:S02]  /*0da0*/  FSEL R6, R6, R9, P0 ;  /* 0x0000000906067208 */ /* 0x000fe40000000000 */
[----:B------:R-:W-:Y:S02]  /*0db0*/  FSEL R11, R7, R5, P0 ;  /* 0x00000005070b7208 */ /* 0x000fe40000000000 */
[----:B------:R-:W-:Y:S01]  /*0dc0*/  ISETP.GT.AND P0, PT, R8, 0x1d, PT ;  /* 0x0000001d0800780c */ /* 0x000fe20003f04270 */
[----:B------:R-:W-:Y:S01]  /*0dd0*/  SHFL.DOWN PT, R4, R6, 0x2, 0x1f ;  /* 0x08401f0006047f89 */ /* 0x000fe200000e0000 */
[----:B------:R-:W-:Y:S01]  /*0de0*/  @!P2 MOV R2, 0x400 ;  /* 0x000004000002a802 */ /* 0x000fe20000000f00 */
[----:B------:R-:W-:Y:S01]  /*0df0*/  IMAD.MOV.U32 R7, RZ, RZ, R11 ;  /* 0x000000ffff077224 */ /* 0x000fe200078e000b */
[----:B------:R-:W-:Y:S01]  /*0e00*/  @!P2 SHF.R.U32.HI R0, RZ, 0x2, R3 ;  /* 0x00000002ff00a819 */ /* 0x000fe20000011603 */
[----:B------:R-:W0:Y:S03]  /*0e10*/  SHFL.DOWN PT, R5, R11, 0x2, 0x1f ;  /* 0x08401f000b057f89 */ /* 0x000e2600000e0000 */
[----:B------:R-:W-:Y:S01]  /*0e20*/  @!P2 LOP3.LUT R0, R0, 0xf8, RZ, 0xc0, !PT ;  /* 0x000000f80000a812 */ /* 0x000fe200078ec0ff */
[----:B------:R-:W1:Y:S01]  /*0e30*/  @!P2 S2R R9, SR_CgaCtaId ;  /* 0x000000000009a919 */ /* 0x000e620000008800 */
[----:B0-----:R-:W-:-:S06]  /*0e40*/  DSETP.GEU.AND P1, PT, R6, R4, PT ;  /* 0x000000040600722a */ /* 0x001fcc0003f2e000 */
[----:B------:R-:W-:Y:S02]  /*0e50*/  @!P0 FSEL R6, R4, R6, !P1 ;  /* 0x0000000604068208 */ /* 0x000fe40004800000 */
[----:B------:R-:W-:Y:S02]  /*0e60*/  @!P0 FSEL R11, R5, R11, !P1 ;  /* 0x0000000b050b8208 */ /* 0x000fe40004800000 */
[----:B------:R-:W-:Y:S01]  /*0e70*/  ISETP.GT.AND P0, PT, R8, 0x1b, PT ;  /* 0x0000001b0800780c */ /* 0x000fe20003f04270 */
[----:B------:R-:W-:Y:S02]  /*0e80*/  SHFL.DOWN PT, R4, R6, 0x4, 0x1f ;  /* 0x08801f0006047f89 */ /* 0x000fe400000e0000 */
[----:B------:R-:W-:Y:S02]  /*0e90*/  IMAD.MOV.U32 R7, RZ, RZ, R11 ;  /* 0x000000ffff077224 */ /* 0x000fe400078e000b */
[----:B------:R-:W0:Y:S04]  /*0ea0*/  SHFL.DOWN PT, R5, R11, 0x4, 0x1f ;  /* 0x08801f000b057f89 */ /* 0x000e2800000e0000 */
        /* <DEDUP_REMOVED lines=14> */
[----:B0-----:R-:W-:Y:S01]  /*0f90*/  DSETP.GEU.AND P0, PT, R6, R4, PT ;  /* 0x000000040600722a */ /* 0x001fe20003f0e000 */
[----:B-1----:R-:W-:-:S05]  /*0fa0*/  @!P2 LEA R7, R9, R2, 0x18 ;  /* 0x000000020907a211 */ /* 0x002fca00078ec0ff */
[----:B------:R-:W-:Y:S01]  /*0fb0*/  FSEL R4, R4, R6, !P0 ;  /* 0x0000000604047208 */ /* 0x000fe20004000000 */
[----:B------:R-:W-:Y:S01]  /*0fc0*/  @!P2 IMAD.IADD R9, R0, 0x1, R7 ;  /* 0x000000010009a824 */ /* 0x000fe200078e0207 */
[----:B------:R-:W-:Y:S02]  /*0fd0*/  FSEL R5, R5, R11, !P0 ;  /* 0x0000000b05057208 */ /* 0x000fe40004000000 */
[----:B------:R-:W-:Y:S02]  /*0fe0*/  ISETP.NE.AND P0, PT, R3, RZ, PT ;  /* 0x000000ff0300720c */ /* 0x000fe40003f05270 */
[----:B------:R-:W-:Y:S01]  /*0ff0*/  FSEL R6, R6, R4, P1 ;  /* 0x0000000406067208 */ /* 0x000fe20000800000 */
[----:B------:R3:W-:Y:S01]  /*1000*/  @!P2 STS.64 [R9+0x8], R4 ;  /* 0x000008040900a388 */ /* 0x0007e20000000a00 */
[----:B------:R-:W-:Y:S01]  /*1010*/  FSEL R7, R11, R5, P1 ;  /* 0x000000050b077208 */ /* 0x000fe20000800000 */
[----:B------:R-:W-:Y:S08]  /*1020*/  BAR.SYNC.DEFER_BLOCKING 0x0 ;  /* 0x0000000000007b1d */ /* 0x000ff00000010000 */
[----:B------:R-:W-:Y:S05]  /*1030*/  @P0 BRA `(.L_x_17) ;  /* 0x0000004800f40947 */ /* 0x000fea0003800000 */
[----:B------:R-:W0:Y:S01]  /*1040*/  S2UR UR5, SR_CgaCtaId ;  /* 0x00000000000579c3 */ /* 0x000e220000008800 */
[----:B------:R-:W-:Y:S02]  /*1050*/  UMOV UR4, 0x400 ;  /* 0x0000040000047882 */ /* 0x000fe40000000000 */
[----:B0-----:R-:W-:-:S09]  /*1060*/  ULEA UR4, UR5, UR4, 0x18 ;  /* 0x0000000405047291 */ /* 0x001fd2000f8ec0ff */
[----:B---3--:R-:W0:Y:S04]  /*1070*/  LDS.128 R8, [UR4+0x10] ;  /* 0x00001004ff087984 */ /* 0x008e280008000c00 */
[----:B------:R-:W1:Y:S01]  /*1080*/  LDS.128 R12, [UR4+0x20] ;  /* 0x00002004ff0c7984 */ /* 0x000e620008000c00 */
[----:B0-----:R-:W-:-:S06]  /*1090*/  DSETP.GEU.AND P1, PT, R6, R8, PT ;  /* 0x000000080600722a */ /* 0x001fcc0003f2e000 */
[----:B------:R-:W-:Y:S02]  /*10a0*/  FSEL R2, R8, R6, !P1 ;  /* 0x0000000608027208 */ /* 0x000fe40004800000 */
[----:B------:R-:W-:Y:S02]  /*10b0*/  FSEL R3, R9, R7, !P1 ;  /* 0x0000000709037208 */ /* 0x000fe40004800000 */
[----:B------:R-:W0:Y:S04]  /*10c0*/  LDS.128 R4, [UR4+0x30] ;  /* 0x00003004ff047984 */ /* 0x000e280008000c00 */
[----:B------:R-:W-:-:S06]  /*10d0*/  DSETP.GEU.AND P1, PT, R2, R10, PT ;  /* 0x0000000a0200722a */ /* 0x000fcc0003f2e000 */
[----:B------:R-:W-:Y:S02]  /*10e0*/  FSEL R2, R10, R2, !P1 ;  /* 0x000000020a027208 */ /* 0x000fe40004800000 */
[----:B------:R-:W-:-:S06]  /*10f0*/  FSEL R3, R11, R3, !P1 ;  /* 0x000000030b037208 */ /* 0x000fcc0004800000 */
[----:B-1----:R-:W-:-:S06]  /*1100*/  DSETP.GEU.AND P1, PT, R2, R12, PT ;  /* 0x0000000c0200722a */ /* 0x002fcc0003f2e000 */
[----:B------:R-:W-:Y:S02]  /*1110*/  FSEL R8, R12, R2, !P1 ;  /* 0x000000020c087208 */ /* 0x000fe40004800000 */
[----:B------:R-:W-:Y:S02]  /*1120*/  FSEL R9, R13, R3, !P1 ;  /* 0x000000030d097208 */ /* 0x000fe40004800000 */
[----:B------:R-:W1:Y:S04]  /*1130*/  LDS.64 R2, [UR4+0x40] ;  /* 0x00004004ff027984 */ /* 0x000e680008000a00 */
[----:B------:R-:W-:-:S06]  /*1140*/  DSETP.GEU.AND P1, PT, R8, R14, PT ;  /* 0x0000000e0800722a */ /* 0x000fcc0003f2e000 */
[----:B------:R-:W-:Y:S02]  /*1150*/  FSEL R8, R14, R8, !P1 ;  /* 0x000000080e087208 */ /* 0x000fe40004800000 */
[----:B------:R-:W-:-:S06]  /*1160*/  FSEL R9, R15, R9, !P1 ;  /* 0x000000090f097208 */ /* 0x000fcc0004800000 */
[----:B0-----:R-:W-:-:S06]  /*1170*/  DSETP.GEU.AND P1, PT, R8, R4, PT ;  /* 0x000000040800722a */ /* 0x001fcc0003f2e000 */
[----:B------:R-:W-:Y:S02]  /*1180*/  FSEL R4, R4, R8, !P1 ;  /* 0x0000000804047208 */ /* 0x000fe40004800000 */
[----:B------:R-:W-:-:S06]  /*1190*/  FSEL R5, R5, R9, !P1 ;  /* 0x0000000905057208 */ /* 0x000fcc0004800000 */
[----:B------:R-:W-:-:S06]  /*11a0*/  DSETP.GEU.AND P1, PT, R4, R6, PT ;  /* 0x000000060400722a */ /* 0x000fcc0003f2e000 */
[----:B------:R-:W-:Y:S02]  /*11b0*/  FSEL R4, R6, R4, !P1 ;  /* 0x0000000406047208 */ /* 0x000fe40004800000 */
[----:B------:R-:W-:-:S06]  /*11c0*/  FSEL R5, R7, R5, !P1 ;  /* 0x0000000507057208 */ /* 0x000fcc0004800000 */
[----:B-1----:R-:W-:-:S06]  /*11d0*/  DSETP.GEU.AND P1, PT, R4, R2, PT ;  /* 0x000000020400722a */ /* 0x002fcc0003f2e000 */
[----:B------:R-:W-:Y:S02]  /*11e0*/  FSEL R6, R2, R4, !P1 ;  /* 0x0000000402067208 */ /* 0x000fe40004800000 */
[----:B------:R-:W-:Y:S01]  /*11f0*/  FSEL R7, R3, R5, !P1 ;  /* 0x0000000503077208 */ /* 0x000fe20004800000 */
[----:B------:R-:W-:Y:S06]  /*1200*/  BRA `(.L_x_17) ;  /* 0x0000004800807947 */ /* 0x000fec0003800000 */
.L_x_16:
[----:B------:R-:W-:Y:S01]  /*1210*/  LOP3.LUT R0, R3, 0x3e0, RZ, 0xc0, !PT ;  /* 0x000003e003007812 */ /* 0x000fe200078ec0ff */
[----:B------:R-:W0:Y:S03]  /*1220*/  S2R R10, SR_LANEID ;  /* 0x00000000000a7919 */ /* 0x000e260000000000 */
[----:B------:R-:W-:Y:S01]  /*1230*/  LOP3.LUT R9, RZ, R0, RZ, 0x33, !PT ;  /* 0x00000000ff097212 */ /* 0x000fe200078e33ff */
[----:B------:R-:W-:-:S04]  /*1240*/  VIADD R5, R0, 0x20 ;  /* 0x0000002000057836 */ /* 0x000fc80000000000 */
[----:B------:R-:W-:Y:S01]  /*1250*/  IMAD.IADD R9, R9, 0x1, R4 ;  /* 0x0000000109097824 */ /* 0x000fe200078e0204 */
[----:B------:R-:W-:-:S04]  /*1260*/  ISETP.GT.AND P0, PT, R5, R4, PT ;  /* 0x000000040500720c */ /* 0x000fc80003f04270 */
[----:B------:R-:W-:-:S05]  /*1270*/  SEL R5, R9, 0x1f, P0 ;  /* 0x0000001f09057807 */ /* 0x000fca0000000000 */
[----:B-----5:R-:W-:Y:S04]  /*1280*/  SHFL.DOWN PT, R8, R6, 0x1, R5 ;  /* 0x0820000006087989 */ /* 0x020fe800000e0005 */
[----:B------:R-:W1:Y:S01]  /*1290*/  SHFL.DOWN PT, R9, R7, 0x1, R5 ;  /* 0x0820000007097989 */ /* 0x000e6200000e0005 */
[C---:B0-----:R-:W-:Y:S01]  /*12a0*/  ISETP.GE.AND P0, PT, R10.reuse, R5, PT ;  /* 0x000000050a00720c */ /* 0x041fe20003f06270 */
[----:B------:R-:W-:Y:S01]  /*12b0*/  VIADD R0, R10, 0x2 ;  /* 0x000000020a007836 */ /* 0x000fe20000000000 */
[----:B-1----:R-:W-:-:S06]  /*12c0*/  DSETP.GEU.AND P1, PT, R6, R8, PT ;  /* 0x000000080600722a */ /* 0x002fcc0003f2e000 */
[-C--:B------:R-:W-:Y:S02]  /*12d0*/  FSEL R11, R8, R6.reuse, !P1 ;  /* 0x00000006080b7208 */ /* 0x080fe40004800000 */
[-C--:B------:R-:W-:Y:S02]  /*12e0*/  FSEL R9, R9, R7.reuse, !P1 ;  /* 0x0000000709097208 */ /* 0x080fe40004800000 */
[----:B------:R-:W-:Y:S02]  /*12f0*/  FSEL R2, R11, R6, !P0 ;  /* 0x000000060b027208 */ /* 0x000fe40004000000 */
[----:B------:R-:W-:Y:S02]  /*1300*/  FSEL R11, R9, R7, !P0 ;  /* 0x00000007090b7208 */ /* 0x000fe40004000000 */
[----:B------:R-:W-:Y:S01]  /*1310*/  ISETP.GT.AND P0, PT, R0, R5, PT ;  /* 0x000000050000720c */ /* 0x000fe20003f04270 */
[----:B------:R-:W-:Y:S01]  /*1320*/  SHFL.DOWN PT, R8, R2, 0x2, R5 ;  /* 0x0840000002087989 */ /* 0x000fe200000e0005 */
[----:B------:R-:W-:-:S02]  /*1330*/  IMAD.MOV.U32 R6, RZ, RZ, R2 ;  /* 0x000000ffff067224 */ /* 0x000fc400078e0002 */
[----:B------:R-:W-:Y:S01]  /*1340*/  IMAD.MOV.U32 R7, RZ, RZ, R11 ;  /* 0x000000ffff077224 */ /* 0x000fe200078e000b */
[----:B------:R-:W0:Y:S01]  /*1350*/  SHFL.DOWN PT, R9, R11, 0x2, R5 ;  /* 0x084000000b097989 */ /* 0x000e2200000e0005 */
[----:B------:R-:W-:-:S04]  /*1360*/  VIADD R0, R10, 0x4 ;  /* 0x000000040a007836 */ /* 0x000fc80000000000 */
[----:B0-----:R-:W-:-:S06]  /*1370*/  DSETP.GEU.AND P1, PT, R6, R8, PT ;  /* 0x000000080600722a */ /* 0x001fcc0003f2e000 */
[----:B------:R-:W-:Y:S02]  /*1380*/  @!P0 FSEL R2, R8, R2, !P1 ;  /* 0x0000000208028208 */ /* 0x000fe40004800000 */
[----:B------:R-:W-:Y:S02]  /*1390*/  @!P0 FSEL R11, R9, R11, !P1 ;  /* 0x0000000b090b8208 */ /* 0x000fe40004800000 */
[----:B------:R-:W-:Y:S01]  /*13a0*/  ISETP.GT.AND P0, PT, R0, R5, PT ;  /* 0x000000050000720c */ /* 0x000fe20003f04270 */
[----:B------:R-:W-:Y:S01]  /*13b0*/  SHFL.DOWN PT, R6, R2, 0x4, R5 ;  /* 0x0880000002067989 */ /* 0x000fe200000e0005 */
[----:B------:R-:W-:Y:S02]  /*13c0*/  IMAD.MOV.U32 R8, RZ, RZ, R2 ;  /* 0x000000ffff087224 */ /* 0x000fe400078e0002 */
        /* <DEDUP_REMOVED lines=8> */
[----:B------:R-:W-:Y:S01]  /*1450*/  IMAD.MOV.U32 R8, RZ, RZ, R2 ;  /* 0x000000ffff087224 */ /* 0x000fe200078e0002 */
[C---:B------:R-:W-:Y:S01]  /*1460*/  ISETP.NE.AND P0, PT, R10.reuse, RZ, PT ;  /* 0x000000ff0a00720c */ /* 0x040fe20003f05270 */
[----:B------:R-:W-:Y:S01]  /*1470*/  IMAD.MOV.U32 R9, RZ, RZ, R11 ;  /* 0x000000ffff097224 */ /* 0x000fe200078e000b */
[----:B------:R-:W0:Y:S01]  /*1480*/  SHFL.DOWN PT, R7, R11, 0x8, R5 ;  /* 0x090000000b077989 */ /* 0x000e2200000e0005 */
[----:B------:R-:W-:-:S10]  /*1490*/  VIADD R0, R10, 0x10 ;  /* 0x000000100a007836 */ /* 0x000fd40000000000 */
[----:B------:R-:W1:Y:S01]  /*14a0*/  @!P0 S2R R13, SR_CgaCtaId ;  /* 0x00000000000d8919 */ /* 0x000e620000008800 */
[----:B0-----:R-:W-:-:S06]  /*14b0*/  DSETP.GEU.AND P2, PT, R8, R6, PT ;  /* 0x000000060800722a */ /* 0x001fcc0003f4e000 */
[----:B------:R-:W-:Y:S02]  /*14c0*/  @!P1 FSEL R2, R6, R2, !P2 ;  /* 0x0000000206029208 */ /* 0x000fe40005000000 */
[----:B------:R-:W-:Y:S02]  /*14d0*/  @!P1 FSEL R11, R7, R11, !P2 ;  /* 0x0000000b070b9208 */ /* 0x000fe40005000000 */
[----:B------:R-:W-:Y:S01]  /*14e0*/  ISETP.GT.AND P1, PT, R0, R5, PT ;  /* 0x000000050000720c */ /* 0x000fe20003f24270 */
[----:B------:R-:W-:Y:S01]  /*14f0*/  SHFL.DOWN PT, R6, R2, 0x10, R5 ;  /* 0x0a00000002067989 */ /* 0x000fe200000e0005 */
[----:B------:R-:W-:Y:S01]  /*1500*/  IMAD.MOV.U32 R8, RZ, RZ, R2 ;  /* 0x000000ffff087224 */ /* 0x000fe200078e0002 */
[----:B------:R-:W-:Y:S01]  /*1510*/  @!P0 SHF.R.U32.HI R0, RZ, 0x2, R3 ;  /* 0x00000002ff008819 */ /* 0x000fe20000011603 */
[----:B------:R-:W-:Y:S01]  /*1520*/  IMAD.MOV.U32 R9, RZ, RZ, R11 ;  /* 0x000000ffff097224 */ /* 0x000fe200078e000b */
[----:B------:R-:W0:Y:S02]  /*1530*/  SHFL.DOWN PT, R7, R11, 0x10, R5 ;  /* 0x0a0000000b077989 */ /* 0x000e2400000e0005 */
[----:B------:R-:W-:-:S03]  /*1540*/  @!P0 LOP3.LUT R0, R0, 0xf8, RZ, 0xc0, !PT ;  /* 0x000000f800008812 */ /* 0x000fc600078ec0ff */
[----:B0-----:R-:W-:Y:S01]  /*1550*/  DSETP.GEU.AND P2, PT, R8, R6, PT ;  /* 0x000000060800722a */ /* 0x001fe20003f4e000 */
[----:B------:R-:W-:-:S04]  /*1560*/  @!P0 MOV R8, 0x400 ;  /* 0x0000040000088802 */ /* 0x000fc80000000f00 */
[----:B-1----:R-:W-:Y:S02]  /*1570*/  @!P0 LEA R13, R13, R8, 0x18 ;  /* 0x000000080d0d8211 */ /* 0x002fe400078ec0ff */
[----:B------:R-:W-:Y:S02]  /*1580*/  @!P1 FSEL R2, R6, R2, !P2 ;  /* 0x0000000206029208 */ /* 0x000fe40005000000 */
[----:B------:R-:W-:Y:S01]  /*1590*/  @!P1 FSEL R11, R7, R11, !P2 ;  /* 0x0000000b070b9208 */ /* 0x000fe20005000000 */
[----:B------:R-:W-:Y:S02]  /*15a0*/  @!P0 IMAD.IADD R13, R0, 0x1, R13 ;  /* 0x00000001000d8824 */ /* 0x000fe400078e020d */
[----:B------:R-:W-:Y:S02]  /*15b0*/  IMAD.MOV.U32 R6, RZ, RZ, R2 ;  /* 0x000000ffff067224 */ /* 0x000fe400078e0002 */
[----:B------:R-:W-:-:S05]  /*15c0*/  IMAD.MOV.U32 R7, RZ, RZ, R11 ;  /* 0x000000ffff077224 */ /* 0x000fca00078e000b */
[----:B------:R3:W-:Y:S01]  /*15d0*/  @!P0 STS.64 [R13+0x8], R6 ;  /* 0x000008060d008388 */ /* 0x0007e20000000a00 */
[----:B------:R-:W-:Y:S01]  /*15e0*/  BAR.SYNC.DEFER_BLOCKING 0x0 ;  /* 0x0000000000007b1d */ /* 0x000fe20000010000 */
[----:B------:R-:W-:-:S13]  /*15f0*/  ISETP.NE.AND P0, PT, R3, RZ, PT ;  /* 0x000000ff0300720c */ /* 0x000fda0003f05270 */
[----:B---3--:R-:W-:Y:S05]  /*1600*/  @P0 BRA `(.L_x_17) ;  /* 0x0000004400800947 */ /* 0x008fea0003800000 */
[----:B------:R-:W0:Y:S01]  /*1610*/  S2UR UR5, SR_CgaCtaId ;  /* 0x00000000000579c3 */ /* 0x000e220000008800 */
[----:B------:R-:W-:Y:S01]  /*1620*/  UMOV UR4, 0x400 ;  /* 0x0000040000047882 */ /* 0x000fe20000000000 */
[----:B------:R-:W-:Y:S01]  /*1630*/  ISETP.GT.AND P2, PT, R4, 0x20, PT ;  /* 0x000000200400780c */ /* 0x000fe20003f44270 */
[----:B0-----:R-:W-:-:S09]  /*1640*/  ULEA UR4, UR5, UR4, 0x18 ;  /* 0x0000000405047291 */ /* 0x001fd2000f8ec0ff */
[----:B------:R-:W0:Y:S04]  /*1650*/  LDS.128 R16, [UR4+0x10] ;  /* 0x00001004ff107984 */ /* 0x000e280008000c00 */
[----:B------:R-:W1:Y:S04]  /*1660*/  LDS.128 R12, [UR4+0x20] ;  /* 0x00002004ff0c7984 */ /* 0x000e680008000c00 */
[----:B------:R-:W2:Y:S01]  /*1670*/  LDS.128 R8, [UR4+0x30] ;  /* 0x00003004ff087984 */ /* 0x000ea20008000c00 */
[----:B0-----:R-:W-:-:S06]  /*1680*/  DSETP.GEU.AND P1, PT, R6, R16, PT ;  /* 0x000000100600722a */ /* 0x001fcc0003f2e000 */
[-C--:B------:R-:W-:Y:S02]  /*1690*/  FSEL R3, R16, R6.reuse, !P1 ;  /* 0x0000000610037208 */ /* 0x080fe40004800000 */
[-C--:B------:R-:W-:Y:S02]  /*16a0*/  FSEL R17, R17, R7.reuse, !P1 ;  /* 0x0000000711117208 */ /* 0x080fe40004800000 */
[----:B------:R-:W-:Y:S02]  /*16b0*/  FSEL R6, R3, R6, P2 ;  /* 0x0000000603067208 */ /* 0x000fe40001000000 */
[----:B------:R-:W-:Y:S02]  /*16c0*/  FSEL R7, R17, R7, P2 ;  /* 0x0000000711077208 */ /* 0x000fe40001000000 */
[C---:B------:R-:W-:Y:S01]  /*16d0*/  ISETP.GT.AND P1, PT, R4.reuse, 0x40, PT ;  /* 0x000000400400780c */ /* 0x040fe20003f24270 */
[----:B------:R-:W-:Y:S01]  /*16e0*/  IMAD.MOV.U32 R2, RZ, RZ, R6 ;  /* 0x000000ffff027224 */ /* 0x000fe200078e0006 */
[----:B------:R-:W-:Y:S01]  /*16f0*/  ISETP.GT.AND P2, PT, R4, 0x60, PT ;  /* 0x000000600400780c */ /* 0x000fe20003f44270 */
[----:B------:R-:W-:-:S06]  /*1700*/  IMAD.MOV.U32 R3, RZ, RZ, R7 ;  /* 0x000000ffff037224 */ /* 0x000fcc00078e0007 */
[----:B------:R-:W-:-:S06]  /*1710*/  DSETP.GEU.AND P3, PT, R2, R18, PT ;  /* 0x000000120200722a */ /* 0x000fcc0003f6e000 */
[----:B------:R-:W-:Y:S02]  /*1720*/  @P1 FSEL R6, R18, R6, !P3 ;  /* 0x0000000612061208 */ /* 0x000fe40005800000 */
[----:B------:R-:W-:Y:S02]  /*1730*/  @P1 FSEL R7, R19, R7, !P3 ;  /* 0x0000000713071208 */ /* 0x000fe40005800000 */
[----:B------:R-:W-:Y:S01]  /*1740*/  ISETP.GT.AND P1, PT, R4, 0x80, PT ;  /* 0x000000800400780c */ /* 0x000fe20003f24270 */
[----:B------:R-:W-:Y:S02]  /*1750*/  IMAD.MOV.U32 R2, RZ, RZ, R6 ;  /* 0x000000ffff027224 */ /* 0x000fe400078e0006 */
[----:B------:R-:W-:-:S06]  /*1760*/  IMAD.MOV.U32 R3, RZ, RZ, R7 ;  /* 0x000000ffff037224 */ /* 0x000fcc00078e0007 */
[----:B-1----:R-:W-:Y:S01]  /*1770*/  DSETP.GEU.AND P3, PT, R2, R12, PT ;  /* 0x0000000c0200722a */ /* 0x002fe20003f6e000 */
[----:B------:R-:W0:Y:S05]  /*1780*/  LDS.64 R2, [UR4+0x40] ;  /* 0x00004004ff027984 */ /* 0x000e2a0008000a00 */
[----:B------:R-:W-:Y:S02]  /*1790*/  @P2 FSEL R6, R12, R6, !P3 ;  /* 0x000000060c062208 */ /* 0x000fe40005800000 */
[----:B------:R-:W-:Y:S02]  /*17a0*/  @P2 FSEL R7, R13, R7, !P3 ;  /* 0x000000070d072208 */ /* 0x000fe40005800000 */
[----:B------:R-:W-:-:S04]  /*17b0*/  ISETP.GT.AND P2, PT, R4, 0xa0, PT ;  /* 0x000000a00400780c */ /* 0x000fc80003f44270 */
[----:B------:R-:W-:-:S06]  /*17c0*/  DSETP.GEU.AND P3, PT, R6, R14, PT ;  /* 0x0000000e0600722a */ /* 0x000fcc0003f6e000 */
[----:B------:R-:W-:Y:S02]  /*17d0*/  @P1 FSEL R6, R14, R6, !P3 ;  /* 0x000000060e061208 */ /* 0x000fe40005800000 */
[----:B------:R-:W-:Y:S02]  /*17e0*/  @P1 FSEL R7, R15, R7, !P3 ;  /* 0x000000070f071208 */ /* 0x000fe40005800000 */
[----:B------:R-:W-:-:S04]  /*17f0*/  ISETP.GT.AND P1, PT, R4, 0xc0, PT ;  /* 0x000000c00400780c */ /* 0x000fc80003f24270 */
[----:B--2---:R-:W-:-:S06]  /*1800*/  DSETP.GEU.AND P3, PT, R6, R8, PT ;  /* 0x000000080600722a */ /* 0x004fcc0003f6e000 */
[----:B------:R-:W-:Y:S02]  /*1810*/  @P2 FSEL R6, R8, R6, !P3 ;  /* 0x0000000608062208 */ /* 0x000fe40005800000 */
[----:B------:R-:W-:Y:S02]  /*1820*/  @P2 FSEL R7, R9, R7, !P3 ;  /* 0x0000000709072208 */ /* 0x000fe40005800000 */
[----:B------:R-:W-:-:S04]  /*1830*/  ISETP.GT.AND P2, PT, R4, 0xe0, PT ;  /* 0x000000e00400780c */ /* 0x000fc80003f44270 */
[----:B------:R-:W-:-:S06]  /*1840*/  DSETP.GEU.AND P3, PT, R6, R10, PT ;  /* 0x0000000a0600722a */ /* 0x000fcc0003f6e000 */
[----:B------:R-:W-:Y:S02]  /*1850*/  @P1 FSEL R6, R10, R6, !P3 ;  /* 0x000000060a061208 */ /* 0x000fe40005800000 */
[----:B------:R-:W-:-:S03]  /*1860*/  @P1 FSEL R7, R11, R7, !P3 ;  /* 0x000000070b071208 */ /* 0x000fc60005800000 */
[----:B------:R-:W-:Y:S02]  /*1870*/  IMAD.MOV.U32 R4, RZ, RZ, R6 ;  /* 0x000000ffff047224 */ /* 0x000fe400078e0006 */
[----:B------:R-:W-:-:S06]  /*1880*/  IMAD.MOV.U32 R5, RZ, RZ, R7 ;  /* 0x000000ffff057224 */ /* 0x000fcc00078e0007 */
[----:B0-----:R-:W-:-:S06]  /*1890*/  DSETP.GEU.AND P1, PT, R4, R2, PT ;  /* 0x000000020400722a */ /* 0x001fcc0003f2e000 */
[----:B------:R-:W-:Y:S02]  /*18a0*/  @P2 FSEL R6, R2, R6, !P1 ;  /* 0x0000000602062208 */ /* 0x000fe40004800000 */
[----:B------:R-:W-:Y:S01]  /*18b0*/  @P2 FSEL R7, R3, R7, !P1 ;  /* 0x0000000703072208 */ /* 0x000fe20004800000 */
[----:B------:R-:W-:Y:S06]  /*18c0*/  BRA `(.L_x_17) ;  /* 0x0000004000d07947 */ /* 0x000fec0003800000 */
.L_x_3:
[----:B------:R-:W0:Y:S01]  /*18d0*/  S2R R0, SR_TID.X ;  /* 0x0000000000007919 */ /* 0x000e220000002100 */
[----:B------:R-:W1:Y:S02]  /*18e0*/  LDCU.64 UR4, c[0x0][0x380] ;  /* 0x00007000ff0477ac */ /* 0x000e640008000a00 */
[----:B-1----:R-:W-:Y:S02]  /*18f0*/  IMAD.U32 R2, RZ, RZ, UR4 ;  /* 0x00000004ff027e24 */ /* 0x002fe4000f8e00ff */
[----:B------:R-:W-:Y:S02]  /*1900*/  IMAD.U32 R3, RZ, RZ, UR5 ;  /* 0x00000005ff037e24 */ /* 0x000fe4000f8e00ff */
[----:B0-----:R-:W-:-:S04]  /*1910*/  IMAD.SHL.U32 R5, R0, 0x4, RZ ;  /* 0x0000000400057824 */ /* 0x001fc800078e00ff */
[----:B------:R-:W-:-:S05]  /*1920*/  IMAD.WIDE.U32 R6, R5, 0x8, R2 ;  /* 0x0000000805067825 */ /* 0x000fca00078e0002 */
[----:B------:R-:W2:Y:S04]  /*1930*/  LDG.E.128.CONSTANT R20, desc[UR6][R6.64] ;  /* 0x0000000606147981 */ /* 0x000ea8000c1e9d00 */
[----:B------:R-:W3:Y:S04]  /*1940*/  LDG.E.128.CONSTANT R12, desc[UR6][R6.64+0x10] ;  /* 0x00001006060c7981 */ /* 0x000ee8000c1e9d00 */
[----:B------:R-:W4:Y:S04]  /*1950*/  LDG.E.128.CONSTANT R8, desc[UR6][R6.64+0x2000] ;  /* 0x0020000606087981 */ /* 0x000f28000c1e9d00 */
[----:B------:R0:W5:Y:S01]  /*1960*/  LDG.E.128.CONSTANT R16, desc[UR6][R6.64+0x2010] ;  /* 0x0020100606107981 */ /* 0x000162000c1e9d00 */
[----:B------:R-:W-:Y:S01]  /*1970*/  ISETP.GE.U32.AND P1, PT, R4, 0x1000, PT ;  /* 0x000010000400780c */ /* 0x000fe20003f26070 */
[----:B------:R-:W-:Y:S01]  /*1980*/  UMOV UR4, 0x800 ;  /* 0x0000080000047882 */ /* 0x000fe20000000000 */
[----:B--2---:R-:W-:-:S06]  /*1990*/  DSETP.GEU.AND P0, PT, R20, R22, PT ;  /* 0x000000161400722a */ /* 0x004fcc0003f0e000 */
[----:B------:R-:W-:Y:S02]  /*19a0*/  FSEL R20, R22, R20, !P0 ;  /* 0x0000001416147208 */ /* 0x000fe40004000000 */
[----:B------:R-:W-:-:S06]  /*19b0*/  FSEL R21, R23, R21, !P0 ;  /* 0x0000001517157208 */ /* 0x000fcc0004000000 */
[----:B---3--:R-:W-:-:S06]  /*19c0*/  DSETP.GEU.AND P0, PT, R20, R12, PT ;  /* 0x0000000c1400722a */ /* 0x008fcc0003f0e000 */
[----:B------:R-:W-:Y:S02]  /*19d0*/  FSEL R12, R12, R20, !P0 ;  /* 0x000000140c0c7208 */ /* 0x000fe40004000000 */
[----:B------:R-:W-:-:S06]  /*19e0*/  FSEL R13, R13, R21, !P0 ;  /* 0x000000150d0d7208 */ /* 0x000fcc0004000000 */
[----:B------:R-:W-:-:S06]  /*19f0*/  DSETP.GEU.AND P0, PT, R12, R14, PT ;  /* 0x0000000e0c00722a */ /* 0x000fcc0003f0e000 */
[----:B------:R-:W-:Y:S02]  /*1a00*/  FSEL R12, R14, R12, !P0 ;  /* 0x0000000c0e0c7208 */ /* 0x000fe40004000000 */
[----:B------:R-:W-:-:S06]  /*1a10*/  FSEL R13, R15, R13, !P0 ;  /* 0x0000000d0f0d7208 */ /* 0x000fcc0004000000 */
[----:B----4-:R-:W-:-:S06]  /*1a20*/  DSETP.GEU.AND P0, PT, R12, R8, PT ;  /* 0x000000080c00722a */ /* 0x010fcc0003f0e000 */
[----:B0-----:R-:W-:Y:S02]  /*1a30*/  FSEL R6, R8, R12, !P0 ;  /* 0x0000000c08067208 */ /* 0x001fe40004000000 */
[----:B------:R-:W-:-:S06]  /*1a40*/  FSEL R7, R9, R13, !P0 ;  /* 0x0000000d09077208 */ /* 0x000fcc0004000000 */
[----:B------:R-:W-:-:S06]  /*1a50*/  DSETP.GEU.AND P0, PT, R6, R10, PT ;  /* 0x0000000a0600722a */ /* 0x000fcc0003f0e000 */
[----:B------:R-:W-:Y:S02]  /*1a60*/  FSEL R6, R10, R6, !P0 ;  /* 0x000000060a067208 */ /* 0x000fe40004000000 */
[----:B------:R-:W-:-:S06]  /*1a70*/  FSEL R7, R11, R7, !P0 ;  /* 0x000000070b077208 */ /* 0x000fcc0004000000 */
[----:B-----5:R-:W-:-:S06]  /*1a80*/  DSETP.GEU.AND P0, PT, R6, R16, PT ;  /* 0x000000100600722a */ /* 0x020fcc0003f0e000 */
[----:B------:R-:W-:Y:S02]  /*1a90*/  FSEL R6, R16, R6, !P0 ;  /* 0x0000000610067208 */ /* 0x000fe40004000000 */
[----:B------:R-:W-:-:S06]  /*1aa0*/  FSEL R7, R17, R7, !P0 ;  /* 0x0000000711077208 */ /* 0x000fcc0004000000 */
[----:B------:R-:W-:-:S06]  /*1ab0*/  DSETP.GEU.AND P0, PT, R6, R18, PT ;  /* 0x000000120600722a */ /* 0x000fcc0003f0e000 */
[----:B------:R-:W-:Y:S02]  /*1ac0*/  FSEL R6, R18, R6, !P0 ;  /* 0x0000000612067208 */ /* 0x000fe40004000000 */
[----:B------:R-:W-:Y:S01]  /*1ad0*/  FSEL R7, R19, R7, !P0 ;  /* 0x0000000713077208 */ /* 0x000fe20004000000 */
[----:B------:R-:W-:Y:S06]  /*1ae0*/  @!P1 BRA `(.L_x_18) ;  /* 0x0000000000a49947 */ /* 0x000fec0003800000 */
[----:B------:R-:W0:Y:S01]  /*1af0*/  LDC R24, c[0x0][0x390] ;  /* 0x0000e400ff187b82 */ /* 0x000e220000000800 */
[----:B------:R-:W-:Y:S01]  /*1b00*/  VIADD R25, R4, 0xfffff800 ;  /* 0xfffff80004197836 */ /* 0x000fe20000000000 */
[----:B------:R-:W-:-:S06]  /*1b10*/  UMOV UR4, 0x800 ;  /* 0x0000080000047882 */ /* 0x000fcc0000000000 */
[----:B------:R-:W1:Y:S02]  /*1b20*/  LDC.64 R2, c[0x0][0x380] ;  /* 0x0000e000ff027b82 */ /* 0x000e640000000a00 */
.L_x_20:
[----:B------:R-:W-:-:S04]  /*1b30*/  VIADD R27, R5, UR4 ;  /* 0x00000004051b7c36 */ /* 0x000fc80008000000 */
[----:B-1----:R-:W-:-:S05]  /*1b40*/  IMAD.WIDE.U32 R26, R27, 0x8, R2 ;  /* 0x000000081b1a7825 */ /* 0x002fca00078e0002 */
[----:B------:R-:W2:Y:S04]  /*1b50*/  LDG.E.128.CONSTANT R12, desc[UR6][R26.64] ;  /* 0x000000061a0c7981 */ /* 0x000ea8000c1e9d00 */
[----:B------:R-:W3:Y:S04]  /*1b60*/  LDG.E.128.CONSTANT R16, desc[UR6][R26.64+0x10] ;  /* 0x000010061a107981 */ /* 0x000ee8000c1e9d00 */
[----:B------:R-:W4:Y:S04]  /*1b70*/  LDG.E.128.CONSTANT R20, desc[UR6][R26.64+0x2000] ;  /* 0x002000061a147981 */ /* 0x000f28000c1e9d00 */
[----:B------:R-:W5:Y:S01]  /*1b80*/  LDG.E.128.CONSTANT R8, desc[UR6][R26.64+0x2010] ;  /* 0x002010061a087981 */ /* 0x000f62000c1e9d00 */
[----:B0-----:R-:W-:Y:S01]  /*1b90*/  IMAD.MOV.U32 R4, RZ, RZ, R24 ;  /* 0x000000ffff047224 */ /* 0x001fe200078e0018 */
[----:B--2---:R-:W-:-:S06]  /*1ba0*/  DSETP.GEU.AND P0, PT, R6, R12, PT ;  /* 0x0000000c0600722a */ /* 0x004fcc0003f0e000 */
[----:B------:R-:W-:Y:S02]  /*1bb0*/  FSEL R6, R12, R6, !P0 ;  /* 0x000000060c067208 */ /* 0x000fe40004000000 */
[----:B------:R-:W-:-:S06]  /*1bc0*/  FSEL R7, R13, R7, !P0 ;  /* 0x000000070d077208 */ /* 0x000fcc0004000000 */
[----:B------:R-:W-:-:S06]  /*1bd0*/  DSETP.GEU.AND P0, PT, R6, R14, PT ;  /* 0x0000000e0600722a */ /* 0x000fcc0003f0e000 */
        /* <DEDUP_REMOVED lines=14> */
[----:B-----5:R-:W-:-:S06]  /*1cc0*/  DSETP.GEU.AND P0, PT, R6, R8, PT ;  /* 0x000000080600722a */ /* 0x020fcc0003f0e000 */
[----:B------:R-:W-:Y:S01]  /*1cd0*/  FSEL R6, R8, R6, !P0 ;  /* 0x0000000608067208 */ /* 0x000fe20004000000 */
[----:B------:R-:W-:Y:S01]  /*1ce0*/  VIADD R8, R4, -UR4 ;  /* 0x8000000404087c36 */ /* 0x000fe20008000000 */
[----:B------:R-:W-:-:S04]  /*1cf0*/  FSEL R7, R9, R7, !P0 ;  /* 0x0000000709077208 */ /* 0x000fc80004000000 */
[----:B------:R-:W-:Y:S02]  /*1d00*/  ISETP.GE.AND P1, PT, R8, 0x800, PT ;  /* 0x000008000800780c */ /* 0x000fe40003f26270 */
[----:B------:R-:W-:-:S06]  /*1d10*/  DSETP.GEU.AND P0, PT, R6, R10, PT ;  /* 0x0000000a0600722a */ /* 0x000fcc0003f0e000 */
[----:B------:R-:W-:Y:S02]  /*1d20*/  FSEL R6, R10, R6, !P0 ;  /* 0x000000060a067208 */ /* 0x000fe40004000000 */
[----:B------:R-:W-:-:S03]  /*1d30*/  FSEL R7, R11, R7, !P0 ;  /* 0x000000070b077208 */ /* 0x000fc60004000000 */
[----:B------:R-:W-:Y:S05]  /*1d40*/  @!P1 BRA `(.L_x_19) ;  /* 0x0000000c00009947 */ /* 0x000fea0003800000 */
[----:B------:R-:W-:-:S06]  /*1d50*/  UIADD3 UR4, UPT, UPT, UR4, 0x800, URZ ;  /* 0x0000080004047890 */ /* 0x000fcc000fffe0ff */
[----:B------:R-:W-:-:S13]  /*1d60*/  ISETP.LT.AND P0, PT, R25, UR4, PT ;  /* 0x0000000419007c0c */ /* 0x000fda000bf01270 */
[----:B------:R-:W-:Y:S05]  /*1d70*/  @!P0 BRA `(.L_x_20) ;  /* 0xfffffffc006c8947 */ /* 0x000fea000383ffff */
.L_x_18:
[----:B------:R-:W-:-:S13]  /*1d80*/  ISETP.LE.AND P0, PT, R4, UR4, PT ;  /* 0x0000000404007c0c */ /* 0x000fda000bf03270 */
[----:B------:R-:W-:Y:S05]  /*1d90*/  @P0 BRA `(.L_x_19) ;  /* 0x0000000800ec0947 */ /* 0x000fea0003800000 */
[----:B------:R-:W-:Y:S01]  /*1da0*/  VIADD R41, R4, -UR4 ;  /* 0x8000000404297c36 */ /* 0x000fe20008000000 */
[----:B------:R-:W-:Y:S04]  /*1db0*/  BSSY.RECONVERGENT B1, `(.L_x_19) ;  /* 0x00000b9000017945 */ /* 0x000fe80003800200 */
[----:B------:R-:W-:-:S13]  /*1dc0*/  ISETP.GE.AND P0, PT, R0, R41, PT ;  /* 0x000000290000720c */ /* 0x000fda0003f06270 */
[----:B------:R-:W-:Y:S05]  /*1dd0*/  @P0 BRA `(.L_x_21) ;  /* 0x0000000800d80947 */ /* 0x000fea0003800000 */
[----:B------:R-:W-:Y:S01]  /*1de0*/  LOP3.LUT R5, RZ, R0, RZ, 0x33, !PT ;  /* 0x00000000ff057212 */ /* 0x000fe200078e33ff */
[----:B------:R-:W-:Y:S01]  /*1df0*/  BSSY.RECONVERGENT B2, `(.L_x_22) ;  /* 0x0000016000027945 */ /* 0x000fe20003800200 */
[----:B------:R-:W-:Y:S02]  /*1e00*/  IMAD.MOV.U32 R40, RZ, RZ, R0 ;  /* 0x000000ffff287224 */ /* 0x000fe400078e0000 */
[----:B------:R-:W-:-:S04]  /*1e10*/  IADD3 R4, PT, PT, R4, -UR4, R5 ;  /* 0x8000000404047c10 */ /* 0x000fc8000fffe005 */
[C---:B------:R-:W-:Y:S02]  /*1e20*/  LOP3.LUT R5, R4.reuse, 0x300, RZ, 0xc0, !PT ;  /* 0x0000030004057812 */ /* 0x040fe400078ec0ff */
[----:B------:R-:W-:Y:S02]  /*1e30*/  ISETP.GE.U32.AND P2, PT, R4, 0x300, PT ;  /* 0x000003000400780c */ /* 0x000fe40003f46070 */
[----:B------:R-:W-:-:S13]  /*1e40*/  ISETP.NE.AND P0, PT, R5, 0x300, PT ;  /* 0x000003000500780c */ /* 0x000fda0003f05270 */
[----:B------:R-:W-:Y:S05]  /*1e50*/  @!P0 BRA `(.L_x_23) ;  /* 0x00000000003c8947 */ /* 0x000fea0003800000 */
[----:B------:R-:W-:Y:S01]  /*1e60*/  LEA.HI R4, R4, 0x1, RZ, 0x18 ;  /* 0x0000000104047811 */ /* 0x000fe200078fc0ff */
[----:B------:R-:W-:Y:S02]  /*1e70*/  VIADD R9, R0, UR4 ;  /* 0x0000000400097c36 */ /* 0x000fe40008000000 */
[----:B------:R-:W-:Y:S01]  /*1e80*/  IMAD.MOV.U32 R40, RZ, RZ, R0 ;  /* 0x000000ffff287224 */ /* 0x000fe200078e0000 */
[----:B------:R-:W-:-:S05]  /*1e90*/  LOP3.LUT R4, R4, 0x3, RZ, 0xc0, !PT ;  /* 0x0000000304047812 */ /* 0x000fca00078ec0ff */
[----:B------:R-:W-:-:S07]  /*1ea0*/  IMAD.MOV R8, RZ, RZ, -R4 ;  /* 0x000000ffff087224 */ /* 0x000fce00078e0a04 */
.L_x_24:
[----:B------:R-:W-:-:S06]  /*1eb0*/  IMAD.WIDE.U32 R4, R9, 0x8, R2 ;  /* 0x0000000809047825 */ /* 0x000fcc00078e0002 */
[----:B------:R-:W2:Y:S01]  /*1ec0*/  LDG.E.64.CONSTANT R4, desc[UR6][R4.64] ;  /* 0x0000000604047981 */ /* 0x000ea2000c1e9b00 */
[----:B------:R-:W-:Y:S02]  /*1ed0*/  VIADD R8, R8, 0x1 ;  /* 0x0000000108087836 */ /* 0x000fe40000000000 */
[----:B------:R-:W-:Y:S02]  /*1ee0*/  VIADD R40, R40, 0x100 ;  /* 0x0000010028287836 */ /* 0x000fe40000000000 */
[----:B------:R-:W-:Y:S01]  /*1ef0*/  VIADD R9, R9, 0x100 ;  /* 0x0000010009097836 */ /* 0x000fe20000000000 */
[----:B------:R-:W-:Y:S01]  /*1f00*/  ISETP.NE.AND P1, PT, R8, RZ, PT ;  /* 0x000000ff0800720c */ /* 0x000fe20003f25270 */
[----:B--2---:R-:W-:-:S06]  /*1f10*/  DSETP.GEU.AND P0, PT, R6, R4, PT ;  /* 0x000000040600722a */ /* 0x004fcc0003f0e000 */
[----:B------:R-:W-:Y:S02]  /*1f20*/  FSEL R6, R4, R6, !P0 ;  /* 0x0000000604067208 */ /* 0x000fe40004000000 */
[----:B------:R-:W-:-:S04]  /*1f30*/  FSEL R7, R5, R7, !P0 ;  /* 0x0000000705077208 */ /* 0x000fc80004000000 */
[----:B------:R-:W-:Y:S05]  /*1f40*/  @P1 BRA `(.L_x_24) ;  /* 0xfffffffc00d81947 */ /* 0x000fea000383ffff */
.L_x_23:
[----:B------:R-:W-:Y:S05]  /*1f50*/  BSYNC.RECONVERGENT B2 ;  /* 0x0000000000027941 */ /* 0x000fea0003800200 */
.L_x_22:
[----:B------:R-:W-:Y:S05]  /*1f60*/  @!P2 BRA `(.L_x_21) ;  /* 0x000000080074a947 */ /* 0x000fea0003800000 */
[----:B------:R-:W0:Y:S01]  /*1f70*/  LDCU.64 UR8, c[0x0][0x380] ;  /* 0x00007000ff0877ac */ /* 0x000e220008000a00 */
[----:B------:R-:W-:Y:S01]  /*1f80*/  IMAD.IADD R9, R41, 0x1, -R40 ;  /* 0x0000000129097824 */ /* 0x000fe200078e0a28 */
[C---:B------:R-:W-:Y:S01]  /*1f90*/  IADD3 R5, P0, PT, R40.reuse, UR4, RZ ;  /* 0x0000000428057c10 */ /* 0x040fe2000ff1e0ff */
[----:B------:R-:W-:Y:S01]  /*1fa0*/  BSSY.RECONVERGENT B2, `(.L_x_25) ;  /* 0x0000059000027945 */ /* 0x000fe20003800200 */
[----:B------:R-:W-:Y:S02]  /*1fb0*/  VIADD R43, R40, UR4 ;  /* 0x00000004282b7c36 */ /* 0x000fe40008000000 */
[----:B------:R-:W-:Y:S01]  /*1fc0*/  ISETP.GT.AND P1, PT, R9, 0xc00, PT ;  /* 0x00000c000900780c */ /* 0x000fe20003f24270 */
[----:B------:R-:W-:Y:S01]  /*1fd0*/  IMAD.X R8, RZ, RZ, RZ, P0 ;  /* 0x000000ffff087224 */ /* 0x000fe200000e06ff */
[----:B0-----:R-:W-:-:S04]  /*1fe0*/  LEA R4, P0, R5, UR8, 0x3 ;  /* 0x0000000805047c11 */ /* 0x001fc8000f8018ff */
[----:B------:R-:W-:Y:S02]  /*1ff0*/  LEA.HI.X R5, R5, UR9, R8, 0x3, P0 ;  /* 0x0000000905057c11 */ /* 0x000fe400080f1c08 */
[----:B------:R-:W-:-:S05]  /*2000*/  IADD3 R4, P0, PT, R4, 0x1000, RZ ;  /* 0x0000100004047810 */ /* 0x000fca0007f1e0ff */
[----:B------:R-:W-:Y:S01]  /*2010*/  IMAD.X R5, RZ, RZ, R5, P0 ;  /* 0x000000ffff057224 */ /* 0x000fe200000e0605 */
[----:B------:R-:W-:Y:S01]  /*2020*/  PLOP3.LUT P0, PT, PT, PT, PT, 0x80, 0x8 ;  /* 0x000000000008781c */ /* 0x000fe20003f0f070 */
[----:B------:R-:W-:-:S12]  /*2030*/  @!P1 BRA `(.L_x_26) ;  /* 0x00000004003c9947 */ /* 0x000fd80003800000 */
[----:B------:R-:W-:Y:S01]  /*2040*/  PLOP3.LUT P0, PT, PT, PT, PT, 0x8, 0x80 ;  /* 0x000000000080781c */ /* 0x000fe20003f0e170 */
[----:B------:R-:W-:-:S12]  /*2050*/  VIADD R45, R41, 0xfffff400 ;  /* 0xfffff400292d7836 */ /* 0x000fd80000000000 */
.L_x_27:
[C---:B------:R-:W-:Y:S01]  /*2060*/  IMAD.WIDE.U32 R38, R43.reuse, 0x8, R2 ;  /* 0x000000082b267825 */ /* 0x040fe200078e0002 */
[----:B------:R-:W2:Y:S04]  /*2070*/  LDG.E.64.CONSTANT R8, desc[UR6][R4.64+-0x800] ;  /* 0xfff8000604087981 */ /* 0x000ea8000c1e9b00 */
[----:B------:R-:W3:Y:S04]  /*2080*/  LDG.E.64.CONSTANT R10, desc[UR6][R4.64] ;  /* 0x00000006040a7981 */ /* 0x000ee8000c1e9b00 */
[----:B------:R-:W4:Y:S01]  /*2090*/  LDG.E.64.CONSTANT R38, desc[UR6][R38.64] ;  /* 0x0000000626267981 */ /* 0x000f22000c1e9b00 */
[----:B------:R-:W-:-:S03]  /*20a0*/  VIADD R15, R43, 0x400 ;  /* 0x000004002b0f7836 */ /* 0x000fc60000000000 */
[----:B------:R-:W5:Y:S01]  /*20b0*/  LDG.E.64.CONSTANT R12, desc[UR6][R4.64+0x800] ;  /* 0x00080006040c7981 */ /* 0x000f62000c1e9b00 */
[----:B------:R-:W-:-:S03]  /*20c0*/  IMAD.WIDE.U32 R14, R15, 0x8, R2 ;  /* 0x000000080f0e7825 */ /* 0x000fc600078e0002 */
[----:B------:R-:W5:Y:S04]  /*20d0*/  LDG.E.64.CONSTANT R16, desc[UR6][R4.64+0x1800] ;  /* 0x0018000604107981 */ /* 0x000f68000c1e9b00 */
[----:B------:R-:W5:Y:S04]  /*20e0*/  LDG.E.64.CONSTANT R14, desc[UR6][R14.64] ;  /* 0x000000060e0e7981 */ /* 0x000f68000c1e9b00 */
[----:B------:R-:W5:Y:S01]  /*20f0*/  LDG.E.64.CONSTANT R18, desc[UR6][R4.64+0x2000] ;  /* 0x0020000604127981 */ /* 0x000f62000c1e9b00 */
        /* <DEDUP_REMOVED lines=11> */
[----:B------:R-:W5:Y:S04]  /*21b0*/  LDG.E.64.CONSTANT R34, desc[UR6][R4.64+0x6000] ;  /* 0x0060000604227981 */ /* 0x000f68000c1e9b00 */
[----:B------:R0:W5:Y:S01]  /*21c0*/  LDG.E.64.CONSTANT R36, desc[UR6][R4.64+0x6800] ;  /* 0x0068000604247981 */ /* 0x000162000c1e9b00 */
[----:B------:R-:W-:-:S05]  /*21d0*/  VIADD R40, R40, 0x1000 ;  /* 0x0000100028287836 */ /* 0x000fca0000000000 */
[----:B------:R-:W-:Y:S02]  /*21e0*/  ISETP.GE.AND P2, PT, R40, R45, PT ;  /* 0x0000002d2800720c */ /* 0x000fe40003f46270 */
[----:B0-----:R-:W-:Y:S01]  /*21f0*/  IADD3 R4, P3, PT, R4, 0x8000, RZ ;  /* 0x0000800004047810 */ /* 0x001fe20007f7e0ff */
[----:B------:R-:W-:-:S04]  /*2200*/  VIADD R43, R43, 0x1000 ;  /* 0x000010002b2b7836 */ /* 0x000fc80000000000 */
[----:B------:R-:W-:Y:S01]  /*2210*/  IMAD.X R5, RZ, RZ, R5, P3 ;  /* 0x000000ffff057224 */ /* 0x000fe200018e0605 */
[----:B----4-:R-:W-:-:S06]  /*2220*/  DSETP.GEU.AND P1, PT, R6, R38, PT ;  /* 0x000000260600722a */ /* 0x010fcc0003f2e000 */
[----:B------:R-:W-:Y:S02]  /*2230*/  FSEL R6, R38, R6, !P1 ;  /* 0x0000000626067208 */ /* 0x000fe40004800000 */
[----:B------:R-:W-:-:S06]  /*2240*/  FSEL R7, R39, R7, !P1 ;  /* 0x0000000727077208 */ /* 0x000fcc0004800000 */
[----:B--2---:R-:W-:-:S06]  /*2250*/  DSETP.GEU.AND P1, PT, R6, R8, PT ;  /* 0x000000080600722a */ /* 0x004fcc0003f2e000 */
[----:B------:R-:W-:Y:S02]  /*2260*/  FSEL R6, R8, R6, !P1 ;  /* 0x0000000608067208 */ /* 0x000fe40004800000 */
[----:B------:R-:W-:-:S06]  /*2270*/  FSEL R7, R9, R7, !P1 ;  /* 0x0000000709077208 */ /* 0x000fcc0004800000 */
[----:B---3--:R-:W-:-:S06]  /*2280*/  DSETP.GEU.AND P1, PT, R6, R10, PT ;  /* 0x0000000a0600722a */ /* 0x008fcc0003f2e000 */
[----:B------:R-:W-:Y:S02]  /*2290*/  FSEL R6, R10, R6, !P1 ;  /* 0x000000060a067208 */ /* 0x000fe40004800000 */
[----:B------:R-:W-:-:S06]  /*22a0*/  FSEL R7, R11, R7, !P1 ;  /* 0x000000070b077208 */ /* 0x000fcc0004800000 */
[----:B-----5:R-:W-:-:S06]  /*22b0*/  DSETP.GEU.AND P1, PT, R6, R12, PT ;  /* 0x0000000c0600722a */ /* 0x020fcc0003f2e000 */
        /* <DEDUP_REMOVED lines=39> */
.L_x_26:
[----:B------:R-:W-:Y:S05]  /*2530*/  BSYNC.RECONVERGENT B2 ;  /* 0x0000000000027941 */ /* 0x000fea0003800200 */
.L_x_25:
[----:B------:R-:W-:Y:S01]  /*2540*/  IMAD.IADD R8, R41, 0x1, -R40 ;  /* 0x0000000129087824 */ /* 0x000fe200078e0a28 */
[----:B------:R-:W-:Y:S04]  /*2550*/  BSSY.RECONVERGENT B2, `(.L_x_28) ;  /* 0x000002b000027945 */ /* 0x000fe80003800200 */
[----:B------:R-:W-:-:S13]  /*2560*/  ISETP.GT.AND P1, PT, R8, 0x400, PT ;  /* 0x000004000800780c */ /* 0x000fda0003f24270 */
[----:B------:R-:W-:Y:S05]  /*2570*/  @!P1 BRA `(.L_x_29) ;  /* 0x0000000000a09947 */ /* 0x000fea0003800000 */
        /* <DEDUP_REMOVED lines=9> */
[----:B------:R-:W5:Y:S04]  /*2610*/  LDG.E.64.CONSTANT R22, desc[UR6][R4.64+0x2000] ;  /* 0x0020000604167981 */ /* 0x000f68000c1e9b00 */
[----:B------:R0:W5:Y:S01]  /*2620*/  LDG.E.64.CONSTANT R8, desc[UR6][R4.64+0x2800] ;  /* 0x0028000604087981 */ /* 0x000162000c1e9b00 */
[----:B------:R-:W-:-:S02]  /*2630*/  VIADD R40, R40, 0x800 ;  /* 0x0000080028287836 */ /* 0x000fc40000000000 */
[----:B------:R-:W-:Y:S01]  /*2640*/  VIADD R43, R43, 0x800 ;  /* 0x000008002b2b7836 */ /* 0x000fe20000000000 */
[----:B0-----:R-:W-:-:S05]  /*2650*/  IADD3 R4, P2, PT, R4, 0x4000, RZ ;  /* 0x0000400004047810 */ /* 0x001fca0007f5e0ff */
        /* <DEDUP_REMOVED lines=22> */
[----:B------:R-:W-:Y:S01]  /*27c0*/  DSETP.GEU.AND P1, PT, R6, R8, PT ;  /* 0x000000080600722a */ /* 0x000fe20003f2e000 */
[----:B------:R-:W-:-:S05]  /*27d0*/  PLOP3.LUT P0, PT, PT, PT, PT, 0x8, 0x80 ;  /* 0x000000000080781c */ /* 0x000fca0003f0e170 */
[----:B------:R-:W-:Y:S02]  /*27e0*/  FSEL R6, R8, R6, !P1 ;  /* 0x0000000608067208 */ /* 0x000fe40004800000 */
[----:B------:R-:W-:-:S07]  /*27f0*/  FSEL R7, R9, R7, !P1 ;  /* 0x0000000709077208 */ /* 0x000fce0004800000 */
.L_x_29:
[----:B------:R-:W-:Y:S05]  /*2800*/  BSYNC.RECONVERGENT B2 ;  /* 0x0000000000027941 */ /* 0x000fea0003800200 */
.L_x_28:
[----:B------:R-:W-:-:S13]  /*2810*/  ISETP.LT.OR P0, PT, R40, R41, P0 ;  /* 0x000000292800720c */ /* 0x000fda0000701670 */
[----:B------:R-:W-:Y:S05]  /*2820*/  @!P0 BRA `(.L_x_21) ;  /* 0x0000000000448947 */ /* 0x000fea0003800000 */
[----:B------:R-:W-:Y:S01]  /*2830*/  IMAD.WIDE.U32 R2, R43, 0x8, R2 ;  /* 0x000000082b027825 */ /* 0x000fe200078e0002 */
[----:B------:R-:W2:Y:S04]  /*2840*/  LDG.E.64.CONSTANT R8, desc[UR6][R4.64+-0x800] ;  /* 0xfff8000604087981 */ /* 0x000ea8000c1e9b00 */
[----:B------:R-:W3:Y:S04]  /*2850*/  LDG.E.64.CONSTANT R10, desc[UR6][R4.64] ;  /* 0x00000006040a7981 */ /* 0x000ee8000c1e9b00 */
[----:B------:R-:W4:Y:S04]  /*2860*/  LDG.E.64.CONSTANT R2, desc[UR6][R2.64] ;  /* 0x0000000602027981 */ /* 0x000f28000c1e9b00 */
[----:B------:R-:W5:Y:S01]  /*2870*/  LDG.E.64.CONSTANT R12, desc[UR6][R4.64+0x800] ;  /* 0x00080006040c7981 */ /* 0x000f62000c1e9b00 */
        /* <DEDUP_REMOVED lines=11> */
[----:B------:R-:W-:-:S07]  /*2930*/  FSEL R7, R13, R3, !P0 ;  /* 0x000000030d077208 */ /* 0x000fce0004000000 */
.L_x_21:
[----:B------:R-:W-:Y:S05]  /*2940*/  BSYNC.RECONVERGENT B1 ;  /* 0x0000000000017941 */ /* 0x000fea0003800200 */
.L_x_19:
[----:B------:R-:W0:Y:S01]  /*2950*/  S2R R10, SR_LANEID ;  /* 0x00000000000a7919 */ /* 0x000e220000000000 */
[----:B------:R-:W-:Y:S04]  /*2960*/  SHFL.DOWN PT, R2, R6, 0x1, 0x1f ;  /* 0x08201f0006027f89 */ /* 0x000fe800000e0000 */
        /* <DEDUP_REMOVED lines=10> */
[----:B------:R-:W-:-:S02]  /*2a10*/  @!P2 MOV R7, 0x400 ;  /* 0x000004000007a802 */ /* 0x000fc40000000f00 */
        /* <DEDUP_REMOVED lines=8> */
[----:B------:R-:W-:Y:S01]  /*2aa0*/  SHFL.DOWN PT, R2, R4, 0x4, 0x1f ;  /* 0x08801f0004027f89 */ /* 0x000fe200000e0000 */
[----:B-1----:R-:W-:-:S03]  /*2ab0*/  @!P2 LEA R7, R8, R7, 0x18 ;  /* 0x000000070807a211 */ /* 0x002fc600078ec0ff */
[----:B------:R-:W0:Y:S02]  /*2ac0*/  SHFL.DOWN PT, R3, R5, 0x4, 0x1f ;  /* 0x08801f0005037f89 */ /* 0x000e2400000e0000 */
[----:B------:R-:W-:Y:S01]  /*2ad0*/  @!P2 IMAD.IADD R9, R6, 0x1, R7 ;  /* 0x000000010609a824 */ /* 0x000fe200078e0207 */
[----:B0-----:R-:W-:-:S06]  /*2ae0*/  DSETP.GEU.AND P0, PT, R4, R2, PT ;  /* 0x000000020400722a */ /* 0x001fcc0003f0e000 */
[----:B------:R-:W-:Y:S02]  /*2af0*/  @!P1 FSEL R4, R2, R4, !P0 ;  /* 0x0000000402049208 */ /* 0x000fe40004000000 */
[----:B------:R-:W-:Y:S02]  /*2b00*/  @!P1 FSEL R5, R3, R5, !P0 ;  /* 0x0000000503059208 */ /* 0x000fe40004000000 */
[----:B------:R-:W-:Y:S01]  /*2b10*/  ISETP.GT.AND P1, PT, R10, 0x17, PT ;  /* 0x000000170a00780c */ /* 0x000fe20003f24270 */
[----:B------:R-:W-:Y:S04]  /*2b20*/  SHFL.DOWN PT, R2, R4, 0x8, 0x1f ;  /* 0x09001f0004027f89 */ /* 0x000fe800000e0000 */
[----:B------:R-:W0:Y:S02]  /*2b30*/  SHFL.DOWN PT, R3, R5, 0x8, 0x1f ;  /* 0x09001f0005037f89 */ /* 0x000e2400000e0000 */
[----:B0-----:R-:W-:-:S06]  /*2b40*/  DSETP.GEU.AND P0, PT, R4, R2, PT ;  /* 0x000000020400722a */ /* 0x001fcc0003f0e000 */
[----:B------:R-:W-:Y:S02]  /*2b50*/  @!P1 FSEL R4, R2, R4, !P0 ;  /* 0x0000000402049208 */ /* 0x000fe40004000000 */
[----:B------:R-:W-:Y:S02]  /*2b60*/  @!P1 FSEL R5, R3, R5, !P0 ;  /* 0x0000000503059208 */ /* 0x000fe40004000000 */
[----:B------:R-:W-:Y:S01]  /*2b70*/  ISETP.GT.AND P1, PT, R10, 0xf, PT ;  /* 0x0000000f0a00780c */ /* 0x000fe20003f24270 */
[----:B------:R-:W-:Y:S04]  /*2b80*/  SHFL.DOWN PT, R2, R4, 0x10, 0x1f ;  /* 0x0a001f0004027f89 */ /* 0x000fe800000e0000 */
[----:B------:R-:W0:Y:S02]  /*2b90*/  SHFL.DOWN PT, R3, R5, 0x10, 0x1f ;  /* 0x0a001f0005037f89 */ /* 0x000e2400000e0000 */
[----:B0-----:R-:W-:-:S06]  /*2ba0*/  DSETP.GEU.AND P0, PT, R4, R2, PT ;  /* 0x000000020400722a */ /* 0x001fcc0003f0e000 */
[----:B------:R-:W-:Y:S02]  /*2bb0*/  FSEL R2, R2, R4, !P0 ;  /* 0x0000000402027208 */ /* 0x000fe40004000000 */
        /* <DEDUP_REMOVED lines=10> */
[----:B--2---:R-:W0:Y:S04]  /*2c60*/  LDS.128 R8, [UR4+0x10] ;  /* 0x00001004ff087984 */ /* 0x004e280008000c00 */
        /* <DEDUP_REMOVED lines=25> */
.L_x_2:
        /* <DEDUP_REMOVED lines=12> */
.L_x_32:
[----:B------:R-:W-:Y:S05]  /*2ec0*/  BSYNC.RECONVERGENT B1 ;  /* 0x0000000000017941 */ /* 0x000fea0003800200 */
.L_x_31:
        /* <DEDUP_REMOVED lines=17> */
.L_x_37:
        /* <DEDUP_REMOVED lines=12> */
.L_x_36:
[----:B------:R-:W-:Y:S05]  /*30a0*/  BSYNC.RECONVERGENT B2 ;  /* 0x0000000000027941 */ /* 0x000fea0003800200 */
.L_x_35:
        /* <DEDUP_REMOVED lines=9> */
.L_x_40:
        /* <DEDUP_REMOVED lines=74> */
.L_x_39:
[----:B------:R-:W-:Y:S05]  /*35e0*/  BSYNC.RECONVERGENT B2 ;  /* 0x0000000000027941 */ /* 0x000fea0003800200 */
.L_x_38:
        /* <DEDUP_REMOVED lines=42> */
.L_x_42:
[----:B------:R-:W-:Y:S05]  /*3890*/  BSYNC.RECONVERGENT B2 ;  /* 0x0000000000027941 */ /* 0x000fea0003800200 */
.L_x_41:
        /* <DEDUP_REMOVED lines=20> */
.L_x_34:
[----:B------:R-:W-:Y:S05]  /*39e0*/  BSYNC.RECONVERGENT B1 ;  /* 0x0000000000017941 */ /* 0x000fea0003800200 */
.L_x_33:
        /* <DEDUP_REMOVED lines=14> */
[----:B------:R-:W-:Y:S01]  /*3ad0*/  IMAD.MOV.U32 R2, RZ, RZ, R9 ;  /* 0x000000ffff027224 */ /* 0x000fe200078e0009 */
[----:B------:R-:W-:Y:S01]  /*3ae0*/  @!P2 MOV R4, 0x400 ;  /* 0x000004000004a802 */ /* 0x000fe20000000f00 */
[----:B------:R-:W-:Y:S01]  /*3af0*/  IMAD.MOV.U32 R3, RZ, RZ, R11 ;  /* 0x000000ffff037224 */ /* 0x000fe200078e000b */
[----:B------:R-:W0:Y:S01]  /*3b00*/  SHFL.DOWN PT, R7, R11, 0x2, 0x1f ;  /* 0x08401f000b077f89 */ /* 0x000e2200000e0000 */
[----:B------:R-:W-:Y:S01]  /*3b10*/  @!P2 SHF.R.U32.HI R0, RZ, 0x2, R5 ;  /* 0x00000002ff00a819 */ /* 0x000fe20000011605 */
[----:B------:R-:W1:Y:S03]  /*3b20*/  @!P2 S2R R13, SR_CgaCtaId ;  /* 0x00000000000da919 */ /* 0x000e660000008800 */
[----:B------:R-:W-:Y:S01]  /*3b30*/  @!P2 LOP3.LUT R0, R0, 0xf8, RZ, 0xc0, !PT ;  /* 0x000000f80000a812 */ /* 0x000fe200078ec0ff */
[----:B0-----:R-:W-:-:S06]  /*3b40*/  DSETP.GEU.AND P0, PT, R2, R6, PT ;  /* 0x000000060200722a */ /* 0x001fcc0003f0e000 */
[----:B------:R-:W-:Y:S02]  /*3b50*/  @!P1 FSEL R9, R6, R9, !P0 ;  /* 0x0000000906099208 */ /* 0x000fe40004000000 */
[----:B------:R-:W-:Y:S02]  /*3b60*/  @!P1 FSEL R11, R7, R11, !P0 ;  /* 0x0000000b070b9208 */ /* 0x000fe40004000000 */
[----:B------:R-:W-:Y:S01]  /*3b70*/  ISETP.GT.AND P1, PT, R8, 0x1b, PT ;  /* 0x0000001b0800780c */ /* 0x000fe20003f24270 */
[----:B------:R-:W-:Y:S01]  /*3b80*/  SHFL.DOWN PT, R2, R9, 0x4, 0x1f ;  /* 0x08801f0009027f89 */ /* 0x000fe200000e0000 */
[----:B------:R-:W-:Y:S01]  /*3b90*/  IMAD.MOV.U32 R6, RZ, RZ, R9 ;  /* 0x000000ffff067224 */ /* 0x000fe200078e0009 */
[----:B-1----:R-:W-:Y:S01]  /*3ba0*/  @!P2 LEA R13, R13, R4, 0x18 ;  /* 0x000000040d0da211 */ /* 0x002fe200078ec0ff */
[----:B------:R-:W-:Y:S01]  /*3bb0*/  IMAD.MOV.U32 R7, RZ, RZ, R11 ;  /* 0x000000ffff077224 */ /* 0x000fe200078e000b */
[----:B------:R-:W0:Y:S03]  /*3bc0*/  SHFL.DOWN PT, R3, R11, 0x4, 0x1f ;  /* 0x08801f000b037f89 */ /* 0x000e2600000e0000 */
[----:B------:R-:W-:-:S02]  /*3bd0*/  @!P2 IMAD.IADD R13, R0, 0x1, R13 ;  /* 0x00000001000da824 */ /* 0x000fc400078e020d */
[----:B0-----:R-:W-:-:S06]  /*3be0*/  DSETP.GEU.AND P0, PT, R6, R2, PT ;  /* 0x000000020600722a */ /* 0x001fcc0003f0e000 */
[----:B------:R-:W-:Y:S02]  /*3bf0*/  @!P1 FSEL R9, R2, R9, !P0 ;  /* 0x0000000902099208 */ /* 0x000fe40004000000 */
[----:B------:R-:W-:Y:S02]  /*3c00*/  @!P1 FSEL R11, R3, R11, !P0 ;  /* 0x0000000b030b9208 */ /* 0x000fe40004000000 */
[----:B------:R-:W-:Y:S01]  /*3c10*/  ISETP.GT.AND P1, PT, R8, 0x17, PT ;  /* 0x000000170800780c */ /* 0x000fe20003f24270 */
[----:B------:R-:W-:Y:S01]  /*3c20*/  SHFL.DOWN PT, R2, R9, 0x8, 0x1f ;  /* 0x09001f0009027f89 */ /* 0x000fe200000e0000 */
[----:B------:R-:W-:Y:S02]  /*3c30*/  IMAD.MOV.U32 R6, RZ, RZ, R9 ;  /* 0x000000ffff067224 */ /* 0x000fe400078e0009 */
[----:B------:R-:W-:Y:S01]  /*3c40*/  IMAD.MOV.U32 R7, RZ, RZ, R11 ;  /* 0x000000ffff077224 */ /* 0x000fe200078e000b */
[----:B------:R-:W0:Y:S05]  /*3c50*/  SHFL.DOWN PT, R3, R11, 0x8, 0x1f ;  /* 0x09001f000b037f89 */ /* 0x000e2a00000e0000 */
        /* <DEDUP_REMOVED lines=20> */
[----:B------:R-:W0:Y:S04]  /*3da0*/  LDS.128 R8, [UR4+0x10] ;  /* 0x00001004ff087984 */ /* 0x000e280008000c00 */
[----:B-1----:R-:W1:Y:S01]  /*3db0*/  LDS.128 R12, [UR4+0x20] ;  /* 0x00002004ff0c7984 */ /* 0x002e620008000c00 */
        /* <DEDUP_REMOVED lines=24> */
.L_x_43:
        /* <DEDUP_REMOVED lines=20> */
[----:B------:R-:W0:Y:S05]  /*4080*/  SHFL.DOWN PT, R7, R0, 0x2, R11 ;  /* 0x0840000000077989 */ /* 0x000e2a00000e000b */
[----:B0-----:R-:W-:-:S06]  /*4090*/  DSETP.GEU.AND P0, PT, R2, R6, PT ;  /* 0x000000060200722a */ /* 0x001fcc0003f0e000 */
[----:B------:R-:W-:Y:S01]  /*40a0*/  @!P1 FSEL R9, R6, R9, !P0 ;  /* 0x0000000906099208 */ /* 0x000fe20004000000 */
[----:B------:R-:W-:Y:S01]  /*40b0*/  VIADD R6, R8, 0x4 ;  /* 0x0000000408067836 */ /* 0x000fe20000000000 */
[----:B------:R-:W-:-:S03]  /*40c0*/  @!P1 FSEL R0, R7, R0, !P0 ;  /* 0x0000000007009208 */ /* 0x000fc60004000000 */
[----:B------:R-:W-:Y:S01]  /*40d0*/  SHFL.DOWN PT, R2, R9, 0x4, R11 ;  /* 0x0880000009027989 */ /* 0x000fe200000e000b */
[----:B------:R-:W-:Y:S01]  /*40e0*/  ISETP.GT.AND P1, PT, R6, R11, PT ;  /* 0x0000000b0600720c */ /* 0x000fe20003f24270 */
[----:B------:R-:W-:Y:S02]  /*40f0*/  IMAD.MOV.U32 R6, RZ, RZ, R9 ;  /* 0x000000ffff067224 */ /* 0x000fe400078e0009 */
[----:B------:R-:W0:Y:S01]  /*4100*/  SHFL.DOWN PT, R3, R0, 0x4, R11 ;  /* 0x0880000000037989 */ /* 0x000e2200000e000b */
[----:B------:R-:W-:-:S06]  /*4110*/  IMAD.MOV.U32 R7, RZ, RZ, R0 ;  /* 0x000000ffff077224 */ /* 0x000fcc00078e0000 */
[----:B0-----:R-:W-:Y:S01]  /*4120*/  DSETP.GEU.AND P0, PT, R6, R2, PT ;  /* 0x000000020600722a */ /* 0x001fe20003f0e000 */
[----:B------:R-:W-:-:S05]  /*4130*/  VIADD R6, R8, 0x8 ;  /* 0x0000000808067836 */ /* 0x000fca0000000000 */
        /* <DEDUP_REMOVED lines=15> */
[----:B------:R-:W-:Y:S02]  /*4230*/  IMAD.MOV.U32 R6, RZ, RZ, R9 ;  /* 0x000000ffff067224 */ /* 0x000fe400078e0009 */
[----:B------:R-:W-:Y:S01]  /*4240*/  IMAD.MOV.U32 R7, RZ, RZ, R0 ;  /* 0x000000ffff077224 */ /* 0x000fe200078e0000 */
[----:B------:R-:W0:Y:S05]  /*4250*/  SHFL.DOWN PT, R3, R0, 0x10, R11 ;  /* 0x0a00000000037989 */ /* 0x000e2a00000e000b */
[----:B0-----:R-:W-:Y:S01]  /*4260*/  DSETP.GEU.AND P1, PT, R6, R2, PT ;  /* 0x000000020600722a */ /* 0x001fe20003f2e000 */
[----:B------:R-:W-:-:S02]  /*4270*/  @!P0 MOV R7, 0x400 ;  /* 0x0000040000078802 */ /* 0x000fc40000000f00 */
[----:B------:R-:W-:Y:S02]  /*4280*/  @!P0 SHF.R.U32.HI R6, RZ, 0x2, R5 ;  /* 0x00000002ff068819 */ /* 0x000fe40000011605 */
[----:B-1----:R-:W-:Y:S02]  /*4290*/  @!P0 LEA R7, R10, R7, 0x18 ;  /* 0x000000070a078211 */ /* 0x002fe400078ec0ff */
[----:B------:R-:W-:Y:S02]  /*42a0*/  @!P0 LOP3.LUT R6, R6, 0xf8, RZ, 0xc0, !PT ;  /* 0x000000f806068812 */ /* 0x000fe400078ec0ff */
[----:B------:R-:W-:Y:S02]  /*42b0*/  @!P2 FSEL R9, R2, R9, !P1 ;  /* 0x000000090209a208 */ /* 0x000fe40004800000 */
[----:B------:R-:W-:Y:S01]  /*42c0*/  @!P2 FSEL R0, R3, R0, !P1 ;  /* 0x000000000300a208 */ /* 0x000fe20004800000 */
[----:B------:R-:W-:Y:S02]  /*42d0*/  @!P0 IMAD.IADD R3, R6, 0x1, R7 ;  /* 0x0000000106038824 */ /* 0x000fe400078e0207 */
[----:B------:R-:W-:-:S02]  /*42e0*/  IMAD.MOV.U32 R6, RZ, RZ, R9 ;  /* 0x000000ffff067224 */ /* 0x000fc400078e0009 */
[----:B------:R-:W-:-:S05]  /*42f0*/  IMAD.MOV.U32 R7, RZ, RZ, R0 ;  /* 0x000000ffff077224 */ /* 0x000fca00078e0000 */
[----:B------:R1:W-:Y:S01]  /*4300*/  @!P0 STS.64 [R3+0x8], R6 ;  /* 0x0000080603008388 */ /* 0x0003e20000000a00 */
[----:B------:R-:W-:Y:S01]  /*4310*/  BAR.SYNC.DEFER_BLOCKING 0x0 ;  /* 0x0000000000007b1d */ /* 0x000fe20000010000 */
[----:B------:R-:W-:-:S13]  /*4320*/  ISETP.NE.AND P0, PT, R5, RZ, PT ;  /* 0x000000ff0500720c */ /* 0x000fda0003f05270 */
[----:B-1----:R-:W-:Y:S05]  /*4330*/  @P0 BRA `(.L_x_17) ;  /* 0x0000001800340947 */ /* 0x002fea0003800000 */
[----:B------:R-:W0:Y:S01]  /*4340*/  S2UR UR5, SR_CgaCtaId ;  /* 0x00000000000579c3 */ /* 0x000e220000008800 */
[----:B------:R-:W-:Y:S01]  /*4350*/  UMOV UR4, 0x400 ;  /* 0x0000040000047882 */ /* 0x000fe20000000000 */
[C---:B------:R-:W-:Y:S02]  /*4360*/  ISETP.GT.AND P3, PT, R4.reuse, 0x20, PT ;  /* 0x000000200400780c */ /* 0x040fe40003f64270 */
        /* <DEDUP_REMOVED lines=10> */
[----:B------:R-:W-:Y:S01]  /*4410*/  ISETP.GT.AND P1, PT, R4, 0x60, PT ;  /* 0x000000600400780c */ /* 0x000fe20003f24270 */
[----:B------:R-:W-:Y:S02]  /*4420*/  IMAD.MOV.U32 R2, RZ, RZ, R6 ;  /* 0x000000ffff027224 */ /* 0x000fe400078e0006 */
        /* <DEDUP_REMOVED lines=29> */
.L_x_30:
[----:B------:R-:W0:Y:S01]  /*4600*/  S2R R41, SR_TID.X ;  /* 0x0000000000297919 */ /* 0x000e220000002100 */
[----:B------:R-:W0:Y:S02]  /*4610*/  LDC.64 R6, c[0x0][0x380] ;  /* 0x0000e000ff067b82 */ /* 0x000e240000000a00 */
[----:B0-----:R-:W-:-:S05]  /*4620*/  IMAD.WIDE.U32 R6, R41, 0x8, R6 ;  /* 0x0000000829067825 */ /* 0x001fca00078e0006 */
[----:B------:R-:W2:Y:S04]  /*4630*/  LDG.E.64.CONSTANT R20, desc[UR6][R6.64] ;  /* 0x0000000606147981 */ /* 0x000ea8000c1e9b00 */
[----:B------:R-:W2:Y:S04]  /*4640*/  LDG.E.64.CONSTANT R2, desc[UR6][R6.64+0x800] ;  /* 0x0008000606027981 */ /* 0x000ea8000c1e9b00 */
[----:B------:R-:W3:Y:S04]  /*4650*/  LDG.E.64.CONSTANT R8, desc[UR6][R6.64+0x1000] ;  /* 0x0010000606087981 */ /* 0x000ee8000c1e9b00 */
[----:B------:R-:W4:Y:S04]  /*4660*/  LDG.E.64.CONSTANT R10, desc[UR6][R6.64+0x1800] ;  /* 0x00180006060a7981 */ /* 0x000f28000c1e9b00 */
[----:B------:R-:W5:Y:S04]  /*4670*/  LDG.E.64.CONSTANT R12, desc[UR6][R6.64+0x2000] ;  /* 0x00200006060c7981 */ /* 0x000f68000c1e9b00 */
[----:B------:R-:W5:Y:S04]  /*4680*/  LDG.E.64.CONSTANT R14, desc[UR6][R6.64+0x2800] ;  /* 0x00280006060e7981 */ /* 0x000f68000c1e9b00 */
[----:B------:R-:W5:Y:S04]  /*4690*/  LDG.E.64.CONSTANT R16, desc[UR6][R6.64+0x3000] ;  /* 0x0030000606107981 */ /* 0x000f68000c1e9b00 */
[----:B------:R-:W5:Y:S01]  /*46a0*/  LDG.E.64.CONSTANT R18, desc[UR6][R6.64+0x3800] ;  /* 0x0038000606127981 */ /* 0x000f62000c1e9b00 */
[----:B------:R-:W-:Y:S01]  /*46b0*/  ISETP.GE.U32.AND P1, PT, R4, 0x1000, PT ;  /* 0x000010000400780c */ /* 0x000fe20003f26070 */
[----:B------:R-:W-:Y:S01]  /*46c0*/  IMAD.MOV.U32 R45, RZ, RZ, 0x800 ;  /* 0x00000800ff2d7424 */ /* 0x000fe200078e00ff */
[----:B--2---:R-:W-:-:S06]  /*46d0*/  DSETP.GEU.AND P0, PT, R20, R2, PT ;  /* 0x000000021400722a */ /* 0x004fcc0003f0e000 */
        /* <DEDUP_REMOVED lines=21> */
[----:B------:R-:W0:Y:S01]  /*4830*/  LDC R24, c[0x0][0x390] ;  /* 0x0000e400ff187b82 */ /* 0x000e220000000800 */
[----:B------:R-:W-:Y:S02]  /*4840*/  VIADD R0, R4, 0xfffff800 ;  /* 0xfffff80004007836 */ /* 0x000fe40000000000 */
[----:B------:R-:W-:-:S07]  /*4850*/  IMAD.MOV.U32 R45, RZ, RZ, 0x800 ;  /* 0x00000800ff2d7424 */ /* 0x000fce00078e00ff */
.L_x_46:
[----:B------:R-:W-:-:S05]  /*4860*/  IMAD.WIDE R4, R45, 0x8, R6 ;  /* 0x000000082d047825 */ /* 0x000fca00078e0206 */
[----:B------:R-:W2:Y:S04]  /*4870*/  LDG.E.64.CONSTANT R10, desc[UR6][R4.64] ;  /* 0x00000006040a7981 */ /* 0x000ea8000c1e9b00 */
[----:B------:R-:W3:Y:S04]  /*4880*/  LDG.E.64.CONSTANT R12, desc[UR6][R4.64+0x800] ;  /* 0x00080006040c7981 */ /* 0x000ee8000c1e9b00 */
[----:B------:R-:W4:Y:S04]  /*4890*/  LDG.E.64.CONSTANT R14, desc[UR6][R4.64+0x1000] ;  /* 0x00100006040e7981 */ /* 0x000f28000c1e9b00 */
[----:B------:R-:W5:Y:S04]  /*48a0*/  LDG.E.64.CONSTANT R16, desc[UR6][R4.64+0x1800] ;  /* 0x0018000604107981 */ /* 0x000f68000c1e9b00 */
[----:B------:R-:W5:Y:S04]  /*48b0*/  LDG.E.64.CONSTANT R18, desc[UR6][R4.64+0x2000] ;  /* 0x0020000604127981 */ /* 0x000f68000c1e9b00 */
[----:B------:R-:W5:Y:S04]  /*48c0*/  LDG.E.64.CONSTANT R20, desc[UR6][R4.64+0x2800] ;  /* 0x0028000604147981 */ /* 0x000f68000c1e9b00 */
[----:B------:R-:W5:Y:S04]  /*48d0*/  LDG.E.64.CONSTANT R22, desc[UR6][R4.64+0x3000] ;  /* 0x0030000604167981 */ /* 0x000f68000c1e9b00 */
[----:B------:R0:W5:Y:S02]  /*48e0*/  LDG.E.64.CONSTANT R8, desc[UR6][R4.64+0x3800] ;  /* 0x0038000604087981 */ /* 0x000164000c1e9b00 */
[----:B0-----:R-:W-:-:S04]  /*48f0*/  IMAD.MOV.U32 R4, RZ, RZ, R24 ;  /* 0x000000ffff047224 */ /* 0x001fc800078e0018 */
[----:B------:R-:W-:-:S05]  /*4900*/  IMAD.IADD R5, R4, 0x1, -R45 ;  /* 0x0000000104057824 */ /* 0x000fca00078e0a2d */
[----:B------:R-:W-:Y:S01]  /*4910*/  ISETP.GE.AND P1, PT, R5, 0x800, PT ;  /* 0x000008000500780c */ /* 0x000fe20003f26270 */
        /* <DEDUP_REMOVED lines=25> */
[----:B------:R-:W-:-:S05]  /*4ab0*/  VIADD R45, R45, 0x800 ;  /* 0x000008002d2d7836 */ /* 0x000fca0000000000 */
[----:B------:R-:W-:-:S13]  /*4ac0*/  ISETP.GT.AND P0, PT, R45, R0, PT ;  /* 0x000000002d00720c */ /* 0x000fda0003f04270 */
[----:B------:R-:W-:Y:S05]  /*4ad0*/  @!P0 BRA `(.L_x_46) ;  /* 0xfffffffc00608947 */ /* 0x000fea000383ffff */
.L_x_44:
[----:B------:R-:W-:-:S13]  /*4ae0*/  ISETP.GE.AND P0, PT, R45, R4, PT ;  /* 0x000000042d00720c */ /* 0x000fda0003f06270 */
[----:B------:R-:W-:Y:S05]  /*4af0*/  @P0 BRA `(.L_x_45) ;  /* 0x0000000800fc0947 */ /* 0x000fea0003800000 */
[----:B------:R-:W-:Y:S01]  /*4b00*/  IMAD.IADD R0, R4, 0x1, -R45 ;  /* 0x0000000104007824 */ /* 0x000fe200078e0a2d */
[----:B------:R-:W-:Y:S04]  /*4b10*/  BSSY.RECONVERGENT B1, `(.L_x_45) ;  /* 0x00000bd000017945 */ /* 0x000fe80003800200 */
[----:B------:R-:W-:-:S13]  /*4b20*/  ISETP.GE.AND P0, PT, R41, R0, PT ;  /* 0x000000002900720c */ /* 0x000fda0003f06270 */
[----:B------:R-:W-:Y:S05]  /*4b30*/  @P0 BRA `(.L_x_47) ;  /* 0x0000000800e80947 */ /* 0x000fea0003800000 */
[----:B------:R-:W-:Y:S01]  /*4b40*/  LOP3.LUT R5, RZ, R41, RZ, 0x33, !PT ;  /* 0x00000029ff057212 */ /* 0x000fe200078e33ff */
[----:B------:R-:W-:Y:S01]  /*4b50*/  BSSY.RECONVERGENT B2, `(.L_x_48) ;  /* 0x0000017000027945 */ /* 0x000fe20003800200 */
[----:B------:R-:W-:Y:S02]  /*4b60*/  IMAD.MOV.U32 R43, RZ, RZ, R41 ;  /* 0x000000ffff2b7224 */ /* 0x000fe400078e0029 */
[----:B------:R-:W-:-:S04]  /*4b70*/  IADD3 R4, PT, PT, -R45, R4, R5 ;  /* 0x000000042d047210 */ /* 0x000fc80007ffe105 */
[C---:B------:R-:W-:Y:S02]  /*4b80*/  LOP3.LUT R5, R4.reuse, 0x300, RZ, 0xc0, !PT ;  /* 0x0000030004057812 */ /* 0x040fe400078ec0ff */
[----:B------:R-:W-:Y:S02]  /*4b90*/  ISETP.GE.U32.AND P2, PT, R4, 0x300, PT ;  /* 0x000003000400780c */ /* 0x000fe40003f46070 */
[----:B------:R-:W-:-:S13]  /*4ba0*/  ISETP.NE.AND P0, PT, R5, 0x300, PT ;  /* 0x000003000500780c */ /* 0x000fda0003f05270 */
[----:B------:R-:W-:Y:S05]  /*4bb0*/  @!P0 BRA `(.L_x_49) ;  /* 0x0000000000408947 */ /* 0x000fea0003800000 */
[----:B------:R-:W0:Y:S01]  /*4bc0*/  LDC.64 R6, c[0x0][0x380] ;  /* 0x0000e000ff067b82 */ /* 0x000e220000000a00 */
[----:B------:R-:W-:Y:S01]  /*4bd0*/  LEA.HI R4, R4, 0x1, RZ, 0x18 ;  /* 0x0000000104047811 */ /* 0x000fe200078fc0ff */
[----:B------:R-:W-:Y:S02]  /*4be0*/  IMAD.IADD R9, R41, 0x1, R45 ;  /* 0x0000000129097824 */ /* 0x000fe400078e022d */
[----:B------:R-:W-:Y:S01]  /*4bf0*/  IMAD.MOV.U32 R43, RZ, RZ, R41 ;  /* 0x000000ffff2b7224 */ /* 0x000fe200078e0029 */
[----:B------:R-:W-:-:S05]  /*4c00*/  LOP3.LUT R4, R4, 0x3, RZ, 0xc0, !PT ;  /* 0x0000000304047812 */ /* 0x000fca00078ec0ff */
[----:B------:R-:W-:-:S07]  /*4c10*/  IMAD.MOV R8, RZ, RZ, -R4 ;  /* 0x000000ffff087224 */ /* 0x000fce00078e0a04 */
.L_x_50:
[----:B0-----:R-:W-:-:S06]  /*4c20*/  IMAD.WIDE.U32 R4, R9, 0x8, R6 ;  /* 0x0000000809047825 */ /* 0x001fcc00078e0006 */
        /* <DEDUP_REMOVED lines=9> */
.L_x_49:
[----:B------:R-:W-:Y:S05]  /*4cc0*/  BSYNC.RECONVERGENT B2 ;  /* 0x0000000000027941 */ /* 0x000fea0003800200 */
.L_x_48:
[----:B------:R-:W-:Y:S05]  /*4cd0*/  @!P2 BRA `(.L_x_47) ;  /* 0x000000080080a947 */ /* 0x000fea0003800000 */
[----:B------:R-:W0:Y:S01]  /*4ce0*/  LDCU.64 UR4, c[0x0][0x380] ;  /* 0x00007000ff0477ac */ /* 0x000e220008000a00 */
[----:B------:R-:W-:Y:S01]  /*4cf0*/  IMAD.IADD R7, R0, 0x1, -R43 ;  /* 0x0000000100077824 */ /* 0x000fe200078e0a2b */
[C---:B------:R-:W-:Y:S01]  /*4d00*/  IADD3 R5, P0, PT, R43.reuse, R45, RZ ;  /* 0x0000002d2b057210 */ /* 0x040fe20007f1e0ff */
[----:B------:R-:W-:Y:S01]  /*4d10*/  BSSY.RECONVERGENT B2, `(.L_x_51) ;  /* 0x000005a000027945 */ /* 0x000fe20003800200 */
[----:B------:R-:W-:Y:S02]  /*4d20*/  IMAD.IADD R45, R43, 0x1, R45 ;  /* 0x000000012b2d7824 */ /* 0x000fe400078e022d */
        /* <DEDUP_REMOVED lines=8> */
[----:B------:R-:W0:Y:S01]  /*4db0*/  LDC.64 R6, c[0x0][0x380] ;  /* 0x0000e000ff067b82 */ /* 0x000e220000000a00 */
[----:B------:R-:W-:Y:S01]  /*4dc0*/  PLOP3.LUT P0, PT, PT, PT, PT, 0x8, 0x80 ;  /* 0x000000000080781c */ /* 0x000fe20003f0e170 */
[----:B------:R-:W-:-:S12]  /*4dd0*/  VIADD R40, R0, 0xfffff400 ;  /* 0xfffff40000287836 */ /* 0x000fd80000000000 */
.L_x_53:
[C---:B0-----:R-:W-:Y:S01]  /*4de0*/  IMAD.WIDE.U32 R38, R45.reuse, 0x8, R6 ;  /* 0x000000082d267825 */ /* 0x041fe200078e0006 */
        /* <DEDUP_REMOVED lines=76> */
.L_x_52:
[----:B------:R-:W-:Y:S05]  /*52b0*/  BSYNC.RECONVERGENT B2 ;  /* 0x0000000000027941 */ /* 0x000fea0003800200 */
.L_x_51:
[----:B------:R-:W-:Y:S01]  /*52c0*/  IMAD.IADD R6, R0, 0x1, -R43 ;  /* 0x0000000100067824 */ /* 0x000fe200078e0a2b */
[----:B------:R-:W-:Y:S04]  /*52d0*/  BSSY.RECONVERGENT B2, `(.L_x_54) ;  /* 0x000002c000027945 */ /* 0x000fe80003800200 */
[----:B------:R-:W-:-:S13]  /*52e0*/  ISETP.GT.AND P1, PT, R6, 0x400, PT ;  /* 0x000004000600780c */ /* 0x000fda0003f24270 */
[----:B------:R-:W-:Y:S05]  /*52f0*/  @!P1 BRA `(.L_x_55) ;  /* 0x0000000000a49947 */ /* 0x000fea0003800000 */
[----:B------:R-:W0:Y:S01]  /*5300*/  LDC.64 R16, c[0x0][0x380] ;  /* 0x0000e000ff107b82 */ /* 0x000e220000000a00 */
[----:B------:R-:W2:Y:S04]  /*5310*/  LDG.E.64.CONSTANT R10, desc[UR6][R4.64+-0x800] ;  /* 0xfff80006040a7981 */ /* 0x000ea8000c1e9b00 */
[----:B------:R-:W3:Y:S01]  /*5320*/  LDG.E.64.CONSTANT R12, desc[UR6][R4.64] ;  /* 0x00000006040c7981 */ /* 0x000ee2000c1e9b00 */
[----:B------:R-:W-:-:S03]  /*5330*/  VIADD R7, R45, 0x400 ;  /* 0x000004002d077836 */ /* 0x000fc60000000000 */
[----:B------:R-:W4:Y:S04]  /*5340*/  LDG.E.64.CONSTANT R14, desc[UR6][R4.64+0x800] ;  /* 0x00080006040e7981 */ /* 0x000f28000c1e9b00 */
[----:B------:R-:W5:Y:S04]  /*5350*/  LDG.E.64.CONSTANT R18, desc[UR6][R4.64+0x1800] ;  /* 0x0018000604127981 */ /* 0x000f68000c1e9b00 */
[----:B------:R-:W5:Y:S01]  /*5360*/  LDG.E.64.CONSTANT R20, desc[UR6][R4.64+0x2000] ;  /* 0x0020000604147981 */ /* 0x000f62000c1e9b00 */
[----:B0-----:R-:W-:-:S06]  /*5370*/  IMAD.WIDE.U32 R8, R45, 0x8, R16 ;  /* 0x000000082d087825 */ /* 0x001fcc00078e0010 */
[----:B------:R-:W2:Y:S01]  /*5380*/  LDG.E.64.CONSTANT R8, desc[UR6][R8.64] ;  /* 0x0000000608087981 */ /* 0x000ea2000c1e9b00 */
[----:B------:R-:W-:-:S03]  /*5390*/  IMAD.WIDE.U32 R16, R7, 0x8, R16 ;  /* 0x0000000807107825 */ /* 0x000fc600078e0010 */
[----:B------:R0:W5:Y:S04]  /*53a0*/  LDG.E.64.CONSTANT R6, desc[UR6][R4.64+0x2800] ;  /* 0x0028000604067981 */ /* 0x000168000c1e9b00 */
[----:B------:R-:W5:Y:S01]  /*53b0*/  LDG.E.64.CONSTANT R16, desc[UR6][R16.64] ;  /* 0x0000000610107981 */ /* 0x000f62000c1e9b00 */
[----:B------:R-:W-:Y:S01]  /*53c0*/  VIADD R43, R43, 0x800 ;  /* 0x000008002b2b7836 */ /* 0x000fe20000000000 */
[----:B0-----:R-:W-:Y:S01]  /*53d0*/  IADD3 R4, P2, PT, R4, 0x4000, RZ ;  /* 0x0000400004047810 */ /* 0x001fe20007f5e0ff */
[----:B------:R-:W-:-:S04]  /*53e0*/  VIADD R45, R45, 0x800 ;  /* 0x000008002d2d7836 */ /* 0x000fc80000000000 */
[----:B------:R-:W-:Y:S01]  /*53f0*/  IMAD.X R5, RZ, RZ, R5, P2 ;  /* 0x000000ffff057224 */ /* 0x000fe200010e0605 */
        /* <DEDUP_REMOVED lines=25> */
.L_x_55:
[----:B------:R-:W-:Y:S05]  /*5590*/  BSYNC.RECONVERGENT B2 ;  /* 0x0000000000027941 */ /* 0x000fea0003800200 */
.L_x_54:
[----:B------:R-:W-:-:S13]  /*55a0*/  ISETP.LT.OR P0, PT, R43, R0, P0 ;  /* 0x000000002b00720c */ /* 0x000fda0000701670 */
[----:B------:R-:W-:Y:S05]  /*55b0*/  @!P0 BRA `(.L_x_47) ;  /* 0x0000000000488947 */ /* 0x000fea0003800000 */
[----:B------:R-:W0:Y:S01]  /*55c0*/  LDC.64 R6, c[0x0][0x380] ;  /* 0x0000e000ff067b82 */ /* 0x000e220000000a00 */
[----:B------:R-:W2:Y:S04]  /*55d0*/  LDG.E.64.CONSTANT R8, desc[UR6][R4.64+-0x800] ;  /* 0xfff8000604087981 */ /* 0x000ea8000c1e9b00 */
[----:B------:R-:W3:Y:S04]  /*55e0*/  LDG.E.64.CONSTANT R10, desc[UR6][R4.64] ;  /* 0x00000006040a7981 */ /* 0x000ee8000c1e9b00 */
[----:B------:R-:W4:Y:S01]  /*55f0*/  LDG.E.64.CONSTANT R12, desc[UR6][R4.64+0x800] ;  /* 0x00080006040c7981 */ /* 0x000f22000c1e9b00 */
[----:B0-----:R-:W-:-:S06]  /*5600*/  IMAD.WIDE.U32 R6, R45, 0x8, R6 ;  /* 0x000000082d067825 */ /* 0x001fcc00078e0006 */
[----:B------:R-:W5:Y:S02]  /*5610*/  LDG.E.64.CONSTANT R6, desc[UR6][R6.64] ;  /* 0x0000000606067981 */ /* 0x000f64000c1e9b00 */
[----:B-----5:R-:W-:-:S06]  /*5620*/  DSETP.GEU.AND P0, PT, R2, R6, PT ;  /* 0x000000060200722a */ /* 0x020fcc0003f0e000 */
        /* <DEDUP_REMOVED lines=10> */
[----:B------:R-:W-:-:S07]  /*56d0*/  FSEL R3, R13, R3, !P0 ;  /* 0x000000030d037208 */ /* 0x000fce0004000000 */
.L_x_47:
[----:B------:R-:W-:Y:S05]  /*56e0*/  BSYNC.RECONVERGENT B1 ;  /* 0x0000000000017941 */ /* 0x000fea0003800200 */
.L_x_45:
        /* <DEDUP_REMOVED lines=54> */
[----:B------:R-:W1:Y:S01]  /*5a50*/  S2UR UR5, SR_CgaCtaId ;  /* 0x00000000000579c3 */ /* 0x000e620000008800 */
[----:B------:R-:W-:Y:S02]  /*5a60*/  UMOV UR4, 0x400 ;  /* 0x0000040000047882 */ /* 0x000fe40000000000 */
[----:B-1----:R-:W-:-:S09]  /*5a70*/  ULEA UR4, UR5, UR4, 0x18 ;  /* 0x0000000405047291 */ /* 0x002fd2000f8ec0ff */
[----:B0-----:R-:W0:Y:S04]  /*5a80*/  LDS.128 R8, [UR4+0x10] ;  /* 0x00001004ff087984 */ /* 0x001e280008000c00 */
        /* <DEDUP_REMOVED lines=23> */
[----:B------:R-:W-:-:S07]  /*5c00*/  FSEL R7, R3, R5, !P1 ;  /* 0x0000000503077208 */ /* 0x000fce0004800000 */
.L_x_17:
[----:B------:R-:W-:Y:S05]  /*5c10*/  BSYNC.RECONVERGENT B0 ;  /* 0x0000000000007941 */ /* 0x000fea0003800200 */
.L_x_1:
[----:B------:R-:W-:Y:S05]  /*5c20*/  @P0 EXIT ;  /* 0x000000000000094d */ /* 0x000fea0003800000 */
[----:B------:R-:W4:Y:S01]  /*5c30*/  LDCU.64 UR8, c[0x0][0x398] ;  /* 0x00007300ff0877ac */ /* 0x000f220008000a00 */
[----:B---3--:R-:W3:Y:S01]  /*5c40*/  LDC.64 R4, c[0x0][0x388] ;  /* 0x0000e200ff047b82 */ /* 0x008ee20000000a00 */
[----:B------:R-:W0:Y:S01]  /*5c50*/  LDCU.64 UR4, c[0x0][0x398] ;  /* 0x00007300ff0477ac */ /* 0x000e220008000a00 */
[----:B----4-:R-:W-:-:S06]  /*5c60*/  DSETP.GT.AND P0, PT, R6, UR8, PT ;  /* 0x0000000806007e2a */ /* 0x010fcc000bf04000 */
[----:B012---:R-:W-:Y:S02]  /*5c70*/  FSEL R2, R6, UR4, P0 ;  /* 0x0000000406027c08 */ /* 0x007fe40008000000 */
[----:B------:R-:W-:-:S05]  /*5c80*/  FSEL R3, R7, UR5, P0 ;  /* 0x0000000507037c08 */ /* 0x000fca0008000000 */
[----:B---3--:R-:W-:Y:S01]  /*5c90*/  STG.E.64 desc[UR6][R4.64], R2 ;  /* 0x0000000204007986 */ /* 0x008fe2000c101b06 */
[----:B------:R-:W-:Y:S05]  /*5ca0*/  EXIT ;  /* 0x000000000000794d */ /* 0x000fea0003800000 */
.L_x_56:
[----:B------:R-:W-:-:S00]  /*5cb0*/  BRA `(.L_x_56) ;  /* 0xfffffffc00fc7947 */ /* 0x000fc0000383ffff */
[----:B------:R-:W-:-:S00]  /*5cc0*/  NOP ;  /* 0x0000000000007918 */ /* 0x000fc00000000000 */
        /* <DEDUP_REMOVED lines=11> */
.L_x_159:


//--------------------- .text._ZN3cub18CUB_300001_SM_10006detail6reduce18DeviceReduceKernelINS2_10policy_hubIdjN4cuda3__47maximumIvEEE10Policy1000EPdjS8_dNS5_3std3__410__identityEEEvT0_PT3_T1_NS0_13GridEvenShareISI_EET2_T4_ --------------------------
	.section	.text._ZN3cub18CUB_300001_SM_10006detail6reduce18DeviceReduceKernelINS2_10policy_hubIdjN4cuda3__47maximumIvEEE10Policy1000EPdjS8_dNS5_3std3__410__identityEEEvT0_PT3_T1_NS0_13GridEvenShareISI_EET2_T4_,"ax",@progbits
	.align	128
        .global         _ZN3cub18CUB_300001_SM_10006detail6reduce18DeviceReduceKernelINS2_10policy_hubIdjN4cuda3__47maximumIvEEE10Policy1000EPdjS8_dNS5_3std3__410__identityEEEvT0_PT3_T1_NS0_13GridEvenShareISI_EET2_T4_
        .type           _ZN3cub18CUB_300001_SM_10006detail6reduce18DeviceReduceKernelINS2_10policy_hubIdjN4cuda3__47maximumIvEEE10Policy1000EPdjS8_dNS5_3std3__410__identityEEEvT0_PT3_T1_NS0_13GridEvenShareISI_EET2_T4_,@function
        .size           _ZN3cub18CUB_300001_SM_10006detail6reduce18DeviceReduceKernelINS2_10policy_hubIdjN4cuda3__47maximumIvEEE10Policy1000EPdjS8_dNS5_3std3__410__identityEEEvT0_PT3_T1_NS0_13GridEvenShareISI_EET2_T4_,(.L_x_160 - _ZN3cub18CUB_300001_SM_10006detail6reduce18DeviceReduceKernelINS2_10policy_hubIdjN4cuda3__47maximumIvEEE10Policy1000EPdjS8_dNS5_3std3__410__identityEEEvT0_PT3_T1_NS0_13GridEvenShareISI_EET2_T4_)
        .other          _ZN3cub18CUB_300001_SM_10006detail6reduce18DeviceReduceKernelINS2_10policy_hubIdjN4cuda3__47maximumIvEEE10Policy1000EPdjS8_dNS5_3std3__410__identityEEEvT0_PT3_T1_NS0_13GridEvenShareISI_EET2_T4_,@"STO_CUDA_ENTRY STV_DEFAULT"
_ZN3cub18CUB_300001_SM_10006detail6reduce18DeviceReduceKernelINS2_10policy_hubIdjN4cuda3__47maximumIvEEE10Policy1000EPdjS8_dNS5_3std3__410__identityEEEvT0_PT3_T1_NS0_13GridEvenShareISI_EET2_T4_:
.text._ZN3cub18CUB_300001_SM_10006detail6reduce18DeviceReduceKernelINS2_10policy_hubIdjN4cuda3__47maximumIvEEE10Policy1000EPdjS8_dNS5_3std3__410__identityEEEvT0_PT3_T1_NS0_13GridEvenShareISI_EET2_T4_:
[----:B------:R-:W-:Y:S01]  /*0000*/  LDC R1, c[0x0][0x37c] ;  /* 0x0000df00ff017b82 */ /* 0x000fe20000000800 */
[----:B------:R-:W0:Y:S07]  /*0010*/  LDCU UR4, c[0x0][0x380] ;  /* 0x00007000ff0477ac */ /* 0x000e2e0008000800 */
[----:B------:R-:W1:Y:S01]  /*0020*/  S2UR UR16, SR_CTAID.X ;  /* 0x00000000001079c3 */ /* 0x000e620000002500 */
[----:B------:R-:W-:Y:S01]  /*0030*/  BSSY.RECONVERGENT B0, `(.L_x_57) ;  /* 0x00003fa000007945 */ /* 0x000fe20003800200 */
[----:B------:R-:W2:Y:S01]  /*0040*/  LDCU UR5, c[0x0][0x3ac] ;  /* 0x00007580ff0577ac */ /* 0x000ea20008000800 */
[----:B------:R-:W3:Y:S01]  /*0050*/  LDCU.64 UR10, c[0x0][0x358] ;  /* 0x00006b00ff0a77ac */ /* 0x000ee20008000a00 */
[----:B0-----:R-:W-:-:S02]  /*0060*/  ULOP3.LUT UP0, URZ, UR4, 0x1f, URZ, 0xc0, !UPT ;  /* 0x0000001f04ff7892 */ /* 0x001fc4000f80c0ff */
[----:B--2---:R-:W-:-:S07]  /*0070*/  USHF.L.U32 UR5, UR5, 0xb, URZ ;  /* 0x0000000b05057899 */ /* 0x004fce00080006ff */
[----:B---3--:R-:W-:Y:S05]  /*0080*/  BRA.U UP0, `(.L_x_58) ;  /* 0x0000001d00dc7547 */ /* 0x008fea000b800000 */
[----:B------:R-:W1:Y:S02]  /*0090*/  LDCU UR8, c[0x0][0x3a8] ;  /* 0x00007500ff0877ac */ /* 0x000e640008000800 */
[----:B-1----:R-:W-:-:S04]  /*00a0*/  UIMAD UR12, UR16, -0x800, UR8 ;  /* 0xfffff800100c78a4 */ /* 0x002fc8000f8e0208 */
[----:B------:R-:W-:-:S09]  /*00b0*/  UISETP.GT.U32.AND UP0, UPT, UR12, 0x7ff, UPT ;  /* 0x000007ff0c00788c */ /* 0x000fd2000bf04070 */
[----:B------:R-:W-:Y:S05]  /*00c0*/  BRA.U UP0, `(.L_x_59) ;  /* 0x0000001100407547 */ /* 0x000fea000b800000 */
[----:B------:R-:W0:Y:S01]  /*00d0*/  S2R R0, SR_TID.X ;  /* 0x0000000000007919 */ /* 0x000e220000002100 */
[----:B------:R-:W-:Y:S01]  /*00e0*/  BSSY.RECONVERGENT B1, `(.L_x_60) ;  /* 0x000000b000017945 */ /* 0x000fe20003800200 */
[----:B------:R-:W-:Y:S02]  /*00f0*/  CS2R R2, SRZ ;  /* 0x0000000000027805 */ /* 0x000fe4000001ff00 */
[----:B0-----:R-:W-:Y:S01]  /*0100*/  ISETP.GE.U32.AND P0, PT, R0, UR12, PT ;  /* 0x0000000c00007c0c */ /* 0x001fe2000bf06070 */
[----:B------:R-:W-:-:S12]  /*0110*/  IMAD.MOV.U32 R8, RZ, RZ, R0 ;  /* 0x000000ffff087224 */ /* 0x000fd800078e0000 */
[----:B------:R-:W-:Y:S05]  /*0120*/  @P0 BRA `(.L_x_61) ;  /* 0x0000000000180947 */ /* 0x000fea0003800000 */
[----:B------:R-:W0:Y:S01]  /*0130*/  LDC.64 R2, c[0x0][0x380] ;  /* 0x0000e000ff027b82 */ /* 0x000e220000000a00 */
[----:B------:R-:W-:-:S04]  /*0140*/  IMAD.U32 R5, RZ, RZ, UR16 ;  /* 0x00000010ff057e24 */ /* 0x000fc8000f8e00ff */
[----:B------:R-:W-:-:S04]  /*0150*/  IMAD R5, R5, 0x800, R0 ;  /* 0x0000080005057824 */ /* 0x000fc800078e0200 */
[----:B0-----:R-:W-:-:S06]  /*0160*/  IMAD.WIDE.U32 R2, R5, 0x8, R2 ;  /* 0x0000000805027825 */ /* 0x001fcc00078e0002 */
[----:B------:R-:W5:Y:S01]  /*0170*/  LDG.E.64.CONSTANT R2, desc[UR10][R2.64] ;  /* 0x0000000a02027981 */ /* 0x000f62000c1e9b00 */
[----:B------:R-:W-:-:S07]  /*0180*/  VIADD R8, R0, 0x100 ;  /* 0x0000010000087836 */ /* 0x000fce0000000000 */
.L_x_61:
[----:B------:R-:W-:Y:S05]  /*0190*/  BSYNC.RECONVERGENT B1 ;  /* 0x0000000000017941 */ /* 0x000fea0003800200 */
.L_x_60:
[----:B------:R-:W-:Y:S01]  /*01a0*/  ISETP.GE.U32.AND P0, PT, R8, UR12, PT ;  /* 0x0000000c08007c0c */ /* 0x000fe2000bf06070 */
[----:B------:R-:W-:-:S12]  /*01b0*/  BSSY.RECONVERGENT B1, `(.L_x_62) ;  /* 0x000003d000017945 */ /* 0x000fd80003800200 */
[----:B------:R-:W-:Y:S05]  /*01c0*/  @P0 BRA `(.L_x_63) ;  /* 0x0000000000ec0947 */ /* 0x000fea0003800000 */
[----:B------:R-:W-:Y:S01]  /*01d0*/  LOP3.LUT R4, RZ, R8, RZ, 0x33, !PT ;  /* 0x00000008ff047212 */ /* 0x000fe200078e33ff */
[----:B------:R-:W-:Y:S01]  /*01e0*/  IMAD.U32 R6, RZ, RZ, UR16 ;  /* 0x00000010ff067e24 */ /* 0x000fe2000f8e00ff */
[----:B------:R-:W-:Y:S03]  /*01f0*/  BSSY.RECONVERGENT B2, `(.L_x_64) ;  /* 0x0000017000027945 */ /* 0x000fe60003800200 */
[----:B------:R-:W-:-:S04]  /*0200*/  VIADD R5, R4, UR8 ;  /* 0x0000000804057c36 */ /* 0x000fc80008000000 */
[----:B------:R-:W-:Y:S01]  /*0210*/  IMAD R4, R6, -0x800, R5 ;  /* 0xfffff80006047824 */ /* 0x000fe200078e0205 */
[----:B------:R-:W-:-:S04]  /*0220*/  LOP3.LUT R6, R5, 0x300, RZ, 0xc0, !PT ;  /* 0x0000030005067812 */ /* 0x000fc800078ec0ff */
[----:B------:R-:W-:Y:S02]  /*0230*/  ISETP.NE.AND P0, PT, R6, 0x300, PT ;  /* 0x000003000600780c */ /* 0x000fe40003f05270 */
[----:B------:R-:W-:-:S11]  /*0240*/  ISETP.GE.U32.AND P2, PT, R4, 0x300, PT ;  /* 0x000003000400780c */ /* 0x000fd60003f46070 */
[----:B------:R-:W-:Y:S05]  /*0250*/  @!P0 BRA `(.L_x_65) ;  /* 0x0000000000408947 */ /* 0x000fea0003800000 */
[----:B------:R-:W0:Y:S01]  /*0260*/  LDC.64 R6, c[0x0][0x380] ;  /* 0x0000e000ff067b82 */ /* 0x000e220000000a00 */
[----:B------:R-:W-:Y:S01]  /*0270*/  LEA.HI R4, R5, 0x1, RZ, 0x18 ;  /* 0x0000000105047811 */ /* 0x000fe200078fc0ff */
[----:B------:R-:W-:-:S03]  /*0280*/  IMAD.U32 R9, RZ, RZ, UR16 ;  /* 0x00000010ff097e24 */ /* 0x000fc6000f8e00ff */
[----:B------:R-:W-:Y:S01]  /*0290*/  LOP3.LUT R4, R4, 0x3, RZ, 0xc0, !PT ;  /* 0x0000000304047812 */ /* 0x000fe200078ec0ff */
[----:B------:R-:W-:-:S04]  /*02a0*/  IMAD R9, R9, 0x800, R8 ;  /* 0x0000080009097824 */ /* 0x000fc800078e0208 */
[----:B------:R-:W-:-:S07]  /*02b0*/  IMAD.MOV R10, RZ, RZ, -R4 ;  /* 0x000000ffff0a7224 */ /* 0x000fce00078e0a04 */
.L_x_66:
[----:B0-----:R-:W-:-:S06]  /*02c0*/  IMAD.WIDE.U32 R4, R9, 0x8, R6 ;  /* 0x0000000809047825 */ /* 0x001fcc00078e0006 */
[----:B------:R-:W2:Y:S01]  /*02d0*/  LDG.E.64.CONSTANT R4, desc[UR10][R4.64] ;  /* 0x0000000a04047981 */ /* 0x000ea2000c1e9b00 */
[----:B------:R-:W-:Y:S02]  /*02e0*/  VIADD R10, R10, 0x1 ;  /* 0x000000010a0a7836 */ /* 0x000fe40000000000 */
[----:B------:R-:W-:Y:S02]  /*02f0*/  VIADD R8, R8, 0x100 ;  /* 0x0000010008087836 */ /* 0x000fe40000000000 */
[----:B------:R-:W-:Y:S01]  /*0300*/  VIADD R9, R9, 0x100 ;  /* 0x0000010009097836 */ /* 0x000fe20000000000 */
[----:B------:R-:W-:Y:S01]  /*0310*/  ISETP.NE.AND P1, PT, R10, RZ, PT ;  /* 0x000000ff0a00720c */ /* 0x000fe20003f25270 */
[----:B--2--5:R-:W-:-:S06]  /*0320*/  DSETP.GEU.AND P0, PT, R2, R4, PT ;  /* 0x000000040200722a */ /* 0x024fcc0003f0e000 */
[----:B------:R-:W-:Y:S02]  /*0330*/  FSEL R2, R4, R2, !P0 ;  /* 0x0000000204027208 */ /* 0x000fe40004000000 */
[----:B------:R-:W-:-:S04]  /*0340*/  FSEL R3, R5, R3, !P0 ;  /* 0x0000000305037208 */ /* 0x000fc80004000000 */
[----:B------:R-:W-:Y:S05]  /*0350*/  @P1 BRA `(.L_x_66) ;  /* 0xfffffffc00d81947 */ /* 0x000fea000383ffff */
.L_x_65:
[----:B------:R-:W-:Y:S05]  /*0360*/  BSYNC.RECONVERGENT B2 ;  /* 0x0000000000027941 */ /* 0x000fea0003800200 */
.L_x_64:
[----:B------:R-:W-:Y:S05]  /*0370*/  @!P2 BRA `(.L_x_63) ;  /* 0x000000000080a947 */ /* 0x000fea0003800000 */
[----:B------:R-:W0:Y:S01]  /*0380*/  LDC.64 R4, c[0x0][0x380] ;  /* 0x0000e000ff047b82 */ /* 0x000e220000000a00 */
[----:B------:R-:W-:Y:S02]  /*0390*/  IMAD.U32 R7, RZ, RZ, UR16 ;  /* 0x00000010ff077e24 */ /* 0x000fe4000f8e00ff */
[----:B------:R-:W-:Y:S02]  /*03a0*/  VIADD R6, R8, 0x200 ;  /* 0x0000020008067836 */ /* 0x000fe40000000000 */
[----:B------:R-:W-:-:S07]  /*03b0*/  IMAD R7, R7, 0x800, R8 ;  /* 0x0000080007077824 */ /* 0x000fce00078e0208 */
.L_x_67:
[----:B0-----:R-:W-:-:S04]  /*03c0*/  IMAD.WIDE.U32 R8, R7, 0x8, R4 ;  /* 0x0000000807087825 */ /* 0x001fc800078e0004 */
[----:B------:R-:W-:Y:S02]  /*03d0*/  VIADD R11, R7, 0x100 ;  /* 0x00000100070b7836 */ /* 0x000fe40000000000 */
[----:B------:R-:W2:Y:S02]  /*03e0*/  LDG.E.64.CONSTANT R8, desc[UR10][R8.64] ;  /* 0x0000000a08087981 */ /* 0x000ea4000c1e9b00 */
[----:B------:R-:W-:-:S04]  /*03f0*/  IMAD.WIDE.U32 R10, R11, 0x8, R4 ;  /* 0x000000080b0a7825 */ /* 0x000fc800078e0004 */
[----:B------:R-:W-:Y:S02]  /*0400*/  VIADD R13, R7, 0x200 ;  /* 0x00000200070d7836 */ /* 0x000fe40000000000 */
[----:B------:R-:W3:Y:S02]  /*0410*/  LDG.E.64.CONSTANT R10, desc[UR10][R10.64] ;  /* 0x0000000a0a0a7981 */ /* 0x000ee4000c1e9b00 */
[----:B------:R-:W-:-:S04]  /*0420*/  IMAD.WIDE.U32 R12, R13, 0x8, R4 ;  /* 0x000000080d0c7825 */ /* 0x000fc800078e0004 */
[----:B------:R-:W-:Y:S02]  /*0430*/  VIADD R15, R7, 0x300 ;  /* 0x00000300070f7836 */ /* 0x000fe40000000000 */
[----:B------:R-:W4:Y:S02]  /*0440*/  LDG.E.64.CONSTANT R12, desc[UR10][R12.64] ;  /* 0x0000000a0c0c7981 */ /* 0x000f24000c1e9b00 */
[----:B------:R-:W-:-:S06]  /*0450*/  IMAD.WIDE.U32 R14, R15, 0x8, R4 ;  /* 0x000000080f0e7825 */ /* 0x000fcc00078e0004 */
[----:B------:R-:W4:Y:S01]  /*0460*/  LDG.E.64.CONSTANT R14, desc[UR10][R14.64] ;  /* 0x0000000a0e0e7981 */ /* 0x000f22000c1e9b00 */
[----:B------:R-:W-:Y:S01]  /*0470*/  VIADD R7, R7, 0x400 ;  /* 0x0000040007077836 */ /* 0x000fe20000000000 */
[----:B--2--5:R-:W-:-:S06]  /*0480*/  DSETP.GEU.AND P0, PT, R2, R8, PT ;  /* 0x000000080200722a */ /* 0x024fcc0003f0e000 */
[----:B------:R-:W-:Y:S01]  /*0490*/  FSEL R2, R8, R2, !P0 ;  /* 0x0000000208027208 */ /* 0x000fe20004000000 */
[C---:B------:R-:W-:Y:S01]  /*04a0*/  VIADD R8, R6.reuse, 0x200 ;  /* 0x0000020006087836 */ /* 0x040fe20000000000 */
[----:B------:R-:W-:Y:S01]  /*04b0*/  FSEL R3, R9, R3, !P0 ;  /* 0x0000000309037208 */ /* 0x000fe20004000000 */
[----:B------:R-:W-:-:S03]  /*04c0*/  VIADD R6, R6, 0x400 ;  /* 0x0000040006067836 */ /* 0x000fc60000000000 */
[----:B------:R-:W-:Y:S02]  /*04d0*/  ISETP.GE.AND P1, PT, R8, UR12, PT ;  /* 0x0000000c08007c0c */ /* 0x000fe4000bf26270 */
        /* <DEDUP_REMOVED lines=8> */
[----:B------:R-:W-:Y:S01]  /*0560*/  FSEL R3, R15, R3, !P0 ;  /* 0x000000030f037208 */ /* 0x000fe20004000000 */
[----:B------:R-:W-:Y:S06]  /*0570*/  @!P1 BRA `(.L_x_67) ;  /* 0xfffffffc00909947 */ /* 0x000fec000383ffff */
.L_x_63:
[----:B------:R-:W-:Y:S05]  /*0580*/  BSYNC.RECONVERGENT B1 ;  /* 0x0000000000017941 */ /* 0x000fea0003800200 */
.L_x_62:
[----:B------:R-:W-:-:S09]  /*0590*/  UISETP.GE.U32.AND UP0, UPT, UR12, 0x100, UPT ;  /* 0x000001000c00788c */ /* 0x000fd2000bf06070 */
[----:B------:R-:W-:Y:S05]  /*05a0*/  BRA.U !UP0, `(.L_x_68) ;  /* 0x00000005082c7547 */ /* 0x000fea000b800000 */
        /* <DEDUP_REMOVED lines=11> */
[----:B------:R-:W-:Y:S04]  /*0660*/  SHFL.DOWN PT, R6, R4, 0x2, 0x1f ;  /* 0x08401f0004067f89 */ /* 0x000fe800000e0000 */
[----:B------:R-:W0:Y:S01]  /*0670*/  SHFL.DOWN PT, R7, R5, 0x2, 0x1f ;  /* 0x08401f0005077f89 */ /* 0x000e2200000e0000 */
[----:B------:R-:W1:Y:S01]  /*0680*/  @!P2 S2R R8, SR_CgaCtaId ;  /* 0x000000000008a919 */ /* 0x000e620000008800 */
[----:B0-----:R-:W-:-:S06]  /*0690*/  DSETP.GEU.AND P1, PT, R4, R6, PT ;  /* 0x000000060400722a */ /* 0x001fcc0003f2e000 */
[----:B------:R-:W-:Y:S02]  /*06a0*/  @!P0 FSEL R4, R6, R4, !P1 ;  /* 0x0000000406048208 */ /* 0x000fe40004800000 */
[----:B------:R-:W-:Y:S02]  /*06b0*/  @!P0 FSEL R5, R7, R5, !P1 ;  /* 0x0000000507058208 */ /* 0x000fe40004800000 */
[----:B------:R-:W-:Y:S01]  /*06c0*/  ISETP.GT.AND P0, PT, R9, 0x1b, PT ;  /* 0x0000001b0900780c */ /* 0x000fe20003f04270 */
[----:B------:R-:W-:Y:S01]  /*06d0*/  SHFL.DOWN PT, R2, R4, 0x4, 0x1f ;  /* 0x08801f0004027f89 */ /* 0x000fe200000e0000 */
[----:B------:R-:W-:Y:S02]  /*06e0*/  @!P2 MOV R7, 0x400 ;  /* 0x000004000007a802 */ /* 0x000fe40000000f00 */
[----:B------:R-:W-:Y:S01]  /*06f0*/  @!P2 SHF.R.U32.HI R6, RZ, 0x2, R0 ;  /* 0x00000002ff06a819 */ /* 0x000fe20000011600 */
[----:B------:R-:W0:Y:S01]  /*0700*/  SHFL.DOWN PT, R3, R5, 0x4, 0x1f ;  /* 0x08801f0005037f89 */ /* 0x000e2200000e0000 */
[----:B-1----:R-:W-:-:S02]  /*0710*/  @!P2 LEA R11, R8, R7, 0x18 ;  /* 0x00000007080ba211 */ /* 0x002fc400078ec0ff */
[----:B------:R-:W-:-:S05]  /*0720*/  @!P2 LOP3.LUT R8, R6, 0xf8, RZ, 0xc0, !PT ;  /* 0x000000f80608a812 */ /* 0x000fca00078ec0ff */
        /* <DEDUP_REMOVED lines=26> */
[----:B-1----:R-:W1:Y:S04]  /*08d0*/  LDS.128 R4, [UR4+0x20] ;  /* 0x00002004ff047984 */ /* 0x002e680008000c00 */
[----:B------:R-:W2:Y:S01]  /*08e0*/  LDS.128 R8, [UR4+0x30] ;  /* 0x00003004ff087984 */ /* 0x000ea20008000c00 */
        /* <DEDUP_REMOVED lines=8> */
[----:B------:R-:W-:Y:S02]  /*0970*/  FSEL R5, R5, R3, !P1 ;  /* 0x0000000305057208 */ /* 0x000fe40004800000 */
[----:B------:R-:W0:Y:S04]  /*0980*/  LDS.64 R2, [UR4+0x40] ;  /* 0x00004004ff027984 */ /* 0x000e280008000a00 */
[----:B------:R-:W-:-:S06]  /*0990*/  DSETP.GEU.AND P1, PT, R4, R6, PT ;  /* 0x000000060400722a */ /* 0x000fcc0003f2e000 */
[----:B------:R-:W-:Y:S02]  /*09a0*/  FSEL R4, R6, R4, !P1 ;  /* 0x0000000406047208 */ /* 0x000fe40004800000 */
[----:B------:R-:W-:-:S06]  /*09b0*/  FSEL R5, R7, R5, !P1 ;  /* 0x0000000507057208 */ /* 0x000fcc0004800000 */
[----:B--2---:R-:W-:-:S06]  /*09c0*/  DSETP.GEU.AND P1, PT, R4, R8, PT ;  /* 0x000000080400722a */ /* 0x004fcc0003f2e000 */
[----:B------:R-:W-:Y:S02]  /*09d0*/  FSEL R4, R8, R4, !P1 ;  /* 0x0000000408047208 */ /* 0x000fe40004800000 */
[----:B------:R-:W-:-:S06]  /*09e0*/  FSEL R5, R9, R5, !P1 ;  /* 0x0000000509057208 */ /* 0x000fcc0004800000 */
[----:B------:R-:W-:-:S06]  /*09f0*/  DSETP.GEU.AND P1, PT, R4, R10, PT ;  /* 0x0000000a0400722a */ /* 0x000fcc0003f2e000 */
[----:B------:R-:W-:Y:S02]  /*0a00*/  FSEL R4, R10, R4, !P1 ;  /* 0x000000040a047208 */ /* 0x000fe40004800000 */
[----:B------:R-:W-:-:S06]  /*0a10*/  FSEL R5, R11, R5, !P1 ;  /* 0x000000050b057208 */ /* 0x000fcc0004800000 */
[----:B0-----:R-:W-:-:S06]  /*0a20*/  DSETP.GEU.AND P1, PT, R4, R2, PT ;  /* 0x000000020400722a */ /* 0x001fcc0003f2e000 */
[----:B------:R-:W-:Y:S02]  /*0a30*/  FSEL R2, R2, R4, !P1 ;  /* 0x0000000402027208 */ /* 0x000fe40004800000 */
[----:B------:R-:W-:Y:S01]  /*0a40*/  FSEL R3, R3, R5, !P1 ;  /* 0x0000000503037208 */ /* 0x000fe20004800000 */
[----:B------:R-:W-:Y:S06]  /*0a50*/  BRA `(.L_x_69) ;  /* 0x00000034005c7947 */ /* 0x000fec0003800000 */
.L_x_68:
[----:B------:R-:W-:Y:S01]  /*0a60*/  LOP3.LUT R4, R0, 0x3e0, RZ, 0xc0, !PT ;  /* 0x000003e000047812 */ /* 0x000fe200078ec0ff */
[----:B------:R-:W0:Y:S04]  /*0a70*/  S2R R10, SR_LANEID ;  /* 0x00000000000a7919 */ /* 0x000e280000000000 */
[----:B------:R-:W-:Y:S01]  /*0a80*/  VIADD R5, R4, 0x20 ;  /* 0x0000002004057836 */ /* 0x000fe20000000000 */
[----:B------:R-:W-:-:S04]  /*0a90*/  LOP3.LUT R4, RZ, R4, RZ, 0x33, !PT ;  /* 0x00000004ff047212 */ /* 0x000fc800078e33ff */
[----:B------:R-:W-:Y:S01]  /*0aa0*/  ISETP.GT.U32.AND P0, PT, R5, UR12, PT ;  /* 0x0000000c05007c0c */ /* 0x000fe2000bf04070 */
[----:B------:R-:W-:-:S05]  /*0ab0*/  VIADD R4, R4, UR12 ;  /* 0x0000000c04047c36 */ /* 0x000fca0008000000 */
[----:B------:R-:W-:-:S05]  /*0ac0*/  SEL R5, R4, 0x1f, P0 ;  /* 0x0000001f04057807 */ /* 0x000fca0000000000 */
[----:B-----5:R-:W-:Y:S04]  /*0ad0*/  SHFL.DOWN PT, R6, R2, 0x1, R5 ;  /* 0x0820000002067989 */ /* 0x020fe800000e0005 */
[----:B------:R-:W1:Y:S01]  /*0ae0*/  SHFL.DOWN PT, R7, R3, 0x1, R5 ;  /* 0x0820000003077989 */ /* 0x000e6200000e0005 */
[----:B0-----:R-:W-:Y:S01]  /*0af0*/  ISETP.GE.AND P0, PT, R10, R5, PT ;  /* 0x000000050a00720c */ /* 0x001fe20003f06270 */
[----:B-1----:R-:W-:-:S06]  /*0b00*/  DSETP.GEU.AND P1, PT, R2, R6, PT ;  /* 0x000000060200722a */ /* 0x002fcc0003f2e000 */
[-C--:B------:R-:W-:Y:S01]  /*0b10*/  FSEL R9, R6, R2.reuse, !P1 ;  /* 0x0000000206097208 */ /* 0x080fe20004800000 */
[----:B------:R-:W-:Y:S01]  /*0b20*/  VIADD R6, R10, 0x2 ;  /* 0x000000020a067836 */ /* 0x000fe20000000000 */
[-C--:B------:R-:W-:Y:S02]  /*0b30*/  FSEL R7, R7, R3.reuse, !P1 ;  /* 0x0000000307077208 */ /* 0x080fe40004800000 */
[----:B------:R-:W-:Y:S02]  /*0b40*/  FSEL R4, R9, R2, !P0 ;  /* 0x0000000209047208 */ /* 0x000fe40004000000 */
[----:B------:R-:W-:Y:S02]  /*0b50*/  FSEL R7, R7, R3, !P0 ;  /* 0x0000000307077208 */ /* 0x000fe40004000000 */
[----:B------:R-:W-:Y:S01]  /*0b60*/  ISETP.GT.AND P0, PT, R6, R5, PT ;  /* 0x000000050600720c */ /* 0x000fe20003f04270 */
[----:B------:R-:W-:Y:S01]  /*0b70*/  SHFL.DOWN PT, R8, R4, 0x2, R5 ;  /* 0x0840000004087989 */ /* 0x000fe200000e0005 */
[----:B------:R-:W-:-:S03]  /*0b80*/  IMAD.MOV.U32 R6, RZ, RZ, R4 ;  /* 0x000000ffff067224 */ /* 0x000fc600078e0004 */
[----:B------:R-:W0:Y:S03]  /*0b90*/  SHFL.DOWN PT, R9, R7, 0x2, R5 ;  /* 0x0840000007097989 */ /* 0x000e2600000e0005 */
[----:B0-----:R-:W-:Y:S01]  /*0ba0*/  DSETP.GEU.AND P1, PT, R6, R8, PT ;  /* 0x000000080600722a */ /* 0x001fe20003f2e000 */
[----:B------:R-:W-:-:S05]  /*0bb0*/  VIADD R6, R10, 0x4 ;  /* 0x000000040a067836 */ /* 0x000fca0000000000 */
[----:B------:R-:W-:Y:S02]  /*0bc0*/  @!P0 FSEL R4, R8, R4, !P1 ;  /* 0x0000000408048208 */ /* 0x000fe40004800000 */
[----:B------:R-:W-:Y:S02]  /*0bd0*/  @!P0 FSEL R7, R9, R7, !P1 ;  /* 0x0000000709078208 */ /* 0x000fe40004800000 */
        /* <DEDUP_REMOVED lines=10> */
[----:B------:R-:W-:Y:S01]  /*0c80*/  IMAD.MOV.U32 R6, RZ, RZ, R4 ;  /* 0x000000ffff067224 */ /* 0x000fe200078e0004 */
[C---:B------:R-:W-:Y:S02]  /*0c90*/  ISETP.NE.AND P0, PT, R10.reuse, RZ, PT ;  /* 0x000000ff0a00720c */ /* 0x040fe40003f05270 */
[----:B------:R-:W0:Y:S11]  /*0ca0*/  SHFL.DOWN PT, R3, R7, 0x8, R5 ;  /* 0x0900000007037989 */ /* 0x000e3600000e0005 */
[----:B------:R-:W1:Y:S01]  /*0cb0*/  @!P0 S2R R9, SR_CgaCtaId ;  /* 0x0000000000098919 */ /* 0x000e620000008800 */
[----:B------:R-:W-:Y:S01]  /*0cc0*/  @!P0 MOV R8, 0x400 ;  /* 0x0000040000088802 */ /* 0x000fe20000000f00 */
[----:B0-----:R-:W-:Y:S01]  /*0cd0*/  DSETP.GEU.AND P2, PT, R6, R2, PT ;  /* 0x000000020600722a */ /* 0x001fe20003f4e000 */
[----:B------:R-:W-:-:S05]  /*0ce0*/  VIADD R6, R10, 0x10 ;  /* 0x000000100a067836 */ /* 0x000fca0000000000 */
[----:B------:R-:W-:Y:S02]  /*0cf0*/  @!P1 FSEL R4, R2, R4, !P2 ;  /* 0x0000000402049208 */ /* 0x000fe40005000000 */
[----:B------:R-:W-:Y:S02]  /*0d00*/  @!P1 FSEL R7, R3, R7, !P2 ;  /* 0x0000000703079208 */ /* 0x000fe40005000000 */
[----:B------:R-:W-:Y:S01]  /*0d10*/  ISETP.GT.AND P1, PT, R6, R5, PT ;  /* 0x000000050600720c */ /* 0x000fe20003f24270 */
[----:B------:R-:W-:Y:S01]  /*0d20*/  SHFL.DOWN PT, R2, R4, 0x10, R5 ;  /* 0x0a00000004027989 */ /* 0x000fe200000e0005 */
[----:B------:R-:W-:-:S03]  /*0d30*/  @!P0 SHF.R.U32.HI R6, RZ, 0x2, R0 ;  /* 0x00000002ff068819 */ /* 0x000fc60000011600 */
[----:B------:R0:W2:Y:S01]  /*0d40*/  SHFL.DOWN PT, R3, R7, 0x10, R5 ;  /* 0x0a00000007037989 */ /* 0x0000a200000e0005 */
[----:B------:R-:W-:Y:S02]  /*0d50*/  @!P0 LOP3.LUT R6, R6, 0xf8, RZ, 0xc0, !PT ;  /* 0x000000f806068812 */ /* 0x000fe400078ec0ff */
[----:B-1----:R-:W-:-:S05]  /*0d60*/  @!P0 LEA R9, R9, R8, 0x18 ;  /* 0x0000000809098211 */ /* 0x002fca00078ec0ff */
[----:B------:R-:W-:Y:S02]  /*0d70*/  @!P0 IMAD.IADD R9, R6, 0x1, R9 ;  /* 0x0000000106098824 */ /* 0x000fe400078e0209 */
[----:B0-----:R-:W-:-:S06]  /*0d80*/  IMAD.MOV.U32 R5, RZ, RZ, R7 ;  /* 0x000000ffff057224 */ /* 0x001fcc00078e0007 */
[----:B--2---:R-:W-:-:S06]  /*0d90*/  DSETP.GEU.AND P2, PT, R4, R2, PT ;  /* 0x000000020400722a */ /* 0x004fcc0003f4e000 */
[----:B------:R-:W-:Y:S02]  /*0da0*/  @!P1 FSEL R4, R2, R4, !P2 ;  /* 0x0000000402049208 */ /* 0x000fe40005000000 */
[----:B------:R-:W-:-:S03]  /*0db0*/  @!P1 FSEL R7, R3, R7, !P2 ;  /* 0x0000000703079208 */ /* 0x000fc60005000000 */
[----:B------:R-:W-:Y:S02]  /*0dc0*/  IMAD.MOV.U32 R2, RZ, RZ, R4 ;  /* 0x000000ffff027224 */ /* 0x000fe400078e0004 */
[----:B------:R-:W-:-:S05]  /*0dd0*/  IMAD.MOV.U32 R3, RZ, RZ, R7 ;  /* 0x000000ffff037224 */ /* 0x000fca00078e0007 */
[----:B------:R1:W-:Y:S01]  /*0de0*/  @!P0 STS.64 [R9+0x8], R2 ;  /* 0x0000080209008388 */ /* 0x0003e20000000a00 */
[----:B------:R-:W-:Y:S01]  /*0df0*/  BAR.SYNC.DEFER_BLOCKING 0x0 ;  /* 0x0000000000007b1d */ /* 0x000fe20000010000 */
[----:B------:R-:W-:-:S13]  /*0e00*/  ISETP.NE.AND P0, PT, R0, RZ, PT ;  /* 0x000000ff0000720c */ /* 0x000fda0003f05270 */
[----:B-1----:R-:W-:Y:S05]  /*0e10*/  @P0 BRA `(.L_x_69) ;  /* 0x00000030006c0947 */ /* 0x002fea0003800000 */
[----:B------:R-:W0:Y:S01]  /*0e20*/  S2UR UR5, SR_CgaCtaId ;  /* 0x00000000000579c3 */ /* 0x000e220000008800 */
[----:B------:R-:W-:Y:S01]  /*0e30*/  UMOV UR4, 0x400 ;  /* 0x0000040000047882 */ /* 0x000fe20000000000 */
[----:B------:R-:W-:Y:S02]  /*0e40*/  UISETP.GT.U32.AND UP0, UPT, UR12, 0x20, UPT ;  /* 0x000000200c00788c */ /* 0x000fe4000bf04070 */
[----:B------:R-:W-:-:S04]  /*0e50*/  UISETP.GT.U32.AND UP1, UPT, UR12, 0x40, UPT ;  /* 0x000000400c00788c */ /* 0x000fc8000bf24070 */
[----:B------:R-:W-:Y:S01]  /*0e60*/  PLOP3.LUT P3, PT, PT, PT, UP0, 0x80, 0x8 ;  /* 0x000000000008781c */ /* 0x000fe20003f6f008 */
[----:B------:R-:W-:Y:S01]  /*0e70*/  UISETP.GT.U32.AND UP0, UPT, UR12, 0x60, UPT ;  /* 0x000000600c00788c */ /* 0x000fe2000bf04070 */
[----:B------:R-:W-:Y:S01]  /*0e80*/  PLOP3.LUT P2, PT, PT, PT, UP1, 0x80, 0x8 ;  /* 0x000000000008781c */ /* 0x000fe20003f4f018 */
[----:B0-----:R-:W-:-:S09]  /*0e90*/  ULEA UR4, UR5, UR4, 0x18 ;  /* 0x0000000405047291 */ /* 0x001fd2000f8ec0ff */
[----:B------:R-:W0:Y:S04]  /*0ea0*/  LDS.128 R12, [UR4+0x10] ;  /* 0x00001004ff0c7984 */ /* 0x000e280008000c00 */
[----:B------:R-:W1:Y:S01]  /*0eb0*/  LDS.128 R4, [UR4+0x20] ;  /* 0x00002004ff047984 */ /* 0x000e620008000c00 */
[----:B0-----:R-:W-:-:S06]  /*0ec0*/  DSETP.GEU.AND P1, PT, R2, R12, PT ;  /* 0x0000000c0200722a */ /* 0x001fcc0003f2e000 */
[-C--:B------:R-:W-:Y:S02]  /*0ed0*/  FSEL R9, R12, R2.reuse, !P1 ;  /* 0x000000020c097208 */ /* 0x080fe40004800000 */
[-C--:B------:R-:W-:Y:S02]  /*0ee0*/  FSEL R11, R13, R3.reuse, !P1 ;  /* 0x000000030d0b7208 */ /* 0x080fe40004800000 */
[----:B------:R-:W-:Y:S02]  /*0ef0*/  FSEL R13, R9, R2, P3 ;  /* 0x00000002090d7208 */ /* 0x000fe40001800000 */
[----:B------:R-:W-:Y:S02]  /*0f00*/  FSEL R0, R11, R3, P3 ;  /* 0x000000030b007208 */ /* 0x000fe40001800000 */
[----:B------:R-:W-:Y:S01]  /*0f10*/  PLOP3.LUT P1, PT, PT, PT, UP0, 0x80, 0x8 ;  /* 0x000000000008781c */ /* 0x000fe20003f2f008 */
[----:B------:R-:W-:Y:S01]  /*0f20*/  IMAD.MOV.U32 R2, RZ, RZ, R13 ;  /* 0x000000ffff027224 */ /* 0x000fe200078e000d */
[----:B------:R-:W0:Y:S01]  /*0f30*/  LDS.128 R8, [UR4+0x30] ;  /* 0x00003004ff087984 */ /* 0x000e220008000c00 */
[----:B------:R-:W-:Y:S01]  /*0f40*/  IMAD.MOV.U32 R3, RZ, RZ, R0 ;  /* 0x000000ffff037224 */ /* 0x000fe200078e0000 */
[----:B------:R-:W-:-:S05]  /*0f50*/  UISETP.GT.U32.AND UP0, UPT, UR12, 0x80, UPT ;  /* 0x000000800c00788c */ /* 0x000fca000bf04070 */
[----:B------:R-:W-:-:S06]  /*0f60*/  DSETP.GEU.AND P3, PT, R2, R14, PT ;  /* 0x0000000e0200722a */ /* 0x000fcc0003f6e000 */
[----:B------:R-:W-:Y:S02]  /*0f70*/  @P2 FSEL R13, R14, R13, !P3 ;  /* 0x0000000d0e0d2208 */ /* 0x000fe40005800000 */
[----:B------:R-:W-:Y:S02]  /*0f80*/  @P2 FSEL R0, R15, R0, !P3 ;  /* 0x000000000f002208 */ /* 0x000fe40005800000 */
[----:B------:R-:W-:Y:S01]  /*0f90*/  PLOP3.LUT P2, PT, PT, PT, UP0, 0x80, 0x8 ;  /* 0x000000000008781c */ /* 0x000fe20003f4f008 */
[----:B------:R-:W-:Y:S01]  /*0fa0*/  IMAD.MOV.U32 R2, RZ, RZ, R13 ;  /* 0x000000ffff027224 */ /* 0x000fe200078e000d */
[----:B------:R-:W-:Y:S01]  /*0fb0*/  UISETP.GT.U32.AND UP0, UPT, UR12, 0xa0, UPT ;  /* 0x000000a00c00788c */ /* 0x000fe2000bf04070 */
[----:B------:R-:W-:-:S06]  /*0fc0*/  IMAD.MOV.U32 R3, RZ, RZ, R0 ;  /* 0x000000ffff037224 */ /* 0x000fcc00078e0000 */
[----:B-1----:R-:W-:Y:S01]  /*0fd0*/  DSETP.GEU.AND P3, PT, R2, R4, PT ;  /* 0x000000040200722a */ /* 0x002fe20003f6e000 */
[----:B------:R-:W1:Y:S05]  /*0fe0*/  LDS.64 R2, [UR4+0x40] ;  /* 0x00004004ff027984 */ /* 0x000e6a0008000a00 */
[----:B------:R-:W-:Y:S02]  /*0ff0*/  @P1 FSEL R13, R4, R13, !P3 ;  /* 0x0000000d040d1208 */ /* 0x000fe40005800000 */
[----:B------:R-:W-:Y:S02]  /*1000*/  @P1 FSEL R0, R5, R0, !P3 ;  /* 0x0000000005001208 */ /* 0x000fe40005800000 */
[----:B------:R-:W-:Y:S01]  /*1010*/  PLOP3.LUT P1, PT, PT, PT, UP0, 0x80, 0x8 ;  /* 0x000000000008781c */ /* 0x000fe20003f2f008 */
[----:B------:R-:W-:Y:S01]  /*1020*/  IMAD.MOV.U32 R4, RZ, RZ, R13 ;  /* 0x000000ffff047224 */ /* 0x000fe200078e000d */
[----:B------:R-:W-:Y:S01]  /*1030*/  UISETP.GT.U32.AND UP0, UPT, UR12, 0xc0, UPT ;  /* 0x000000c00c00788c */ /* 0x000fe2000bf04070 */
[----:B------:R-:W-:-:S06]  /*1040*/  IMAD.MOV.U32 R5, RZ, RZ, R0 ;  /* 0x000000ffff057224 */ /* 0x000fcc00078e0000 */
[----:B------:R-:W-:-:S06]  /*1050*/  DSETP.GEU.AND P3, PT, R4, R6, PT ;  /* 0x000000060400722a */ /* 0x000fcc0003f6e000 */
[----:B------:R-:W-:Y:S02]  /*1060*/  @P2 FSEL R13, R6, R13, !P3 ;  /* 0x0000000d060d2208 */ /* 0x000fe40005800000 */
[----:B------:R-:W-:Y:S02]  /*1070*/  @P2 FSEL R0, R7, R0, !P3 ;  /* 0x0000000007002208 */ /* 0x000fe40005800000 */
[----:B------:R-:W-:Y:S01]  /*1080*/  PLOP3.LUT P2, PT, PT, PT, UP0, 0x80, 0x8 ;  /* 0x000000000008781c */ /* 0x000fe20003f4f008 */
[----:B------:R-:W-:Y:S01]  /*1090*/  IMAD.MOV.U32 R4, RZ, RZ, R13 ;  /* 0x000000ffff047224 */ /* 0x000fe200078e000d */
[----:B------:R-:W-:Y:S01]  /*10a0*/  UISETP.GT.U32.AND UP0, UPT, UR12, 0xe0, UPT ;  /* 0x000000e00c00788c */ /* 0x000fe2000bf04070 */
[----:B------:R-:W-:-:S06]  /*10b0*/  IMAD.MOV.U32 R5, RZ, RZ, R0 ;  /* 0x000000ffff057224 */ /* 0x000fcc00078e0000 */
[----:B0-----:R-:W-:-:S06]  /*10c0*/  DSETP.GEU.AND P3, PT, R4, R8, PT ;  /* 0x000000080400722a */ /* 0x001fcc0003f6e000 */
[----:B------:R-:W-:Y:S02]  /*10d0*/  @P1 FSEL R13, R8, R13, !P3 ;  /* 0x0000000d080d1208 */ /* 0x000fe40005800000 */
[----:B------:R-:W-:Y:S02]  /*10e0*/  @P1 FSEL R0, R9, R0, !P3 ;  /* 0x0000000009001208 */ /* 0x000fe40005800000 */
[----:B------:R-:W-:Y:S01]  /*10f0*/  PLOP3.LUT P1, PT, PT, PT, UP0, 0x80, 0x8 ;  /* 0x000000000008781c */ /* 0x000fe20003f2f008 */
[----:B------:R-:W-:Y:S02]  /*1100*/  IMAD.MOV.U32 R4, RZ, RZ, R13 ;  /* 0x000000ffff047224 */ /* 0x000fe400078e000d */
[----:B------:R-:W-:-:S06]  /*1110*/  IMAD.MOV.U32 R5, RZ, RZ, R0 ;  /* 0x000000ffff057224 */ /* 0x000fcc00078e0000 */
[----:B------:R-:W-:-:S06]  /*1120*/  DSETP.GEU.AND P3, PT, R4, R10, PT ;  /* 0x0000000a0400722a */ /* 0x000fcc0003f6e000 */
[----:B------:R-:W-:Y:S02]  /*1130*/  @P2 FSEL R13, R10, R13, !P3 ;  /* 0x0000000d0a0d2208 */ /* 0x000fe40005800000 */
[----:B------:R-:W-:-:S03]  /*1140*/  @P2 FSEL R0, R11, R0, !P3 ;  /* 0x000000000b002208 */ /* 0x000fc60005800000 */
[----:B------:R-:W-:Y:S02]  /*1150*/  IMAD.MOV.U32 R4, RZ, RZ, R13 ;  /* 0x000000ffff047224 */ /* 0x000fe400078e000d */
[----:B------:R-:W-:-:S06]  /*1160*/  IMAD.MOV.U32 R5, RZ, RZ, R0 ;  /* 0x000000ffff057224 */ /* 0x000fcc00078e0000 */
[----:B-1----:R-:W-:-:S06]  /*1170*/  DSETP.GEU.AND P2, PT, R4, R2, PT ;  /* 0x000000020400722a */ /* 0x002fcc0003f4e000 */
[----:B------:R-:W-:Y:S02]  /*1180*/  @P1 FSEL R13, R2, R13, !P2 ;  /* 0x0000000d020d1208 */ /* 0x000fe40005000000 */
[----:B------:R-:W-:-:S03]  /*1190*/  @P1 FSEL R0, R3, R0, !P2 ;  /* 0x0000000003001208 */ /* 0x000fc60005000000 */
[----:B------:R-:W-:Y:S02]  /*11a0*/  IMAD.MOV.U32 R2, RZ, RZ, R13 ;  /* 0x000000ffff027224 */ /* 0x000fe400078e000d */
[----:B------:R-:W-:Y:S01]  /*11b0*/  IMAD.MOV.U32 R3, RZ, RZ, R0 ;  /* 0x000000ffff037224 */ /* 0x000fe200078e0000 */
[----:B------:R-:W-:Y:S06]  /*11c0*/  BRA `(.L_x_69) ;  /* 0x0000002c00807947 */ /* 0x000fec0003800000 */
.L_x_59:
[----:B------:R-:W0:Y:S01]  /*11d0*/  S2R R0, SR_TID.X ;  /* 0x0000000000007919 */ /* 0x000e220000002100 */
[----:B------:R-:W1:Y:S01]  /*11e0*/  LDC.64 R20, c[0x0][0x380] ;  /* 0x0000e000ff147b82 */ /* 0x000e620000000a00 */
[----:B------:R-:W-:Y:S02]  /*11f0*/  IMAD.U32 R3, RZ, RZ, UR16 ;  /* 0x00000010ff037e24 */ /* 0x000fe4000f8e00ff */
[----:B0-----:R-:W-:-:S04]  /*1200*/  IMAD.SHL.U32 R2, R0, 0x4, RZ ;  /* 0x0000000400027824 */ /* 0x001fc800078e00ff */
[----:B------:R-:W-:-:S04]  /*1210*/  IMAD R3, R3, 0x800, R2 ;  /* 0x0000080003037824 */ /* 0x000fc800078e0202 */
[----:B-1----:R-:W-:-:S05]  /*1220*/  IMAD.WIDE.U32 R20, R3, 0x8, R20 ;  /* 0x0000000803147825 */ /* 0x002fca00078e0014 */
[----:B------:R-:W2:Y:S04]  /*1230*/  LDG.E.128.CONSTANT R4, desc[UR10][R20.64] ;  /* 0x0000000a14047981 */ /* 0x000ea8000c1e9d00 */
[----:B------:R-:W3:Y:S04]  /*1240*/  LDG.E.128.CONSTANT R8, desc[UR10][R20.64+0x10] ;  /* 0x0000100a14087981 */ /* 0x000ee8000c1e9d00 */
[----:B------:R-:W4:Y:S04]  /*1250*/  LDG.E.128.CONSTANT R12, desc[UR10][R20.64+0x2000] ;  /* 0x0020000a140c7981 */ /* 0x000f28000c1e9d00 */
[----:B------:R-:W5:Y:S01]  /*1260*/  LDG.E.128.CONSTANT R16, desc[UR10][R20.64+0x2010] ;  /* 0x0020100a14107981 */ /* 0x000f62000c1e9d00 */
[----:B------:R-:W-:Y:S01]  /*1270*/  UISETP.GE.U32.AND UP0, UPT, UR12, UR5, UPT ;  /* 0x000000050c00728c */ /* 0x000fe2000bf06070 */
        /* <DEDUP_REMOVED lines=21> */
[----:B------:R-:W-:Y:S06]  /*13d0*/  BRA.U !UP0, `(.L_x_70) ;  /* 0x0000000508dc7547 */ /* 0x000fec000b800000 */
[----:B------:R-:W-:Y:S02]  /*13e0*/  ULEA UR6, UR16, UR5, 0xb ;  /* 0x0000000510067291 */ /* 0x000fe4000f8e58ff */
[----:B------:R-:W-:Y:S01]  /*13f0*/  UIADD3 UR14, UPT, UPT, UR8, -0x800, URZ ;  /* 0xfffff800080e7890 */ /* 0x000fe2000fffe0ff */
[----:B------:R-:W0:Y:S03]  /*1400*/  LDCU UR9, c[0x0][0x3a8] ;  /* 0x00007500ff0977ac */ /* 0x000e260008000800 */
[----:B------:R-:W-:Y:S01]  /*1410*/  VIADD R3, R0, UR6 ;  /* 0x0000000600037c36 */ /* 0x000fe20008000000 */
[----:B------:R-:W-:Y:S01]  /*1420*/  UISETP.GT.U32.AND UP0, UPT, UR6, UR14, UPT ;  /* 0x0000000e0600728c */ /* 0x000fe2000bf04070 */
[----:B------:R-:W1:Y:S01]  /*1430*/  LDCU.64 UR18, c[0x0][0x380] ;  /* 0x00007000ff1277ac */ /* 0x000e620008000a00 */
[----:B------:R-:W-:Y:S01]  /*1440*/  UIADD3 UR13, UPT, UPT, UR6, 0x100, URZ ;  /* 0x00000100060d7890 */ /* 0x000fe2000fffe0ff */
[----:B------:R-:W-:Y:S01]  /*1450*/  UMOV UR4, URZ ;  /* 0x000000ff00047c82 */ /* 0x000fe20008000000 */
[----:B------:R-:W-:-:S05]  /*1460*/  UMOV UR7, UR6 ;  /* 0x0000000600077c82 */ /* 0x000fca0008000000 */
[----:B------:R-:W-:Y:S05]  /*1470*/  BRA.U UP0, `(.L_x_71) ;  /* 0x0000000100a87547 */ /* 0x000fea000b800000 */
.L_x_72:
[----:B------:R-:W-:-:S05]  /*1480*/  IADD3 R4, P0, PT, R2, UR7, RZ ;  /* 0x0000000702047c10 */ /* 0x000fca000ff1e0ff */
[----:B------:R-:W-:Y:S01]  /*1490*/  IMAD.X R5, RZ, RZ, RZ, P0 ;  /* 0x000000ffff057224 */ /* 0x000fe200000e06ff */
[----:B-1----:R-:W-:-:S04]  /*14a0*/  LEA R22, P0, R4, UR18, 0x3 ;  /* 0x0000001204167c11 */ /* 0x002fc8000f8018ff */
[----:B------:R-:W-:-:S05]  /*14b0*/  LEA.HI.X R23, R4, UR19, R5, 0x3, P0 ;  /* 0x0000001304177c11 */ /* 0x000fca00080f1c05 */
[----:B------:R-:W2:Y:S04]  /*14c0*/  LDG.E.128.CONSTANT R4, desc[UR10][R22.64] ;  /* 0x0000000a16047981 */ /* 0x000ea8000c1e9d00 */
[----:B------:R-:W3:Y:S04]  /*14d0*/  LDG.E.128.CONSTANT R8, desc[UR10][R22.64+0x10] ;  /* 0x0000100a16087981 */ /* 0x000ee8000c1e9d00 */
[----:B------:R-:W4:Y:S04]  /*14e0*/  LDG.E.128.CONSTANT R12, desc[UR10][R22.64+0x2000] ;  /* 0x0020000a160c7981 */ /* 0x000f28000c1e9d00 */
[----:B------:R-:W5:Y:S01]  /*14f0*/  LDG.E.128.CONSTANT R16, desc[UR10][R22.64+0x2010] ;  /* 0x0020100a16107981 */ /* 0x000f62000c1e9d00 */
[----:B0-----:R-:W-:-:S02]  /*1500*/  UMOV UR8, UR9 ;  /* 0x0000000900087c82 */ /* 0x001fc40008000000 */
[----:B------:R-:W-:-:S04]  /*1510*/  UIADD3 UR15, UPT, UPT, -UR7, UR8, URZ ;  /* 0x00000008070f7290 */ /* 0x000fc8000fffe1ff */
[----:B------:R-:W-:Y:S01]  /*1520*/  UISETP.GE.U32.AND UP0, UPT, UR15, UR5, UPT ;  /* 0x000000050f00728c */ /* 0x000fe2000bf06070 */
        /* <DEDUP_REMOVED lines=25> */
[----:B------:R-:W-:Y:S02]  /*16c0*/  UIADD3 UR7, UPT, UPT, UR5, UR7, URZ ;  /* 0x0000000705077290 */ /* 0x000fe4000fffe0ff */
[----:B------:R-:W-:Y:S01]  /*16d0*/  VIADD R3, R3, UR5 ;  /* 0x0000000503037c36 */ /* 0x000fe20008000000 */
[----:B------:R-:W-:Y:S02]  /*16e0*/  UIADD3 UR4, UPT, UPT, UR4, 0x1, URZ ;  /* 0x0000000104047890 */ /* 0x000fe4000fffe0ff */
[----:B------:R-:W-:Y:S02]  /*16f0*/  UISETP.GT.U32.AND UP0, UPT, UR7, UR14, UPT ;  /* 0x0000000e0700728c */ /* 0x000fe4000bf04070 */
[----:B------:R-:W-:-:S07]  /*1700*/  UIADD3 UR13, UPT, UPT, UR5, UR13, URZ ;  /* 0x0000000d050d7290 */ /* 0x000fce000fffe0ff */
[----:B------:R-:W-:Y:S05]  /*1710*/  BRA.U !UP0, `(.L_x_72) ;  /* 0xfffffffd08587547 */ /* 0x000fea000b83ffff */
.L_x_71:
[----:B------:R-:W-:-:S09]  /*1720*/  UISETP.GE.U32.AND UP0, UPT, UR7, UR8, UPT ;  /* 0x000000080700728c */ /* 0x000fd2000bf06070 */
[----:B------:R-:W-:Y:S05]  /*1730*/  BRA.U UP0, `(.L_x_70) ;  /* 0x0000000500047547 */ /* 0x000fea000b800000 */
[----:B------:R-:W-:Y:S01]  /*1740*/  UIADD3 UR5, UPT, UPT, -UR7, UR8, URZ ;  /* 0x0000000807057290 */ /* 0x000fe2000fffe1ff */
[----:B------:R-:W-:Y:S05]  /*1750*/  BSSY.RECONVERGENT B1, `(.L_x_70) ;  /* 0x000003f000017945 */ /* 0x000fea0003800200 */
[----:B------:R-:W-:-:S13]  /*1760*/  ISETP.GE.AND P0, PT, R0, UR5, PT ;  /* 0x0000000500007c0c */ /* 0x000fda000bf06270 */
[----:B------:R-:W-:Y:S05]  /*1770*/  @P0 BRA `(.L_x_73) ;  /* 0x0000000000f00947 */ /* 0x000fea0003800000 */
[----:B------:R-:W2:Y:S01]  /*1780*/  LDC R5, c[0x0][0x3ac] ;  /* 0x0000eb00ff057b82 */ /* 0x000ea20000000800 */
[----:B------:R-:W-:Y:S01]  /*1790*/  LOP3.LUT R2, RZ, R0, RZ, 0x33, !PT ;  /* 0x00000000ff027212 */ /* 0x000fe200078e33ff */
[----:B------:R-:W-:Y:S01]  /*17a0*/  BSSY.RECONVERGENT B2, `(.L_x_74) ;  /* 0x0000019000027945 */ /* 0x000fe20003800200 */
[----:B------:R-:W-:-:S03]  /*17b0*/  IMAD.MOV.U32 R8, RZ, RZ, R0 ;  /* 0x000000ffff087224 */ /* 0x000fc600078e0000 */
[----:B------:R-:W-:-:S04]  /*17c0*/  VIADD R2, R2, UR8 ;  /* 0x0000000802027c36 */ /* 0x000fc80008000000 */
[C---:B------:R-:W-:Y:S01]  /*17d0*/  VIADD R4, R2.reuse, -UR6 ;  /* 0x8000000602047c36 */ /* 0x040fe20008000000 */
[C---:B------:R-:W-:Y:S02]  /*17e0*/  LOP3.LUT R6, R2.reuse, 0x300, RZ, 0xc0, !PT ;  /* 0x0000030002067812 */ /* 0x040fe400078ec0ff */
[----:B------:R-:W-:Y:S02]  /*17f0*/  LEA.HI R2, R2, 0x1, RZ, 0x18 ;  /* 0x0000000102027811 */ /* 0x000fe400078fc0ff */
[----:B------:R-:W-:Y:S01]  /*1800*/  ISETP.NE.AND P0, PT, R6, 0x300, PT ;  /* 0x000003000600780c */ /* 0x000fe20003f05270 */
[----:B--2---:R-:W-:-:S04]  /*1810*/  IMAD R5, R5, UR4, RZ ;  /* 0x0000000405057c24 */ /* 0x004fc8000f8e02ff */
[----:B------:R-:W-:-:S05]  /*1820*/  IMAD R4, R5, -0x800, R4 ;  /* 0xfffff80005047824 */ /* 0x000fca00078e0204 */
[----:B------:R-:W-:-:S03]  /*1830*/  ISETP.GE.U32.AND P2, PT, R4, 0x300, PT ;  /* 0x000003000400780c */ /* 0x000fc60003f46070 */
[----:B------:R-:W-:Y:S10]  /*1840*/  @!P0 BRA `(.L_x_75) ;  /* 0x0000000000388947 */ /* 0x000ff40003800000 */
[----:B------:R-:W2:Y:S01]  /*1850*/  LDC.64 R6, c[0x0][0x380] ;  /* 0x0000e000ff067b82 */ /* 0x000ea20000000a00 */
[----:B------:R-:W-:Y:S01]  /*1860*/  LOP3.LUT R2, R2, 0x3, RZ, 0xc0, !PT ;  /* 0x0000000302027812 */ /* 0x000fe200078ec0ff */
[----:B------:R-:W-:-:S04]  /*1870*/  IMAD.MOV.U32 R8, RZ, RZ, R0 ;  /* 0x000000ffff087224 */ /* 0x000fc800078e0000 */
[----:B------:R-:W-:-:S07]  /*1880*/  IMAD.MOV R2, RZ, RZ, -R2 ;  /* 0x000000ffff027224 */ /* 0x000fce00078e0a02 */
.L_x_76:
[----:B--2---:R-:W-:-:S06]  /*1890*/  IMAD.WIDE.U32 R4, R3, 0x8, R6 ;  /* 0x0000000803047825 */ /* 0x004fcc00078e0006 */
        /* <DEDUP_REMOVED lines=9> */
.L_x_75:
[----:B01----:R-:W-:Y:S05]  /*1930*/  BSYNC.RECONVERGENT B2 ;  /* 0x0000000000027941 */ /* 0x003fea0003800200 */
.L_x_74:
[----:B------:R-:W-:Y:S05]  /*1940*/  @!P2 BRA `(.L_x_73) ;  /* 0x00000000007ca947 */ /* 0x000fea0003800000 */
[----:B------:R-:W0:Y:S01]  /*1950*/  LDC.64 R2, c[0x0][0x380] ;  /* 0x0000e000ff027b82 */ /* 0x000e220000000a00 */
[C---:B------:R-:W-:Y:S02]  /*1960*/  VIADD R4, R8.reuse, 0x200 ;  /* 0x0000020008047836 */ /* 0x040fe40000000000 */
[----:B------:R-:W-:-:S07]  /*1970*/  VIADD R5, R8, UR13 ;  /* 0x0000000d08057c36 */ /* 0x000fce0008000000 */
.L_x_77:
[----:B------:R-:W-:-:S04]  /*1980*/  VIADD R7, R5, 0xffffff00 ;  /* 0xffffff0005077836 */ /* 0x000fc80000000000 */
[----:B0-----:R-:W-:-:S06]  /*1990*/  IMAD.WIDE.U32 R6, R7, 0x8, R2 ;  /* 0x0000000807067825 */ /* 0x001fcc00078e0002 */
[----:B------:R-:W2:Y:S01]  /*19a0*/  LDG.E.64.CONSTANT R6, desc[UR10][R6.64] ;  /* 0x0000000a06067981 */ /* 0x000ea2000c1e9b00 */
[----:B------:R-:W-:-:S04]  /*19b0*/  IMAD.WIDE.U32 R8, R5, 0x8, R2 ;  /* 0x0000000805087825 */ /* 0x000fc800078e0002 */
[----:B------:R-:W-:Y:S02]  /*19c0*/  VIADD R11, R5, 0x100 ;  /* 0x00000100050b7836 */ /* 0x000fe40000000000 */
[----:B------:R-:W3:Y:S02]  /*19d0*/  LDG.E.64.CONSTANT R8, desc[UR10][R8.64] ;  /* 0x0000000a08087981 */ /* 0x000ee4000c1e9b00 */
[----:B------:R-:W-:-:S04]  /*19e0*/  IMAD.WIDE.U32 R10, R11, 0x8, R2 ;  /* 0x000000080b0a7825 */ /* 0x000fc800078e0002 */
[----:B------:R-:W-:Y:S02]  /*19f0*/  VIADD R13, R5, 0x200 ;  /* 0x00000200050d7836 */ /* 0x000fe40000000000 */
[----:B------:R-:W4:Y:S02]  /*1a00*/  LDG.E.64.CONSTANT R10, desc[UR10][R10.64] ;  /* 0x0000000a0a0a7981 */ /* 0x000f24000c1e9b00 */
[----:B------:R-:W-:-:S06]  /*1a10*/  IMAD.WIDE.U32 R12, R13, 0x8, R2 ;  /* 0x000000080d0c7825 */ /* 0x000fcc00078e0002 */
[----:B------:R-:W5:Y:S01]  /*1a20*/  LDG.E.64.CONSTANT R12, desc[UR10][R12.64] ;  /* 0x0000000a0c0c7981 */ /* 0x000f62000c1e9b00 */
[----:B------:R-:W-:Y:S01]  /*1a30*/  VIADD R5, R5, 0x400 ;  /* 0x0000040005057836 */ /* 0x000fe20000000000 */
[----:B--2---:R-:W-:-:S06]  /*1a40*/  DSETP.GEU.AND P0, PT, R20, R6, PT ;  /* 0x000000061400722a */ /* 0x004fcc0003f0e000 */
[----:B------:R-:W-:Y:S02]  /*1a50*/  FSEL R14, R6, R20, !P0 ;  /* 0x00000014060e7208 */ /* 0x000fe40004000000 */
[----:B------:R-:W-:-:S06]  /*1a60*/  FSEL R15, R7, R21, !P0 ;  /* 0x00000015070f7208 */ /* 0x000fcc0004000000 */
[----:B---3--:R-:W-:-:S06]  /*1a70*/  DSETP.GEU.AND P0, PT, R14, R8, PT ;  /* 0x000000080e00722a */ /* 0x008fcc0003f0e000 */
[----:B------:R-:W-:Y:S01]  /*1a80*/  FSEL R6, R8, R14, !P0 ;  /* 0x0000000e08067208 */ /* 0x000fe20004000000 */
[C---:B------:R-:W-:Y:S01]  /*1a90*/  VIADD R8, R4.reuse, 0x200 ;  /* 0x0000020004087836 */ /* 0x040fe20000000000 */
[----:B------:R-:W-:Y:S01]  /*1aa0*/  FSEL R7, R9, R15, !P0 ;  /* 0x0000000f09077208 */ /* 0x000fe20004000000 */
[----:B------:R-:W-:-:S05]  /*1ab0*/  VIADD R4, R4, 0x400 ;  /* 0x0000040004047836 */ /* 0x000fca0000000000 */
[----:B----4-:R-:W-:-:S06]  /*1ac0*/  DSETP.GEU.AND P0, PT, R6, R10, PT ;  /* 0x0000000a0600722a */ /* 0x010fcc0003f0e000 */
[----:B------:R-:W-:Y:S02]  /*1ad0*/  FSEL R6, R10, R6, !P0 ;  /* 0x000000060a067208 */ /* 0x000fe40004000000 */
[----:B------:R-:W-:-:S06]  /*1ae0*/  FSEL R7, R11, R7, !P0 ;  /* 0x000000070b077208 */ /* 0x000fcc0004000000 */
[----:B-----5:R-:W-:-:S06]  /*1af0*/  DSETP.GEU.AND P0, PT, R6, R12, PT ;  /* 0x0000000c0600722a */ /* 0x020fcc0003f0e000 */
[----:B------:R-:W-:Y:S02]  /*1b00*/  FSEL R20, R12, R6, !P0 ;  /* 0x000000060c147208 */ /* 0x000fe40004000000 */
[----:B------:R-:W-:Y:S02]  /*1b10*/  FSEL R21, R13, R7, !P0 ;  /* 0x000000070d157208 */ /* 0x000fe40004000000 */
[----:B------:R-:W-:-:S13]  /*1b20*/  ISETP.GE.AND P0, PT, R8, UR5, PT ;  /* 0x0000000508007c0c */ /* 0x000fda000bf06270 */
[----:B------:R-:W-:Y:S05]  /*1b30*/  @!P0 BRA `(.L_x_77) ;  /* 0xfffffffc00908947 */ /* 0x000fea000383ffff */
.L_x_73:
[----:B01----:R-:W-:Y:S05]  /*1b40*/  BSYNC.RECONVERGENT B1 ;  /* 0x0000000000017941 */ /* 0x003fea0003800200 */
.L_x_70:
[----:B------:R-:W2:Y:S01]  /*1b50*/  S2R R7, SR_LANEID ;  /* 0x0000000000077919 */ /* 0x000ea20000000000 */
[----:B------:R-:W-:Y:S04]  /*1b60*/  SHFL.DOWN PT, R2, R20, 0x1, 0x1f ;  /* 0x08201f0014027f89 */ /* 0x000fe800000e0000 */
[----:B------:R-:W3:Y:S02]  /*1b70*/  SHFL.DOWN PT, R3, R21, 0x1, 0x1f ;  /* 0x08201f0015037f89 */ /* 0x000ee400000e0000 */
[----:B---3--:R-:W-:Y:S01]  /*1b80*/  DSETP.GEU.AND P0, PT, R20, R2, PT ;  /* 0x000000021400722a */ /* 0x008fe20003f0e000 */
[C---:B--2---:R-:W-:Y:S02]  /*1b90*/  ISETP.GT.AND P1, PT, R7.reuse, 0x1e, PT ;  /* 0x0000001e0700780c */ /* 0x044fe40003f24270 */
        /* <DEDUP_REMOVED lines=9> */
[----:B------:R-:W2:Y:S03]  /*1c30*/  SHFL.DOWN PT, R5, R3, 0x2, 0x1f ;  /* 0x08401f0003057f89 */ /* 0x000ea600000e0000 */
[----:B------:R-:W-:Y:S01]  /*1c40*/  @!P2 LOP3.LUT R6, R6, 0xf8, RZ, 0xc0, !PT ;  /* 0x000000f80606a812 */ /* 0x000fe200078ec0ff */
[----:B------:R-:W3:Y:S01]  /*1c50*/  @!P2 S2R R9, SR_CgaCtaId ;  /* 0x000000000009a919 */ /* 0x000ee20000008800 */
[----:B--2---:R-:W-:-:S06]  /*1c60*/  DSETP.GEU.AND P0, PT, R2, R4, PT ;  /* 0x000000040200722a */ /* 0x004fcc0003f0e000 */
[----:B------:R-:W-:Y:S02]  /*1c70*/  @!P1 FSEL R2, R4, R2, !P0 ;  /* 0x0000000204029208 */ /* 0x000fe40004000000 */
[----:B------:R-:W-:Y:S02]  /*1c80*/  @!P1 FSEL R3, R5, R3, !P0 ;  /* 0x0000000305039208 */ /* 0x000fe40004000000 */
[----:B------:R-:W-:Y:S01]  /*1c90*/  ISETP.GT.AND P1, PT, R7, 0x1b, PT ;  /* 0x0000001b0700780c */ /* 0x000fe20003f24270 */
[----:B------:R-:W-:Y:S01]  /*1ca0*/  SHFL.DOWN PT, R4, R2, 0x4, 0x1f ;  /* 0x08801f0002047f89 */ /* 0x000fe200000e0000 */
[----:B---3--:R-:W-:-:S03]  /*1cb0*/  @!P2 LEA R9, R9, R8, 0x18 ;  /* 0x000000080909a211 */ /* 0x008fc600078ec0ff */
[----:B------:R-:W2:Y:S02]  /*1cc0*/  SHFL.DOWN PT, R5, R3, 0x4, 0x1f ;  /* 0x08801f0003057f89 */ /* 0x000ea400000e0000 */
[----:B------:R-:W-:Y:S01]  /*1cd0*/  @!P2 IMAD.IADD R9, R6, 0x1, R9 ;  /* 0x000000010609a824 */ /* 0x000fe200078e0209 */
[----:B--2---:R-:W-:-:S06]  /*1ce0*/  DSETP.GEU.AND P0, PT, R2, R4, PT ;  /* 0x000000040200722a */ /* 0x004fcc0003f0e000 */
[----:B------:R-:W-:Y:S02]  /*1cf0*/  @!P1 FSEL R2, R4, R2, !P0 ;  /* 0x0000000204029208 */ /* 0x000fe40004000000 */
[----:B------:R-:W-:Y:S02]  /*1d00*/  @!P1 FSEL R3, R5, R3, !P0 ;  /* 0x0000000305039208 */ /* 0x000fe40004000000 */
[----:B------:R-:W-:Y:S01]  /*1d10*/  ISETP.GT.AND P1, PT, R7, 0x17, PT ;  /* 0x000000170700780c */ /* 0x000fe20003f24270 */
[----:B------:R-:W-:Y:S04]  /*1d20*/  SHFL.DOWN PT, R4, R2, 0x8, 0x1f ;  /* 0x09001f0002047f89 */ /* 0x000fe800000e0000 */
[----:B------:R-:W2:Y:S02]  /*1d30*/  SHFL.DOWN PT, R5, R3, 0x8, 0x1f ;  /* 0x09001f0003057f89 */ /* 0x000ea400000e0000 */
[----:B--2---:R-:W-:-:S06]  /*1d40*/  DSETP.GEU.AND P0, PT, R2, R4, PT ;  /* 0x000000040200722a */ /* 0x004fcc0003f0e000 */
[----:B------:R-:W-:Y:S02]  /*1d50*/  @!P1 FSEL R2, R4, R2, !P0 ;  /* 0x0000000204029208 */ /* 0x000fe40004000000 */
[----:B------:R-:W-:Y:S02]  /*1d60*/  @!P1 FSEL R3, R5, R3, !P0 ;  /* 0x0000000305039208 */ /* 0x000fe40004000000 */
[----:B------:R-:W-:Y:S01]  /*1d70*/  ISETP.GT.AND P1, PT, R7, 0xf, PT ;  /* 0x0000000f0700780c */ /* 0x000fe20003f24270 */
[----:B------:R-:W-:Y:S04]  /*1d80*/  SHFL.DOWN PT, R4, R2, 0x10, 0x1f ;  /* 0x0a001f0002047f89 */ /* 0x000fe800000e0000 */
[----:B------:R-:W2:Y:S02]  /*1d90*/  SHFL.DOWN PT, R5, R3, 0x10, 0x1f ;  /* 0x0a001f0003057f89 */ /* 0x000ea400000e0000 */
[----:B--2---:R-:W-:-:S06]  /*1da0*/  DSETP.GEU.AND P0, PT, R2, R4, PT ;  /* 0x000000040200722a */ /* 0x004fcc0003f0e000 */
        /* <DEDUP_REMOVED lines=8> */
[----:B------:R-:W3:Y:S01]  /*1e30*/  S2UR UR5, SR_CgaCtaId ;  /* 0x00000000000579c3 */ /* 0x000ee20000008800 */
[----:B------:R-:W-:Y:S02]  /*1e40*/  UMOV UR4, 0x400 ;  /* 0x0000040000047882 */ /* 0x000fe40000000000 */
[----:B---3--:R-:W-:-:S09]  /*1e50*/  ULEA UR4, UR5, UR4, 0x18 ;  /* 0x0000000405047291 */ /* 0x008fd2000f8ec0ff */
[----:B------:R-:W3:Y:S04]  /*1e60*/  LDS.128 R12, [UR4+0x10] ;  /* 0x00001004ff0c7984 */ /* 0x000ee80008000c00 */
[----:B--2---:R-:W2:Y:S04]  /*1e70*/  LDS.128 R4, [UR4+0x20] ;  /* 0x00002004ff047984 */ /* 0x004ea80008000c00 */
[----:B------:R-:W4:Y:S01]  /*1e80*/  LDS.128 R8, [UR4+0x30] ;  /* 0x00003004ff087984 */ /* 0x000f220008000c00 */
[----:B---3--:R-:W-:-:S06]  /*1e90*/  DSETP.GEU.AND P1, PT, R2, R12, PT ;  /* 0x0000000c0200722a */ /* 0x008fcc0003f2e000 */
[----:B------:R-:W-:Y:S02]  /*1ea0*/  FSEL R2, R12, R2, !P1 ;  /* 0x000000020c027208 */ /* 0x000fe40004800000 */
[----:B------:R-:W-:-:S06]  /*1eb0*/  FSEL R3, R13, R3, !P1 ;  /* 0x000000030d037208 */ /* 0x000fcc0004800000 */
[----:B------:R-:W-:-:S06]  /*1ec0*/  DSETP.GEU.AND P1, PT, R2, R14, PT ;  /* 0x0000000e0200722a */ /* 0x000fcc0003f2e000 */
[----:B------:R-:W-:Y:S02]  /*1ed0*/  FSEL R2, R14, R2, !P1 ;  /* 0x000000020e027208 */ /* 0x000fe40004800000 */
[----:B------:R-:W-:-:S06]  /*1ee0*/  FSEL R3, R15, R3, !P1 ;  /* 0x000000030f037208 */ /* 0x000fcc0004800000 */
[----:B--2---:R-:W-:-:S06]  /*1ef0*/  DSETP.GEU.AND P1, PT, R2, R4, PT ;  /* 0x000000040200722a */ /* 0x004fcc0003f2e000 */
[----:B------:R-:W-:Y:S02]  /*1f00*/  FSEL R4, R4, R2, !P1 ;  /* 0x0000000204047208 */ /* 0x000fe40004800000 */
[----:B------:R-:W-:Y:S02]  /*1f10*/  FSEL R5, R5, R3, !P1 ;  /* 0x0000000305057208 */ /* 0x000fe40004800000 */
[----:B------:R-:W2:Y:S04]  /*1f20*/  LDS.64 R2, [UR4+0x40] ;  /* 0x00004004ff027984 */ /* 0x000ea80008000a00 */
        /* <DEDUP_REMOVED lines=9> */
[----:B--2---:R-:W-:-:S06]  /*1fc0*/  DSETP.GEU.AND P1, PT, R4, R2, PT ;  /* 0x000000020400722a */ /* 0x004fcc0003f2e000 */
[----:B------:R-:W-:Y:S02]  /*1fd0*/  FSEL R2, R2, R4, !P1 ;  /* 0x0000000402027208 */ /* 0x000fe40004800000 */
[----:B------:R-:W-:Y:S01]  /*1fe0*/  FSEL R3, R3, R5, !P1 ;  /* 0x0000000503037208 */ /* 0x000fe20004800000 */
[----:B------:R-:W-:Y:S06]  /*1ff0*/  BRA `(.L_x_69) ;  /* 0x0000001c00f47947 */ /* 0x000fec0003800000 */
.L_x_58:
        /* <DEDUP_REMOVED lines=16> */
.L_x_80:
[----:B------:R-:W-:Y:S05]  /*2100*/  BSYNC.RECONVERGENT B1 ;  /* 0x0000000000017941 */ /* 0x000fea0003800200 */
.L_x_79:
        /* <DEDUP_REMOVED lines=18> */
.L_x_85:
        /* <DEDUP_REMOVED lines=10> */
.L_x_84:
[----:B------:R-:W-:Y:S05]  /*22d0*/  BSYNC.RECONVERGENT B2 ;  /* 0x0000000000027941 */ /* 0x000fea0003800200 */
.L_x_83:
[----:B------:R-:W-:Y:S05]  /*22e0*/  @!P2 BRA `(.L_x_82) ;  /* 0x000000000080a947 */ /* 0x000fea0003800000 */
[----:B------:R-:W0:Y:S01]  /*22f0*/  LDC.64 R4, c[0x0][0x380] ;  /* 0x0000e000ff047b82 */ /* 0x000e220000000a00 */
[----:B------:R-:W-:Y:S02]  /*2300*/  IMAD.U32 R7, RZ, RZ, UR16 ;  /* 0x00000010ff077e24 */ /* 0x000fe4000f8e00ff */
[----:B------:R-:W-:Y:S02]  /*2310*/  VIADD R6, R8, 0x200 ;  /* 0x0000020008067836 */ /* 0x000fe40000000000 */
[----:B------:R-:W-:-:S07]  /*2320*/  IMAD R7, R7, 0x800, R8 ;  /* 0x0000080007077824 */ /* 0x000fce00078e0208 */
.L_x_86:
        /* <DEDUP_REMOVED lines=28> */
.L_x_82:
[----:B------:R-:W-:Y:S05]  /*24f0*/  BSYNC.RECONVERGENT B1 ;  /* 0x0000000000017941 */ /* 0x000fea0003800200 */
.L_x_81:
        /* <DEDUP_REMOVED lines=45> */
[----:B------:R-:W-:-:S03]  /*27d0*/  FSEL R5, R5, R3, P1 ;  /* 0x0000000305057208 */ /* 0x000fc60000800000 */
[----:B0-----:R-:W-:Y:S02]  /*27e0*/  IMAD.MOV.U32 R2, RZ, RZ, R4 ;  /* 0x000000ffff027224 */ /* 0x001fe400078e0004 */
[----:B------:R-:W-:Y:S01]  /*27f0*/  IMAD.MOV.U32 R3, RZ, RZ, R5 ;  /* 0x000000ffff037224 */ /* 0x000fe200078e0005 */
[----:B------:R-:W-:Y:S06]  /*2800*/  BAR.SYNC.DEFER_BLOCKING 0x0 ;  /* 0x0000000000007b1d */ /* 0x000fec0000010000 */
[----:B------:R-:W-:Y:S05]  /*2810*/  @P0 BRA `(.L_x_69) ;  /* 0x0000001400ec0947 */ /* 0x000fea0003800000 */
[----:B------:R-:W0:Y:S01]  /*2820*/  S2UR UR5, SR_CgaCtaId ;  /* 0x00000000000579c3 */ /* 0x000e220000008800 */
[----:B------:R-:W-:Y:S02]  /*2830*/  UMOV UR4, 0x400 ;  /* 0x0000040000047882 */ /* 0x000fe40000000000 */
[----:B0-----:R-:W-:-:S09]  /*2840*/  ULEA UR4, UR5, UR4, 0x18 ;  /* 0x0000000405047291 */ /* 0x001fd2000f8ec0ff */
[----:B------:R-:W0:Y:S04]  /*2850*/  LDS.128 R12, [UR4+0x10] ;  /* 0x00001004ff0c7984 */ /* 0x000e280008000c00 */
[----:B------:R-:W1:Y:S04]  /*2860*/  LDS.128 R4, [UR4+0x20] ;  /* 0x00002004ff047984 */ /* 0x000e680008000c00 */
        /* <DEDUP_REMOVED lines=24> */
.L_x_87:
        /* <DEDUP_REMOVED lines=36> */
[----:B------:R-:W-:Y:S01]  /*2c30*/  VIADD R10, R10, 0x10 ;  /* 0x000000100a0a7836 */ /* 0x000fe20000000000 */
[----:B------:R-:W0:Y:S11]  /*2c40*/  SHFL.DOWN PT, R3, R7, 0x8, R5 ;  /* 0x0900000007037989 */ /* 0x000e3600000e0005 */
[----:B------:R-:W1:Y:S01]  /*2c50*/  @!P0 S2R R9, SR_CgaCtaId ;  /* 0x0000000000098919 */ /* 0x000e620000008800 */
[----:B------:R-:W-:Y:S01]  /*2c60*/  @!P0 MOV R8, 0x400 ;  /* 0x0000040000088802 */ /* 0x000fe20000000f00 */
[----:B0-----:R-:W-:Y:S01]  /*2c70*/  DSETP.GEU.AND P1, PT, R6, R2, PT ;  /* 0x000000020600722a */ /* 0x001fe20003f2e000 */
[----:B------:R-:W-:-:S05]  /*2c80*/  @!P0 SHF.R.U32.HI R6, RZ, 0x2, R0 ;  /* 0x00000002ff068819 */ /* 0x000fca0000011600 */
[----:B------:R-:W-:Y:S02]  /*2c90*/  @!P2 FSEL R4, R2, R4, !P1 ;  /* 0x000000040204a208 */ /* 0x000fe40004800000 */
[----:B------:R-:W-:Y:S02]  /*2ca0*/  @!P2 FSEL R7, R3, R7, !P1 ;  /* 0x000000070307a208 */ /* 0x000fe40004800000 */
[----:B------:R-:W-:Y:S01]  /*2cb0*/  ISETP.GT.AND P2, PT, R10, R5, PT ;  /* 0x000000050a00720c */ /* 0x000fe20003f44270 */
[----:B------:R-:W-:Y:S01]  /*2cc0*/  SHFL.DOWN PT, R2, R4, 0x10, R5 ;  /* 0x0a00000004027989 */ /* 0x000fe200000e0005 */
[----:B------:R-:W-:-:S03]  /*2cd0*/  @!P0 LOP3.LUT R6, R6, 0xf8, RZ, 0xc0, !PT ;  /* 0x000000f806068812 */ /* 0x000fc600078ec0ff */
[----:B------:R0:W2:Y:S01]  /*2ce0*/  SHFL.DOWN PT, R3, R7, 0x10, R5 ;  /* 0x0a00000007037989 */ /* 0x0000a200000e0005 */
        /* <DEDUP_REMOVED lines=11> */
[----:B0-----:R-:W-:Y:S05]  /*2da0*/  @P0 BRA `(.L_x_69) ;  /* 0x0000001000880947 */ /* 0x001fea0003800000 */
        /* <DEDUP_REMOVED lines=59> */
.L_x_78:
[----:B------:R-:W0:Y:S01]  /*3160*/  S2R R0, SR_TID.X ;  /* 0x0000000000007919 */ /* 0x000e220000002100 */
[----:B------:R-:W1:Y:S01]  /*3170*/  LDCU.64 UR8, c[0x0][0x380] ;  /* 0x00007000ff0877ac */ /* 0x000e620008000a00 */
[----:B------:R-:W-:Y:S02]  /*3180*/  IMAD.U32 R19, RZ, RZ, UR16 ;  /* 0x00000010ff137e24 */ /* 0x000fe4000f8e00ff */
[----:B-1----:R-:W-:Y:S02]  /*3190*/  IMAD.U32 R2, RZ, RZ, UR8 ;  /* 0x00000008ff027e24 */ /* 0x002fe4000f8e00ff */
[----:B------:R-:W-:Y:S02]  /*31a0*/  IMAD.U32 R3, RZ, RZ, UR9 ;  /* 0x00000009ff037e24 */ /* 0x000fe4000f8e00ff */
[----:B0-----:R-:W-:-:S04]  /*31b0*/  IMAD R19, R19, 0x800, R0 ;  /* 0x0000080013137824 */ /* 0x001fc800078e0200 */
[----:B------:R-:W-:-:S05]  /*31c0*/  IMAD.WIDE.U32 R18, R19, 0x8, R2 ;  /* 0x0000000813127825 */ /* 0x000fca00078e0002 */
        /* <DEDUP_REMOVED lines=8> */
[----:B------:R-:W-:Y:S01]  /*3250*/  UISETP.GE.U32.AND UP0, UPT, UR13, UR5, UPT ;  /* 0x000000050d00728c */ /* 0x000fe2000bf06070 */
        /* <DEDUP_REMOVED lines=21> */
[----:B------:R-:W-:Y:S06]  /*33b0*/  BRA.U !UP0, `(.L_x_88) ;  /* 0x0000000508dc7547 */ /* 0x000fec000b800000 */
[----:B------:R-:W-:Y:S02]  /*33c0*/  ULEA UR8, UR16, UR5, 0xb ;  /* 0x0000000510087291 */ /* 0x000fe4000f8e58ff */
[----:B------:R-:W-:Y:S02]  /*33d0*/  UIADD3 UR14, UPT, UPT, UR7, -0x800, URZ ;  /* 0xfffff800070e7890 */ /* 0x000fe4000fffe0ff */
[----:B------:R-:W-:Y:S02]  /*33e0*/  UIADD3 UR9, UPT, UPT, UR8, 0x100, URZ ;  /* 0x0000010008097890 */ /* 0x000fe4000fffe0ff */
[----:B------:R-:W-:Y:S02]  /*33f0*/  UISETP.GT.U32.AND UP0, UPT, UR8, UR14, UPT ;  /* 0x0000000e0800728c */ /* 0x000fe4000bf04070 */
[----:B------:R-:W-:Y:S01]  /*3400*/  VIADD R7, R0, UR8 ;  /* 0x0000000800077c36 */ /* 0x000fe20008000000 */
[----:B------:R-:W-:Y:S01]  /*3410*/  UMOV UR4, URZ ;  /* 0x000000ff00047c82 */ /* 0x000fe20008000000 */
[----:B------:R-:W-:-:S05]  /*3420*/  UMOV UR6, UR8 ;  /* 0x0000000800067c82 */ /* 0x000fca0008000000 */
[----:B------:R-:W-:Y:S05]  /*3430*/  BRA.U UP0, `(.L_x_89) ;  /* 0x0000000100b87547 */ /* 0x000fea000b800000 */
[----:B------:R-:W0:Y:S01]  /*3440*/  LDC.64 R2, c[0x0][0x380] ;  /* 0x0000e000ff027b82 */ /* 0x000e220000000a00 */
[----:B------:R-:W1:Y:S01]  /*3450*/  LDCU UR7, c[0x0][0x3a8] ;  /* 0x00007500ff0777ac */ /* 0x000e620008000800 */
[----:B------:R-:W-:Y:S01]  /*3460*/  NOP ;  /* 0x0000000000007918 */ /* 0x000fe20000000000 */
.L_x_90:
[----:B------:R-:W-:-:S04]  /*3470*/  VIADD R23, R0, UR6 ;  /* 0x0000000600177c36 */ /* 0x000fc80008000000 */
[----:B0-----:R-:W-:-:S05]  /*3480*/  IMAD.WIDE.U32 R22, R23, 0x8, R2 ;  /* 0x0000000817167825 */ /* 0x001fca00078e0002 */
[----:B------:R-:W2:Y:S04]  /*3490*/  LDG.E.64.CONSTANT R24, desc[UR10][R22.64] ;  /* 0x0000000a16187981 */ /* 0x000ea8000c1e9b00 */
[----:B------:R-:W3:Y:S04]  /*34a0*/  LDG.E.64.CONSTANT R18, desc[UR10][R22.64+0x800] ;  /* 0x0008000a16127981 */ /* 0x000ee8000c1e9b00 */
[----:B------:R-:W4:Y:S04]  /*34b0*/  LDG.E.64.CONSTANT R16, desc[UR10][R22.64+0x1000] ;  /* 0x0010000a16107981 */ /* 0x000f28000c1e9b00 */
[----:B------:R-:W5:Y:S04]  /*34c0*/  LDG.E.64.CONSTANT R14, desc[UR10][R22.64+0x1800] ;  /* 0x0018000a160e7981 */ /* 0x000f68000c1e9b00 */
[----:B------:R-:W5:Y:S04]  /*34d0*/  LDG.E.64.CONSTANT R12, desc[UR10][R22.64+0x2000] ;  /* 0x0020000a160c7981 */ /* 0x000f68000c1e9b00 */
[----:B------:R-:W5:Y:S04]  /*34e0*/  LDG.E.64.CONSTANT R10, desc[UR10][R22.64+0x2800] ;  /* 0x0028000a160a7981 */ /* 0x000f68000c1e9b00 */
[----:B------:R-:W5:Y:S04]  /*34f0*/  LDG.E.64.CONSTANT R8, desc[UR10][R22.64+0x3000] ;  /* 0x0030000a16087981 */ /* 0x000f68000c1e9b00 */
[----:B------:R-:W5:Y:S01]  /*3500*/  LDG.E.64.CONSTANT R20, desc[UR10][R22.64+0x3800] ;  /* 0x0038000a16147981 */ /* 0x000f62000c1e9b00 */
[----:B-1----:R-:W-:-:S04]  /*3510*/  UIADD3 UR12, UPT, UPT, -UR6, UR7, URZ ;  /* 0x00000007060c7290 */ /* 0x002fc8000fffe1ff */
        /* <DEDUP_REMOVED lines=32> */
.L_x_89:
[----:B------:R-:W-:-:S09]  /*3720*/  UISETP.GE.U32.AND UP0, UPT, UR6, UR7, UPT ;  /* 0x000000070600728c */ /* 0x000fd2000bf06070 */
[----:B------:R-:W-:Y:S05]  /*3730*/  BRA.U UP0, `(.L_x_88) ;  /* 0x0000000100fc7547 */ /* 0x000fea000b800000 */
[----:B------:R-:W-:Y:S01]  /*3740*/  UIADD3 UR5, UPT, UPT, -UR6, UR7, URZ ;  /* 0x0000000706057290 */ /* 0x000fe2000fffe1ff */
[----:B------:R-:W-:Y:S05]  /*3750*/  BSSY.RECONVERGENT B1, `(.L_x_88) ;  /* 0x000003d000017945 */ /* 0x000fea0003800200 */
[----:B------:R-:W-:-:S13]  /*3760*/  ISETP.GE.AND P0, PT, R0, UR5, PT ;  /* 0x0000000500007c0c */ /* 0x000fda000bf06270 */
[----:B------:R-:W-:Y:S05]  /*3770*/  @P0 BRA `(.L_x_91) ;  /* 0x0000000000e80947 */ /* 0x000fea0003800000 */
[----:B------:R-:W0:Y:S01]  /*3780*/  LDC R10, c[0x0][0x3ac] ;  /* 0x0000eb00ff0a7b82 */ /* 0x000e220000000800 */
[----:B------:R-:W-:Y:S01]  /*3790*/  LOP3.LUT R6, RZ, R0, RZ, 0x33, !PT ;  /* 0x00000000ff067212 */ /* 0x000fe200078e33ff */
[----:B------:R-:W-:Y:S04]  /*37a0*/  BSSY.RECONVERGENT B2, `(.L_x_92) ;  /* 0x0000018000027945 */ /* 0x000fe80003800200 */
[----:B------:R-:W-:-:S04]  /*37b0*/  VIADD R8, R6, UR7 ;  /* 0x0000000706087c36 */ /* 0x000fc80008000000 */
[----:B------:R-:W-:Y:S02]  /*37c0*/  VIADD R9, R8, -UR8 ;  /* 0x8000000808097c36 */ /* 0x000fe40008000000 */
[----:B0-----:R-:W-:Y:S01]  /*37d0*/  IMAD R6, R10, UR4, RZ ;  /* 0x000000040a067c24 */ /* 0x001fe2000f8e02ff */
[C---:B------:R-:W-:Y:S02]  /*37e0*/  LOP3.LUT R10, R8.reuse, 0x300, RZ, 0xc0, !PT ;  /* 0x00000300080a7812 */ /* 0x040fe400078ec0ff */
[----:B------:R-:W-:Y:S01]  /*37f0*/  LEA.HI R8, R8, 0x1, RZ, 0x18 ;  /* 0x0000000108087811 */ /* 0x000fe200078fc0ff */
[----:B------:R-:W-:Y:S01]  /*3800*/  IMAD R6, R6, -0x800, R9 ;  /* 0xfffff80006067824 */ /* 0x000fe200078e0209 */
[----:B------:R-:W-:Y:S01]  /*3810*/  ISETP.NE.AND P0, PT, R10, 0x300, PT ;  /* 0x000003000a00780c */ /* 0x000fe20003f05270 */
[----:B------:R-:W-:-:S03]  /*3820*/  IMAD.MOV.U32 R10, RZ, RZ, R0 ;  /* 0x000000ffff0a7224 */ /* 0x000fc600078e0000 */
[----:B------:R-:W-:-:S09]  /*3830*/  ISETP.GE.U32.AND P2, PT, R6, 0x300, PT ;  /* 0x000003000600780c */ /* 0x000fd20003f46070 */
[----:B------:R-:W-:Y:S05]  /*3840*/  @!P0 BRA `(.L_x_93) ;  /* 0x0000000000348947 */ /* 0x000fea0003800000 */
[----:B------:R-:W-:Y:S01]  /*3850*/  LOP3.LUT R8, R8, 0x3, RZ, 0xc0, !PT ;  /* 0x0000000308087812 */ /* 0x000fe200078ec0ff */
[----:B------:R-:W-:-:S04]  /*3860*/  IMAD.MOV.U32 R10, RZ, RZ, R0 ;  /* 0x000000ffff0a7224 */ /* 0x000fc800078e0000 */
[----:B------:R-:W-:-:S07]  /*3870*/  IMAD.MOV R6, RZ, RZ, -R8 ;  /* 0x000000ffff067224 */ /* 0x000fce00078e0a08 */
.L_x_94:
        /* <DEDUP_REMOVED lines=10> */
.L_x_93:
[----:B------:R-:W-:Y:S05]  /*3920*/  BSYNC.RECONVERGENT B2 ;  /* 0x0000000000027941 */ /* 0x000fea0003800200 */
.L_x_92:
[----:B------:R-:W-:Y:S05]  /*3930*/  @!P2 BRA `(.L_x_91) ;  /* 0x000000000078a947 */ /* 0x000fea0003800000 */
[C---:B------:R-:W-:Y:S02]  /*3940*/  VIADD R6, R10.reuse, 0x200 ;  /* 0x000002000a067836 */ /* 0x040fe40000000000 */
[----:B------:R-:W-:-:S07]  /*3950*/  VIADD R7, R10, UR9 ;  /* 0x000000090a077c36 */ /* 0x000fce0008000000 */
.L_x_95:
[----:B------:R-:W-:-:S04]  /*3960*/  VIADD R9, R7, 0xffffff00 ;  /* 0xffffff0007097836 */ /* 0x000fc80000000000 */
[----:B------:R-:W-:-:S06]  /*3970*/  IMAD.WIDE.U32 R8, R9, 0x8, R2 ;  /* 0x0000000809087825 */ /* 0x000fcc00078e0002 */
        /* <DEDUP_REMOVED lines=11> */
[----:B------:R-:W-:Y:S01]  /*3a30*/  FSEL R4, R8, R4, !P0 ;  /* 0x0000000408047208 */ /* 0x000fe20004000000 */
[C---:B------:R-:W-:Y:S01]  /*3a40*/  VIADD R8, R6.reuse, 0x200 ;  /* 0x0000020006087836 */ /* 0x040fe20000000000 */
[----:B------:R-:W-:Y:S01]  /*3a50*/  FSEL R5, R9, R5, !P0 ;  /* 0x0000000509057208 */ /* 0x000fe20004000000 */
[----:B------:R-:W-:-:S05]  /*3a60*/  VIADD R6, R6, 0x400 ;  /* 0x0000040006067836 */ /* 0x000fca0000000000 */
        /* <DEDUP_REMOVED lines=11> */
.L_x_91:
[----:B------:R-:W-:Y:S05]  /*3b20*/  BSYNC.RECONVERGENT B1 ;  /* 0x0000000000017941 */ /* 0x000fea0003800200 */
.L_x_88:
        /* <DEDUP_REMOVED lines=49> */
[----:B------:R-:W1:Y:S04]  /*3e40*/  LDS.128 R12, [UR4+0x10] ;  /* 0x00001004ff0c7984 */ /* 0x000e680008000c00 */
[----:B0-----:R-:W0:Y:S04]  /*3e50*/  LDS.128 R4, [UR4+0x20] ;  /* 0x00002004ff047984 */ /* 0x001e280008000c00 */
[----:B------:R-:W2:Y:S01]  /*3e60*/  LDS.128 R8, [UR4+0x30] ;  /* 0x00003004ff087984 */ /* 0x000ea20008000c00 */
[----:B-1----:R-:W-:-:S06]  /*3e70*/  DSETP.GEU.AND P1, PT, R2, R12, PT ;  /* 0x0000000c0200722a */ /* 0x002fcc0003f2e000 */
[----:B------:R-:W-:Y:S02]  /*3e80*/  FSEL R2, R12, R2, !P1 ;  /* 0x000000020c027208 */ /* 0x000fe40004800000 */
[----:B------:R-:W-:-:S06]  /*3e90*/  FSEL R3, R13, R3, !P1 ;  /* 0x000000030d037208 */ /* 0x000fcc0004800000 */
[----:B------:R-:W-:-:S06]  /*3ea0*/  DSETP.GEU.AND P1, PT, R2, R14, PT ;  /* 0x0000000e0200722a */ /* 0x000fcc0003f2e000 */
[----:B------:R-:W-:Y:S02]  /*3eb0*/  FSEL R2, R14, R2, !P1 ;  /* 0x000000020e027208 */ /* 0x000fe40004800000 */
[----:B------:R-:W-:-:S06]  /*3ec0*/  FSEL R3, R15, R3, !P1 ;  /* 0x000000030f037208 */ /* 0x000fcc0004800000 */
[----:B0-----:R-:W-:-:S06]  /*3ed0*/  DSETP.GEU.AND P1, PT, R2, R4, PT ;  /* 0x000000040200722a */ /* 0x001fcc0003f2e000 */
        /* <DEDUP_REMOVED lines=14> */
[----:B------:R-:W-:-:S07]  /*3fc0*/  FSEL R3, R3, R5, !P1 ;  /* 0x0000000503037208 */ /* 0x000fce0004800000 */
.L_x_69:
[----:B01----:R-:W-:Y:S05]  /*3fd0*/  BSYNC.RECONVERGENT B0 ;  /* 0x0000000000007941 */ /* 0x003fea0003800200 */
.L_x_57:
[----:B------:R-:W-:Y:S05]  /*3fe0*/  @P0 EXIT ;  /* 0x000000000000094d */ /* 0x000fea0003800000 */
[----:B------:R-:W0:Y:S02]  /*3ff0*/  LDCU.64 UR4, c[0x0][0x388] ;  /* 0x00007100ff0477ac */ /* 0x000e240008000a00 */
[----:B0-----:R-:W-:-:S06]  /*4000*/  UIMAD.WIDE.U32 UR4, UR16, 0x8, UR4 ;  /* 0x00000008100478a5 */ /* 0x001fcc000f8e0004 */
[----:B--2---:R-:W-:Y:S02]  /*4010*/  IMAD.U32 R4, RZ, RZ, UR4 ;  /* 0x00000004ff047e24 */ /* 0x004fe4000f8e00ff */
[----:B------:R-:W-:-:S05]  /*4020*/  IMAD.U32 R5, RZ, RZ, UR5 ;  /* 0x00000005ff057e24 */ /* 0x000fca000f8e00ff */
[----:B------:R-:W-:Y:S01]  /*4030*/  STG.E.64 desc[UR10][R4.64], R2 ;  /* 0x0000000204007986 */ /* 0x000fe2000c101b0a */
[----:B------:R-:W-:Y:S05]  /*4040*/  EXIT ;  /* 0x000000000000794d */ /* 0x000fea0003800000 */
.L_x_96:
        /* <DEDUP_REMOVED lines=11> */
.L_x_160:


//--------------------- .text._ZN3cub18CUB_300001_SM_10006detail6reduce28DeviceReduceSingleTileKernelINS2_10policy_hubIdjN4cuda3__47maximumIvEEE10Policy1000EPdSB_jS8_ddNS5_3std3__410__identityEEEvT0_T1_T2_T3_T4_T6_ --------------------------
	.section	.text._ZN3cub18CUB_300001_SM_10006detail6reduce28DeviceReduceSingleTileKernelINS2_10policy_hubIdjN4cuda3__47maximumIvEEE10Policy1000EPdSB_jS8_ddNS5_3std3__410__identityEEEvT0_T1_T2_T3_T4_T6_,"ax",@progbits
	.align	128
        .global         _ZN3cub18CUB_300001_SM_10006detail6reduce28DeviceReduceSingleTileKernelINS2_10policy_hubIdjN4cuda3__47maximumIvEEE10Policy1000EPdSB_jS8_ddNS5_3std3__410__identityEEEvT0_T1_T2_T3_T4_T6_
        .type           _ZN3cub18CUB_300001_SM_10006detail6reduce28DeviceReduceSingleTileKernelINS2_10policy_hubIdjN4cuda3__47maximumIvEEE10Policy1000EPdSB_jS8_ddNS5_3std3__410__identityEEEvT0_T1_T2_T3_T4_T6_,@function
        .size           _ZN3cub18CUB_300001_SM_10006detail6reduce28DeviceReduceSingleTileKernelINS2_10policy_hubIdjN4cuda3__47maximumIvEEE10Policy1000EPdSB_jS8_ddNS5_3std3__410__identityEEEvT0_T1_T2_T3_T4_T6_,(.L_x_161 - _ZN3cub18CUB_300001_SM_10006detail6reduce28DeviceReduceSingleTileKernelINS2_10policy_hubIdjN4cuda3__47maximumIvEEE10Policy1000EPdSB_jS8_ddNS5_3std3__410__identityEEEvT0_T1_T2_T3_T4_T6_)
        .other          _ZN3cub18CUB_300001_SM_10006detail6reduce28DeviceReduceSingleTileKernelINS2_10policy_hubIdjN4cuda3__47maximumIvEEE10Policy1000EPdSB_jS8_ddNS5_3std3__410__identityEEEvT0_T1_T2_T3_T4_T6_,@"STO_CUDA_ENTRY STV_DEFAULT"
_ZN3cub18CUB_300001_SM_10006detail6reduce28DeviceReduceSingleTileKernelINS2_10policy_hubIdjN4cuda3__47maximumIvEEE10Policy1000EPdSB_jS8_ddNS5_3std3__410__identityEEEvT0_T1_T2_T3_T4_T6_:
.text._ZN3cub18CUB_300001_SM_10006detail6reduce28DeviceReduceSingleTileKernelINS2_10policy_hubIdjN4cuda3__47maximumIvEEE10Policy1000EPdSB_jS8_ddNS5_3std3__410__identityEEEvT0_T1_T2_T3_T4_T6_:
        /* <DEDUP_REMOVED lines=13> */
.L_x_97:
[----:B------:R-:W0:Y:S01]  /*00d0*/  LDCU UR4, c[0x0][0x380] ;  /* 0x00007000ff0477ac */ /* 0x000e220008000800 */
[----:B------:R-:W-:Y:S01]  /*00e0*/  BSSY.RECONVERGENT B0, `(.L_x_98) ;  /* 0x00004ae000007945 */ /* 0x000fe20003800200 */
[----:B0-----:R-:W-:-:S09]  /*00f0*/  ULOP3.LUT UP0, URZ, UR4, 0x1f, URZ, 0xc0, !UPT ;  /* 0x0000001f04ff7892 */ /* 0x001fd2000f80c0ff */
[----:B------:R-:W-:Y:S05]  /*0100*/  BRA.U UP0, `(.L_x_99) ;  /* 0x0000002500447547 */ /* 0x000fea000b800000 */
[----:B------:R-:W-:-:S13]  /*0110*/  ISETP.GT.U32.AND P0, PT, R0, 0x7ff, PT ;  /* 0x000007ff0000780c */ /* 0x000fda0003f04070 */
[----:B------:R-:W-:Y:S05]  /*0120*/  @P0 BRA `(.L_x_100) ;  /* 0x0000001400f80947 */ /* 0x000fea0003800000 */
[----:B------:R-:W0:Y:S01]  /*0130*/  S2R R3, SR_TID.X ;  /* 0x0000000000037919 */ /* 0x000e220000002100 */
[----:B------:R-:W-:Y:S01]  /*0140*/  BSSY.RECONVERGENT B1, `(.L_x_101) ;  /* 0x0000009000017945 */ /* 0x000fe20003800200 */
[----:B------:R-:W-:Y:S02]  /*0150*/  CS2R R4, SRZ ;  /* 0x0000000000047805 */ /* 0x000fe4000001ff00 */
[----:B0-----:R-:W-:Y:S01]  /*0160*/  ISETP.GE.U32.AND P0, PT, R3, R0, PT ;  /* 0x000000000300720c */ /* 0x001fe20003f06070 */
[----:B------:R-:W-:-:S12]  /*0170*/  IMAD.MOV.U32 R9, RZ, RZ, R3 ;  /* 0x000000ffff097224 */ /* 0x000fd800078e0003 */
[----:B------:R-:W-:Y:S05]  /*0180*/  @P0 BRA `(.L_x_102) ;  /* 0x0000000000100947 */ /* 0x000fea0003800000 */
[----:B------:R-:W0:Y:S02]  /*0190*/  LDC.64 R4, c[0x0][0x380] ;  /* 0x0000e000ff047b82 */ /* 0x000e240000000a00 */
[----:B0-----:R-:W-:-:S06]  /*01a0*/  IMAD.WIDE.U32 R4, R3, 0x8, R4 ;  /* 0x0000000803047825 */ /* 0x001fcc00078e0004 */
[----:B------:R-:W5:Y:S01]  /*01b0*/  LDG.E.64.CONSTANT R4, desc[UR6][R4.64] ;  /* 0x0000000604047981 */ /* 0x000f62000c1e9b00 */
[----:B------:R-:W-:-:S07]  /*01c0*/  VIADD R9, R3, 0x100 ;  /* 0x0000010003097836 */ /* 0x000fce0000000000 */
.L_x_102:
[----:B------:R-:W-:Y:S05]  /*01d0*/  BSYNC.RECONVERGENT B1 ;  /* 0x0000000000017941 */ /* 0x000fea0003800200 */
.L_x_101:
[----:B------:R-:W-:Y:S01]  /*01e0*/  ISETP.GE.U32.AND P0, PT, R9, R0, PT ;  /* 0x000000000900720c */ /* 0x000fe20003f06070 */
        /* <DEDUP_REMOVED lines=16> */
.L_x_107:
        /* <DEDUP_REMOVED lines=12> */
.L_x_106:
[----:B------:R-:W-:Y:S05]  /*03b0*/  BSYNC.RECONVERGENT B2 ;  /* 0x0000000000027941 */ /* 0x000fea0003800200 */
.L_x_105:
[----:B------:R-:W-:Y:S05]  /*03c0*/  @!P0 BRA `(.L_x_104) ;  /* 0x0000000800288947 */ /* 0x000fea0003800000 */
[----:B------:R-:W0:Y:S01]  /*03d0*/  LDC.64 R6, c[0x0][0x380] ;  /* 0x0000e000ff067b82 */ /* 0x000e220000000a00 */
[----:B------:R-:W-:Y:S01]  /*03e0*/  IMAD.IADD R2, R0, 0x1, -R9 ;  /* 0x0000000100027824 */ /* 0x000fe200078e0a09 */
[----:B------:R-:W-:Y:S01]  /*03f0*/  BSSY.RECONVERGENT B2, `(.L_x_108) ;  /* 0x000004c000027945 */ /* 0x000fe20003800200 */
[----:B------:R-:W-:-:S03]  /*0400*/  PLOP3.LUT P0, PT, PT, PT, PT, 0x80, 0x8 ;  /* 0x000000000008781c */ /* 0x000fc60003f0f070 */
[----:B------:R-:W-:Y:S01]  /*0410*/  ISETP.GT.AND P1, PT, R2, 0xc00, PT ;  /* 0x00000c000200780c */ /* 0x000fe20003f24270 */
[----:B0-----:R-:W-:-:S12]  /*0420*/  IMAD.WIDE.U32 R6, R9, 0x8, R6 ;  /* 0x0000000809067825 */ /* 0x001fd800078e0006 */
[----:B------:R-:W-:Y:S05]  /*0430*/  @!P1 BRA `(.L_x_109) ;  /* 0x00000004001c9947 */ /* 0x000fea0003800000 */
[----:B------:R-:W-:Y:S01]  /*0440*/  PLOP3.LUT P0, PT, PT, PT, PT, 0x8, 0x80 ;  /* 0x000000000080781c */ /* 0x000fe20003f0e170 */
[----:B------:R-:W-:-:S12]  /*0450*/  VIADD R2, R0, 0xfffff400 ;  /* 0xfffff40000027836 */ /* 0x000fd80000000000 */
.L_x_110:
[----:B------:R-:W2:Y:S04]  /*0460*/  LDG.E.64.CONSTANT R40, desc[UR6][R6.64] ;  /* 0x0000000606287981 */ /* 0x000ea8000c1e9b00 */
[----:B------:R-:W3:Y:S04]  /*0470*/  LDG.E.64.CONSTANT R38, desc[UR6][R6.64+0x800] ;  /* 0x0008000606267981 */ /* 0x000ee8000c1e9b00 */
[----:B------:R-:W4:Y:S04]  /*0480*/  LDG.E.64.CONSTANT R36, desc[UR6][R6.64+0x1000] ;  /* 0x0010000606247981 */ /* 0x000f28000c1e9b00 */
        /* <DEDUP_REMOVED lines=12> */
[----:B------:R0:W4:Y:S01]  /*0550*/  LDG.E.64.CONSTANT R10, desc[UR6][R6.64+0x7800] ;  /* 0x00780006060a7981 */ /* 0x000122000c1e9b00 */
[----:B------:R-:W-:-:S05]  /*0560*/  VIADD R9, R9, 0x1000 ;  /* 0x0000100009097836 */ /* 0x000fca0000000000 */
[----:B------:R-:W-:Y:S02]  /*0570*/  ISETP.GE.AND P2, PT, R9, R2, PT ;  /* 0x000000020900720c */ /* 0x000fe40003f46270 */
[----:B0-----:R-:W-:-:S05]  /*0580*/  IADD3 R6, P3, PT, R6, 0x8000, RZ ;  /* 0x0000800006067810 */ /* 0x001fca0007f7e0ff */
[----:B------:R-:W-:Y:S01]  /*0590*/  IMAD.X R7, RZ, RZ, R7, P3 ;  /* 0x000000ffff077224 */ /* 0x000fe200018e0607 */
        /* <DEDUP_REMOVED lines=49> */
.L_x_109:
[----:B------:R-:W-:Y:S05]  /*08b0*/  BSYNC.RECONVERGENT B2 ;  /* 0x0000000000027941 */ /* 0x000fea0003800200 */
.L_x_108:
[----:B------:R-:W-:Y:S01]  /*08c0*/  IMAD.IADD R2, R0, 0x1, -R9 ;  /* 0x0000000100027824 */ /* 0x000fe200078e0a09 */
[----:B------:R-:W-:Y:S04]  /*08d0*/  BSSY.RECONVERGENT B2, `(.L_x_111) ;  /* 0x0000027000027945 */ /* 0x000fe80003800200 */
[----:B------:R-:W-:-:S13]  /*08e0*/  ISETP.GT.AND P1, PT, R2, 0x400, PT ;  /* 0x000004000200780c */ /* 0x000fda0003f24270 */
[----:B------:R-:W-:Y:S05]  /*08f0*/  @!P1 BRA `(.L_x_112) ;  /* 0x0000000000909947 */ /* 0x000fea0003800000 */
[----:B------:R-:W2:Y:S04]  /*0900*/  LDG.E.64.CONSTANT R12, desc[UR6][R6.64] ;  /* 0x00000006060c7981 */ /* 0x000ea8000c1e9b00 */
[----:B------:R-:W3:Y:S04]  /*0910*/  LDG.E.64.CONSTANT R14, desc[UR6][R6.64+0x800] ;  /* 0x00080006060e7981 */ /* 0x000ee8000c1e9b00 */
[----:B------:R-:W4:Y:S04]  /*0920*/  LDG.E.64.CONSTANT R16, desc[UR6][R6.64+0x1000] ;  /* 0x0010000606107981 */ /* 0x000f28000c1e9b00 */
[----:B------:R-:W4:Y:S04]  /*0930*/  LDG.E.64.CONSTANT R18, desc[UR6][R6.64+0x1800] ;  /* 0x0018000606127981 */ /* 0x000f28000c1e9b00 */
[----:B------:R-:W4:Y:S04]  /*0940*/  LDG.E.64.CONSTANT R20, desc[UR6][R6.64+0x2000] ;  /* 0x0020000606147981 */ /* 0x000f28000c1e9b00 */
[----:B------:R-:W4:Y:S04]  /*0950*/  LDG.E.64.CONSTANT R22, desc[UR6][R6.64+0x2800] ;  /* 0x0028000606167981 */ /* 0x000f28000c1e9b00 */
[----:B------:R-:W4:Y:S04]  /*0960*/  LDG.E.64.CONSTANT R24, desc[UR6][R6.64+0x3000] ;  /* 0x0030000606187981 */ /* 0x000f28000c1e9b00 */
[----:B------:R0:W4:Y:S01]  /*0970*/  LDG.E.64.CONSTANT R10, desc[UR6][R6.64+0x3800] ;  /* 0x00380006060a7981 */ /* 0x000122000c1e9b00 */
[----:B------:R-:W-:Y:S01]  /*0980*/  VIADD R9, R9, 0x800 ;  /* 0x0000080009097836 */ /* 0x000fe20000000000 */
        /* <DEDUP_REMOVED lines=27> */
.L_x_112:
[----:B------:R-:W-:Y:S05]  /*0b40*/  BSYNC.RECONVERGENT B2 ;  /* 0x0000000000027941 */ /* 0x000fea0003800200 */
.L_x_111:
[----:B------:R-:W-:-:S13]  /*0b50*/  ISETP.LT.OR P0, PT, R9, R0, P0 ;  /* 0x000000000900720c */ /* 0x000fda0000701670 */
[----:B------:R-:W-:Y:S05]  /*0b60*/  @!P0 BRA `(.L_x_104) ;  /* 0x0000000000408947 */ /* 0x000fea0003800000 */
        /* <DEDUP_REMOVED lines=16> */
.L_x_104:
[----:B------:R-:W-:Y:S05]  /*0c70*/  BSYNC.RECONVERGENT B1 ;  /* 0x0000000000017941 */ /* 0x000fea0003800200 */
.L_x_103:
[----:B------:R-:W-:-:S13]  /*0c80*/  ISETP.GE.U32.AND P0, PT, R0, 0x100, PT ;  /* 0x000001000000780c */ /* 0x000fda0003f06070 */
        /* <DEDUP_REMOVED lines=58> */
[----:B-1----:R-:W0:Y:S04]  /*1030*/  LDS.128 R8, [UR4+0x10] ;  /* 0x00001004ff087984 */ /* 0x002e280008000c00 */
        /* <DEDUP_REMOVED lines=25> */
.L_x_113:
[----:B------:R-:W-:Y:S01]  /*11d0*/  LOP3.LUT R2, R3, 0x3e0, RZ, 0xc0, !PT ;  /* 0x000003e003027812 */ /* 0x000fe200078ec0ff */
[----:B------:R-:W0:Y:S03]  /*11e0*/  S2R R10, SR_LANEID ;  /* 0x00000000000a7919 */ /* 0x000e260000000000 */
[----:B------:R-:W-:Y:S01]  /*11f0*/  LOP3.LUT R9, RZ, R2, RZ, 0x33, !PT ;  /* 0x00000002ff097212 */ /* 0x000fe200078e33ff */
[----:B------:R-:W-:-:S04]  /*1200*/  VIADD R7, R2, 0x20 ;  /* 0x0000002002077836 */ /* 0x000fc80000000000 */
[----:B------:R-:W-:Y:S01]  /*1210*/  IMAD.IADD R9, R9, 0x1, R0 ;  /* 0x0000000109097824 */ /* 0x000fe200078e0200 */
[----:B------:R-:W-:-:S04]  /*1220*/  ISETP.GT.U32.AND P0, PT, R7, R0, PT ;  /* 0x000000000700720c */ /* 0x000fc80003f04070 */
        /* <DEDUP_REMOVED lines=60> */
[----:B------:R-:W-:Y:S01]  /*15f0*/  ISETP.GT.U32.AND P2, PT, R0, 0x20, PT ;  /* 0x000000200000780c */ /* 0x000fe20003f44070 */
        /* <DEDUP_REMOVED lines=8> */
[C---:B------:R-:W-:Y:S01]  /*1680*/  ISETP.GT.U32.AND P1, PT, R0.reuse, 0x40, PT ;  /* 0x000000400000780c */ /* 0x040fe20003f24070 */
[----:B------:R-:W-:Y:S01]  /*1690*/  IMAD.MOV.U32 R2, RZ, RZ, R13 ;  /* 0x000000ffff027224 */ /* 0x000fe200078e000d */
[----:B------:R-:W-:Y:S01]  /*16a0*/  ISETP.GT.U32.AND P2, PT, R0, 0x60, PT ;  /* 0x000000600000780c */ /* 0x000fe20003f44070 */
[----:B------:R-:W-:Y:S01]  /*16b0*/  IMAD.MOV.U32 R3, RZ, RZ, R12 ;  /* 0x000000ffff037224 */ /* 0x000fe200078e000c */
[----:B------:R-:W0:Y:S05]  /*16c0*/  LDS.128 R4, [UR4+0x30] ;  /* 0x00003004ff047984 */ /* 0x000e2a0008000c00 */
[----:B------:R-:W-:-:S06]  /*16d0*/  DSETP.GEU.AND P3, PT, R2, R14, PT ;  /* 0x0000000e0200722a */ /* 0x000fcc0003f6e000 */
[----:B------:R-:W-:Y:S02]  /*16e0*/  @P1 FSEL R13, R14, R13, !P3 ;  /* 0x0000000d0e0d1208 */ /* 0x000fe40005800000 */
[----:B------:R-:W-:Y:S02]  /*16f0*/  @P1 FSEL R12, R15, R12, !P3 ;  /* 0x0000000c0f0c1208 */ /* 0x000fe40005800000 */
[----:B------:R-:W-:Y:S01]  /*1700*/  ISETP.GT.U32.AND P1, PT, R0, 0x80, PT ;  /* 0x000000800000780c */ /* 0x000fe20003f24070 */
[----:B------:R-:W-:Y:S02]  /*1710*/  IMAD.MOV.U32 R2, RZ, RZ, R13 ;  /* 0x000000ffff027224 */ /* 0x000fe400078e000d */
[----:B------:R-:W-:-:S06]  /*1720*/  IMAD.MOV.U32 R3, RZ, RZ, R12 ;  /* 0x000000ffff037224 */ /* 0x000fcc00078e000c */
[----:B-1----:R-:W-:Y:S01]  /*1730*/  DSETP.GEU.AND P3, PT, R2, R8, PT ;  /* 0x000000080200722a */ /* 0x002fe20003f6e000 */
[----:B------:R-:W1:Y:S05]  /*1740*/  LDS.64 R2, [UR4+0x40] ;  /* 0x00004004ff027984 */ /* 0x000e6a0008000a00 */
[----:B------:R-:W-:Y:S02]  /*1750*/  @P2 FSEL R13, R8, R13, !P3 ;  /* 0x0000000d080d2208 */ /* 0x000fe40005800000 */
[----:B------:R-:W-:Y:S02]  /*1760*/  @P2 FSEL R12, R9, R12, !P3 ;  /* 0x0000000c090c2208 */ /* 0x000fe40005800000 */
[----:B------:R-:W-:Y:S01]  /*1770*/  ISETP.GT.U32.AND P2, PT, R0, 0xa0, PT ;  /* 0x000000a00000780c */ /* 0x000fe20003f44070 */
[----:B------:R-:W-:-:S02]  /*1780*/  IMAD.MOV.U32 R8, RZ, RZ, R13 ;  /* 0x000000ffff087224 */ /* 0x000fc400078e000d */
[----:B------:R-:W-:-:S06]  /*1790*/  IMAD.MOV.U32 R9, RZ, RZ, R12 ;  /* 0x000000ffff097224 */ /* 0x000fcc00078e000c */
[----:B------:R-:W-:-:S06]  /*17a0*/  DSETP.GEU.AND P3, PT, R8, R10, PT ;  /* 0x0000000a0800722a */ /* 0x000fcc0003f6e000 */
[----:B------:R-:W-:Y:S02]  /*17b0*/  @P1 FSEL R13, R10, R13, !P3 ;  /* 0x0000000d0a0d1208 */ /* 0x000fe40005800000 */
[----:B------:R-:W-:Y:S02]  /*17c0*/  @P1 FSEL R12, R11, R12, !P3 ;  /* 0x0000000c0b0c1208 */ /* 0x000fe40005800000 */
[----:B------:R-:W-:Y:S01]  /*17d0*/  ISETP.GT.U32.AND P1, PT, R0, 0xc0, PT ;  /* 0x000000c00000780c */ /* 0x000fe20003f24070 */
[----:B------:R-:W-:Y:S02]  /*17e0*/  IMAD.MOV.U32 R8, RZ, RZ, R13 ;  /* 0x000000ffff087224 */ /* 0x000fe400078e000d */
[----:B------:R-:W-:-:S06]  /*17f0*/  IMAD.MOV.U32 R9, RZ, RZ, R12 ;  /* 0x000000ffff097224 */ /* 0x000fcc00078e000c */
[----:B0-----:R-:W-:-:S06]  /*1800*/  DSETP.GEU.AND P3, PT, R8, R4, PT ;  /* 0x000000040800722a */ /* 0x001fcc0003f6e000 */
[----:B------:R-:W-:Y:S02]  /*1810*/  @P2 FSEL R13, R4, R13, !P3 ;  /* 0x0000000d040d2208 */ /* 0x000fe40005800000 */
[----:B------:R-:W-:Y:S02]  /*1820*/  @P2 FSEL R12, R5, R12, !P3 ;  /* 0x0000000c050c2208 */ /* 0x000fe40005800000 */
[----:B------:R-:W-:Y:S01]  /*1830*/  ISETP.GT.U32.AND P2, PT, R0, 0xe0, PT ;  /* 0x000000e00000780c */ /* 0x000fe20003f44070 */
        /* <DEDUP_REMOVED lines=13> */
.L_x_100:
[----:B------:R-:W0:Y:S01]  /*1910*/  S2R R4, SR_TID.X ;  /* 0x0000000000047919 */ /* 0x000e220000002100 */
[----:B------:R-:W1:Y:S01]  /*1920*/  LDC.64 R2, c[0x0][0x380] ;  /* 0x0000e000ff027b82 */ /* 0x000e620000000a00 */
[----:B0-----:R-:W-:-:S04]  /*1930*/  IMAD.SHL.U32 R5, R4, 0x4, RZ ;  /* 0x0000000404057824 */ /* 0x001fc800078e00ff */
[----:B-1----:R-:W-:-:S05]  /*1940*/  IMAD.WIDE.U32 R2, R5, 0x8, R2 ;  /* 0x0000000805027825 */ /* 0x002fca00078e0002 */
[----:B------:R-:W2:Y:S04]  /*1950*/  LDG.E.128.CONSTANT R16, desc[UR6][R2.64] ;  /* 0x0000000602107981 */ /* 0x000ea8000c1e9d00 */
[----:B------:R-:W3:Y:S04]  /*1960*/  LDG.E.128.CONSTANT R20, desc[UR6][R2.64+0x10] ;  /* 0x0000100602147981 */ /* 0x000ee8000c1e9d00 */
[----:B------:R-:W4:Y:S04]  /*1970*/  LDG.E.128.CONSTANT R12, desc[UR6][R2.64+0x2000] ;  /* 0x00200006020c7981 */ /* 0x000f28000c1e9d00 */
[----:B------:R-:W5:Y:S01]  /*1980*/  LDG.E.128.CONSTANT R8, desc[UR6][R2.64+0x2010] ;  /* 0x0020100602087981 */ /* 0x000f62000c1e9d00 */
[----:B------:R-:W-:-:S02]  /*1990*/  VIADD R24, R0, 0xfffff800 ;  /* 0xfffff80000187836 */ /* 0x000fc40000000000 */
[----:B------:R-:W-:-:S03]  /*19a0*/  IMAD.MOV.U32 R5, RZ, RZ, 0x800 ;  /* 0x00000800ff057424 */ /* 0x000fc600078e00ff */
[----:B------:R-:W-:Y:S01]  /*19b0*/  ISETP.GE.U32.AND P1, PT, R24, 0x800, PT ;  /* 0x000008001800780c */ /* 0x000fe20003f26070 */
        /* <DEDUP_REMOVED lines=23> */
[----:B------:R-:W-:-:S07]  /*1b30*/  IMAD.MOV.U32 R5, RZ, RZ, 0x800 ;  /* 0x00000800ff057424 */ /* 0x000fce00078e00ff */
.L_x_117:
[----:B------:R-:W-:-:S05]  /*1b40*/  IMAD.WIDE.U32 R26, R5, 0x8, R2 ;  /* 0x00000008051a7825 */ /* 0x000fca00078e0002 */
[----:B------:R-:W2:Y:S04]  /*1b50*/  LDG.E.128.CONSTANT R20, desc[UR6][R26.64] ;  /* 0x000000061a147981 */ /* 0x000ea8000c1e9d00 */
[----:B------:R-:W3:Y:S04]  /*1b60*/  LDG.E.128.CONSTANT R16, desc[UR6][R26.64+0x10] ;  /* 0x000010061a107981 */ /* 0x000ee8000c1e9d00 */
[----:B------:R-:W4:Y:S04]  /*1b70*/  LDG.E.128.CONSTANT R12, desc[UR6][R26.64+0x2000] ;  /* 0x002000061a0c7981 */ /* 0x000f28000c1e9d00 */
[----:B------:R-:W5:Y:S01]  /*1b80*/  LDG.E.128.CONSTANT R8, desc[UR6][R26.64+0x2010] ;  /* 0x002010061a087981 */ /* 0x000f62000c1e9d00 */
        /* <DEDUP_REMOVED lines=20> */
[----:B0-----:R-:W-:Y:S01]  /*1cd0*/  IMAD.IADD R8, R0, 0x1, -R5 ;  /* 0x0000000100087824 */ /* 0x001fe200078e0a05 */
[----:B------:R-:W-:-:S04]  /*1ce0*/  FSEL R7, R9, R7, !P0 ;  /* 0x0000000709077208 */ /* 0x000fc80004000000 */
[----:B------:R-:W-:Y:S02]  /*1cf0*/  ISETP.GE.U32.AND P1, PT, R8, 0x800, PT ;  /* 0x000008000800780c */ /* 0x000fe40003f26070 */
[----:B------:R-:W-:-:S06]  /*1d00*/  DSETP.GEU.AND P0, PT, R6, R10, PT ;  /* 0x0000000a0600722a */ /* 0x000fcc0003f0e000 */
[----:B------:R-:W-:Y:S02]  /*1d10*/  FSEL R6, R10, R6, !P0 ;  /* 0x000000060a067208 */ /* 0x000fe40004000000 */
[----:B------:R-:W-:-:S03]  /*1d20*/  FSEL R7, R11, R7, !P0 ;  /* 0x000000070b077208 */ /* 0x000fc60004000000 */
[----:B------:R-:W-:Y:S05]  /*1d30*/  @!P1 BRA `(.L_x_116) ;  /* 0x00000004000c9947 */ /* 0x000fea0003800000 */
[----:B------:R-:W-:-:S05]  /*1d40*/  VIADD R5, R5, 0x800 ;  /* 0x0000080005057836 */ /* 0x000fca0000000000 */
[----:B------:R-:W-:-:S13]  /*1d50*/  ISETP.GT.U32.AND P0, PT, R5, R24, PT ;  /* 0x000000180500720c */ /* 0x000fda0003f04070 */
[----:B------:R-:W-:Y:S05]  /*1d60*/  @!P0 BRA `(.L_x_117) ;  /* 0xfffffffc00748947 */ /* 0x000fea000383ffff */
.L_x_115:
[----:B------:R-:W-:-:S13]  /*1d70*/  ISETP.GE.U32.AND P0, PT, R5, R0, PT ;  /* 0x000000000500720c */ /* 0x000fda0003f06070 */
[----:B------:R-:W-:Y:S05]  /*1d80*/  @P0 BRA `(.L_x_116) ;  /* 0x0000000000f80947 */ /* 0x000fea0003800000 */
[----:B------:R-:W-:Y:S01]  /*1d90*/  IMAD.IADD R3, R0, 0x1, -R5 ;  /* 0x0000000100037824 */ /* 0x000fe200078e0a05 */
[----:B------:R-:W-:Y:S04]  /*1da0*/  BSSY.RECONVERGENT B1, `(.L_x_116) ;  /* 0x000003c000017945 */ /* 0x000fe80003800200 */
[----:B------:R-:W-:-:S13]  /*1db0*/  ISETP.GE.AND P0, PT, R4, R3, PT ;  /* 0x000000030400720c */ /* 0x000fda0003f06270 */
[----:B------:R-:W-:Y:S05]  /*1dc0*/  @P0 BRA `(.L_x_118) ;  /* 0x0000000000e40947 */ /* 0x000fea0003800000 */
[----:B------:R-:W-:Y:S01]  /*1dd0*/  LOP3.LUT R2, RZ, R4, RZ, 0x33, !PT ;  /* 0x00000004ff027212 */ /* 0x000fe200078e33ff */
[----:B------:R-:W-:Y:S03]  /*1de0*/  BSSY.RECONVERGENT B2, `(.L_x_119) ;  /* 0x0000017000027945 */ /* 0x000fe60003800200 */
[----:B------:R-:W-:-:S04]  /*1df0*/  IADD3 R2, PT, PT, -R5, R0, R2 ;  /* 0x0000000005027210 */ /* 0x000fc80007ffe102 */
[C---:B------:R-:W-:Y:S02]  /*1e00*/  LOP3.LUT R0, R2.reuse, 0x300, RZ, 0xc0, !PT ;  /* 0x0000030002007812 */ /* 0x040fe400078ec0ff */
[----:B------:R-:W-:Y:S02]  /*1e10*/  ISETP.GE.U32.AND P2, PT, R2, 0x300, PT ;  /* 0x000003000200780c */ /* 0x000fe40003f46070 */
[----:B------:R-:W-:Y:S01]  /*1e20*/  ISETP.NE.AND P0, PT, R0, 0x300, PT ;  /* 0x000003000000780c */ /* 0x000fe20003f05270 */
[----:B------:R-:W-:-:S12]  /*1e30*/  IMAD.MOV.U32 R0, RZ, RZ, R4 ;  /* 0x000000ffff007224 */ /* 0x000fd800078e0004 */
[----:B------:R-:W-:Y:S05]  /*1e40*/  @!P0 BRA `(.L_x_120) ;  /* 0x0000000000408947 */ /* 0x000fea0003800000 */
[----:B------:R-:W0:Y:S01]  /*1e50*/  LDC.64 R10, c[0x0][0x380] ;  /* 0x0000e000ff0a7b82 */ /* 0x000e220000000a00 */
[----:B------:R-:W-:Y:S01]  /*1e60*/  LEA.HI R0, R2, 0x1, RZ, 0x18 ;  /* 0x0000000102007811 */ /* 0x000fe200078fc0ff */
[----:B------:R-:W-:-:S03]  /*1e70*/  IMAD.IADD R13, R4, 0x1, R5 ;  /* 0x00000001040d7824 */ /* 0x000fc600078e0205 */
[----:B------:R-:W-:Y:S01]  /*1e80*/  LOP3.LUT R2, R0, 0x3, RZ, 0xc0, !PT ;  /* 0x0000000300027812 */ /* 0x000fe200078ec0ff */
[----:B------:R-:W-:-:S04]  /*1e90*/  IMAD.MOV.U32 R0, RZ, RZ, R4 ;  /* 0x000000ffff007224 */ /* 0x000fc800078e0004 */
[----:B------:R-:W-:-:S07]  /*1ea0*/  IMAD.MOV R2, RZ, RZ, -R2 ;  /* 0x000000ffff027224 */ /* 0x000fce00078e0a02 */
.L_x_121:
        /* <DEDUP_REMOVED lines=10> */
.L_x_120:
[----:B------:R-:W-:Y:S05]  /*1f50*/  BSYNC.RECONVERGENT B2 ;  /* 0x0000000000027941 */ /* 0x000fea0003800200 */
.L_x_119:
[----:B------:R-:W-:Y:S05]  /*1f60*/  @!P2 BRA `(.L_x_118) ;  /* 0x00000000007ca947 */ /* 0x000fea0003800000 */
[----:B------:R-:W0:Y:S01]  /*1f70*/  LDC.64 R8, c[0x0][0x380] ;  /* 0x0000e000ff087b82 */ /* 0x000e220000000a00 */
[C---:B------:R-:W-:Y:S02]  /*1f80*/  IMAD.IADD R5, R0.reuse, 0x1, R5 ;  /* 0x0000000100057824 */ /* 0x040fe400078e0205 */
[----:B------:R-:W-:-:S07]  /*1f90*/  VIADD R0, R0, 0x200 ;  /* 0x0000020000007836 */ /* 0x000fce0000000000 */
.L_x_122:
        /* <DEDUP_REMOVED lines=11> */
[C---:B------:R-:W-:Y:S02]  /*2050*/  VIADD R2, R0.reuse, 0x200 ;  /* 0x0000020000027836 */ /* 0x040fe40000000000 */
[----:B------:R-:W-:Y:S02]  /*2060*/  VIADD R0, R0, 0x400 ;  /* 0x0000040000007836 */ /* 0x000fe40000000000 */
[----:B------:R-:W-:Y:S01]  /*2070*/  VIADD R5, R5, 0x400 ;  /* 0x0000040005057836 */ /* 0x000fe20000000000 */
[----:B------:R-:W-:Y:S01]  /*2080*/  ISETP.GE.AND P1, PT, R2, R3, PT ;  /* 0x000000030200720c */ /* 0x000fe20003f26270 */
        /* <DEDUP_REMOVED lines=11> */
[----:B------:R-:W-:Y:S01]  /*2140*/  FSEL R7, R17, R7, !P0 ;  /* 0x0000000711077208 */ /* 0x000fe20004000000 */
[----:B------:R-:W-:Y:S06]  /*2150*/  @!P1 BRA `(.L_x_122) ;  /* 0xfffffffc00909947 */ /* 0x000fec000383ffff */
.L_x_118:
[----:B------:R-:W-:Y:S05]  /*2160*/  BSYNC.RECONVERGENT B1 ;  /* 0x0000000000017941 */ /* 0x000fea0003800200 */
.L_x_116:
        /* <DEDUP_REMOVED lines=50> */
[----:B------:R-:W2:Y:S01]  /*2490*/  LDS.128 R12, [UR4+0x20] ;  /* 0x00002004ff0c7984 */ /* 0x000ea20008000c00 */
[----:B-1----:R-:W-:-:S06]  /*24a0*/  DSETP.GEU.AND P1, PT, R6, R8, PT ;  /* 0x000000080600722a */ /* 0x002fcc0003f2e000 */
[----:B0-----:R-:W-:Y:S02]  /*24b0*/  FSEL R2, R8, R6, !P1 ;  /* 0x0000000608027208 */ /* 0x001fe40004800000 */
[----:B------:R-:W-:Y:S02]  /*24c0*/  FSEL R3, R9, R7, !P1 ;  /* 0x0000000709037208 */ /* 0x000fe40004800000 */
[----:B------:R-:W0:Y:S04]  /*24d0*/  LDS.128 R4, [UR4+0x30] ;  /* 0x00003004ff047984 */ /* 0x000e280008000c00 */
[----:B------:R-:W-:-:S06]  /*24e0*/  DSETP.GEU.AND P1, PT, R2, R10, PT ;  /* 0x0000000a0200722a */ /* 0x000fcc0003f2e000 */
[----:B------:R-:W-:Y:S02]  /*24f0*/  FSEL R2, R10, R2, !P1 ;  /* 0x000000020a027208 */ /* 0x000fe40004800000 */
[----:B------:R-:W-:-:S06]  /*2500*/  FSEL R3, R11, R3, !P1 ;  /* 0x000000030b037208 */ /* 0x000fcc0004800000 */
[----:B--2---:R-:W-:-:S06]  /*2510*/  DSETP.GEU.AND P1, PT, R2, R12, PT ;  /* 0x0000000c0200722a */ /* 0x004fcc0003f2e000 */
        /* <DEDUP_REMOVED lines=16> */
.L_x_99:
        /* <DEDUP_REMOVED lines=12> */
.L_x_125:
[----:B------:R-:W-:Y:S05]  /*26e0*/  BSYNC.RECONVERGENT B1 ;  /* 0x0000000000017941 */ /* 0x000fea0003800200 */
.L_x_124:
        /* <DEDUP_REMOVED lines=17> */
.L_x_130:
        /* <DEDUP_REMOVED lines=12> */
.L_x_129:
[----:B------:R-:W-:Y:S05]  /*28c0*/  BSYNC.RECONVERGENT B2 ;  /* 0x0000000000027941 */ /* 0x000fea0003800200 */
.L_x_128:
        /* <DEDUP_REMOVED lines=10> */
.L_x_133:
        /* <DEDUP_REMOVED lines=69> */
.L_x_132:
[----:B------:R-:W-:Y:S05]  /*2dc0*/  BSYNC.RECONVERGENT B2 ;  /* 0x0000000000027941 */ /* 0x000fea0003800200 */
.L_x_131:
        /* <DEDUP_REMOVED lines=40> */
.L_x_135:
[----:B------:R-:W-:Y:S05]  /*3050*/  BSYNC.RECONVERGENT B2 ;  /* 0x0000000000027941 */ /* 0x000fea0003800200 */
.L_x_134:
        /* <DEDUP_REMOVED lines=18> */
.L_x_127:
[----:B------:R-:W-:Y:S05]  /*3180*/  BSYNC.RECONVERGENT B1 ;  /* 0x0000000000017941 */ /* 0x000fea0003800200 */
.L_x_126:
        /* <DEDUP_REMOVED lines=60> */
[----:B---3--:R-:W1:Y:S01]  /*3550*/  LDS.128 R12, [UR4+0x20] ;  /* 0x00002004ff0c7984 */ /* 0x008e620008000c00 */
        /* <DEDUP_REMOVED lines=24> */
.L_x_136:
        /* <DEDUP_REMOVED lines=63> */
[----:B----4-:R-:W-:Y:S05]  /*3ad0*/  @P0 BRA `(.L_x_114) ;  /* 0x0000001000380947 */ /* 0x010fea0003800000 */
[----:B------:R-:W0:Y:S01]  /*3ae0*/  S2UR UR5, SR_CgaCtaId ;  /* 0x00000000000579c3 */ /* 0x000e220000008800 */
[----:B------:R-:W-:Y:S01]  /*3af0*/  UMOV UR4, 0x400 ;  /* 0x0000040000047882 */ /* 0x000fe20000000000 */
[C---:B------:R-:W-:Y:S02]  /*3b00*/  ISETP.GT.U32.AND P3, PT, R0.reuse, 0x20, PT ;  /* 0x000000200000780c */ /* 0x040fe40003f64070 */
        /* <DEDUP_REMOVED lines=9> */
[----:B------:R-:W-:Y:S01]  /*3ba0*/  ISETP.GT.U32.AND P1, PT, R0, 0x60, PT ;  /* 0x000000600000780c */ /* 0x000fe20003f24070 */
[----:B------:R-:W-:Y:S01]  /*3bb0*/  IMAD.MOV.U32 R2, RZ, RZ, R13 ;  /* 0x000000ffff027224 */ /* 0x000fe200078e000d */
[----:B------:R-:W0:Y:S01]  /*3bc0*/  LDS.128 R4, [UR4+0x30] ;  /* 0x00003004ff047984 */ /* 0x000e220008000c00 */
[----:B------:R-:W-:-:S06]  /*3bd0*/  IMAD.MOV.U32 R3, RZ, RZ, R12 ;  /* 0x000000ffff037224 */ /* 0x000fcc00078e000c */
        /* <DEDUP_REMOVED lines=36> */
.L_x_123:
[----:B------:R-:W0:Y:S01]  /*3e20*/  S2R R7, SR_TID.X ;  /* 0x0000000000077919 */ /* 0x000e220000002100 */
[----:B------:R-:W1:Y:S02]  /*3e30*/  LDCU.64 UR4, c[0x0][0x380] ;  /* 0x00007000ff0477ac */ /* 0x000e640008000a00 */
[----:B-1----:R-:W-:Y:S02]  /*3e40*/  IMAD.U32 R2, RZ, RZ, UR4 ;  /* 0x00000004ff027e24 */ /* 0x002fe4000f8e00ff */
[----:B------:R-:W-:Y:S02]  /*3e50*/  IMAD.U32 R3, RZ, RZ, UR5 ;  /* 0x00000005ff037e24 */ /* 0x000fe4000f8e00ff */
        /* <DEDUP_REMOVED lines=9> */
[----:B------:R-:W-:-:S05]  /*3ef0*/  VIADD R6, R0, 0xfffff800 ;  /* 0xfffff80000067836 */ /* 0x000fca0000000000 */
[----:B------:R-:W-:Y:S01]  /*3f00*/  ISETP.GE.U32.AND P1, PT, R6, 0x800, PT ;  /* 0x000008000600780c */ /* 0x000fe20003f26070 */
[----:B--2---:R-:W-:-:S06]  /*3f10*/  DSETP.GEU.AND P0, PT, R22, R8, PT ;  /* 0x000000081600722a */ /* 0x004fcc0003f0e000 */
[----:B------:R-:W-:Y:S02]  /*3f20*/  FSEL R8, R8, R22, !P0 ;  /* 0x0000001608087208 */ /* 0x000fe40004000000 */
[----:B------:R-:W-:-:S06]  /*3f30*/  FSEL R9, R9, R23, !P0 ;  /* 0x0000001709097208 */ /* 0x000fcc0004000000 */
[----:B---3--:R-:W-:-:S06]  /*3f40*/  DSETP.GEU.AND P0, PT, R8, R10, PT ;  /* 0x0000000a0800722a */ /* 0x008fcc0003f0e000 */
[----:B------:R-:W-:Y:S02]  /*3f50*/  FSEL R8, R10, R8, !P0 ;  /* 0x000000080a087208 */ /* 0x000fe40004000000 */
[----:B------:R-:W-:Y:S01]  /*3f60*/  FSEL R9, R11, R9, !P0 ;  /* 0x000000090b097208 */ /* 0x000fe20004000000 */
[----:B------:R-:W-:-:S05]  /*3f70*/  IMAD.MOV.U32 R11, RZ, RZ, 0x800 ;  /* 0x00000800ff0b7424 */ /* 0x000fca00078e00ff */
        /* <DEDUP_REMOVED lines=18> */
[----:B------:R-:W1:Y:S02]  /*40a0*/  LDC.64 R2, c[0x0][0x380] ;  /* 0x0000e000ff027b82 */ /* 0x000e640000000a00 */
.L_x_139:
[----:B------:R-:W-:-:S04]  /*40b0*/  IMAD.IADD R17, R7, 0x1, R11 ;  /* 0x0000000107117824 */ /* 0x000fc800078e020b */
[----:B-1----:R-:W-:-:S06]  /*40c0*/  IMAD.WIDE.U32 R16, R17, 0x8, R2 ;  /* 0x0000000811107825 */ /* 0x002fcc00078e0002 */
[----:B------:R-:W2:Y:S01]  /*40d0*/  LDG.E.64.CONSTANT R16, desc[UR6][R16.64] ;  /* 0x0000000610107981 */ /* 0x000ea2000c1e9b00 */
[----:B------:R-:W-:-:S05]  /*40e0*/  IMAD.WIDE.U32 R18, R11, 0x8, R4 ;  /* 0x000000080b127825 */ /* 0x000fca00078e0004 */
[----:B------:R-:W3:Y:S04]  /*40f0*/  LDG.E.64.CONSTANT R20, desc[UR6][R18.64+0x800] ;  /* 0x0008000612147981 */ /* 0x000ee8000c1e9b00 */
[----:B------:R-:W4:Y:S04]  /*4100*/  LDG.E.64.CONSTANT R22, desc[UR6][R18.64+0x1000] ;  /* 0x0010000612167981 */ /* 0x000f28000c1e9b00 */
[----:B------:R-:W5:Y:S04]  /*4110*/  LDG.E.64.CONSTANT R24, desc[UR6][R18.64+0x1800] ;  /* 0x0018000612187981 */ /* 0x000f68000c1e9b00 */
[----:B------:R-:W5:Y:S04]  /*4120*/  LDG.E.64.CONSTANT R26, desc[UR6][R18.64+0x2000] ;  /* 0x00200006121a7981 */ /* 0x000f68000c1e9b00 */
[----:B------:R-:W5:Y:S04]  /*4130*/  LDG.E.64.CONSTANT R28, desc[UR6][R18.64+0x2800] ;  /* 0x00280006121c7981 */ /* 0x000f68000c1e9b00 */
[----:B------:R-:W5:Y:S04]  /*4140*/  LDG.E.64.CONSTANT R14, desc[UR6][R18.64+0x3000] ;  /* 0x00300006120e7981 */ /* 0x000f68000c1e9b00 */
[----:B------:R-:W5:Y:S01]  /*4150*/  LDG.E.64.CONSTANT R12, desc[UR6][R18.64+0x3800] ;  /* 0x00380006120c7981 */ /* 0x000f62000c1e9b00 */
[----:B0-----:R-:W-:-:S05]  /*4160*/  IMAD.IADD R10, R0, 0x1, -R11 ;  /* 0x00000001000a7824 */ /* 0x001fca00078e0a0b */
[----:B------:R-:W-:Y:S01]  /*4170*/  ISETP.GE.U32.AND P1, PT, R10, 0x800, PT ;  /* 0x000008000a00780c */ /* 0x000fe20003f26070 */
        /* <DEDUP_REMOVED lines=26> */
[----:B------:R-:W-:-:S13]  /*4320*/  ISETP.GT.U32.AND P0, PT, R11, R6, PT ;  /* 0x000000060b00720c */ /* 0x000fda0003f04070 */
[----:B------:R-:W-:Y:S05]  /*4330*/  @!P0 BRA `(.L_x_139) ;  /* 0xfffffffc005c8947 */ /* 0x000fea000383ffff */
.L_x_137:
        /* <DEDUP_REMOVED lines=14> */
[----:B------:R-:W-:Y:S01]  /*4420*/  LEA.HI R0, R5, 0x1, RZ, 0x18 ;  /* 0x0000000105007811 */ /* 0x000fe200078fc0ff */
[----:B------:R-:W-:-:S03]  /*4430*/  IMAD.IADD R15, R7, 0x1, R11 ;  /* 0x00000001070f7824 */ /* 0x000fc600078e020b */
[----:B------:R-:W-:Y:S01]  /*4440*/  LOP3.LUT R5, R0, 0x3, RZ, 0xc0, !PT ;  /* 0x0000000300057812 */ /* 0x000fe200078ec0ff */
[----:B------:R-:W-:-:S04]  /*4450*/  IMAD.MOV.U32 R0, RZ, RZ, R7 ;  /* 0x000000ffff007224 */ /* 0x000fc800078e0007 */
[----:B------:R-:W-:-:S07]  /*4460*/  IMAD.MOV R5, RZ, RZ, -R5 ;  /* 0x000000ffff057224 */ /* 0x000fce00078e0a05 */
.L_x_143:
        /* <DEDUP_REMOVED lines=10> */
.L_x_142:
[----:B------:R-:W-:Y:S05]  /*4510*/  BSYNC.RECONVERGENT B2 ;  /* 0x0000000000027941 */ /* 0x000fea0003800200 */
.L_x_141:
[----:B------:R-:W-:Y:S05]  /*4520*/  @!P2 BRA `(.L_x_140) ;  /* 0x000000000078a947 */ /* 0x000fea0003800000 */
[C---:B------:R-:W-:Y:S02]  /*4530*/  IMAD.IADD R5, R0.reuse, 0x1, R11 ;  /* 0x0000000100057824 */ /* 0x040fe400078e020b */
[----:B------:R-:W-:-:S07]  /*4540*/  VIADD R0, R0, 0x200 ;  /* 0x0000020000007836 */ /* 0x000fce0000000000 */
.L_x_144:
[----:B------:R-:W-:-:S04]  /*4550*/  IMAD.WIDE.U32 R10, R5, 0x8, R2 ;  /* 0x00000008050a7825 */ /* 0x000fc800078e0002 */
        /* <DEDUP_REMOVED lines=13> */
[----:B------:R-:W-:Y:S01]  /*4630*/  FSEL R9, R11, R9, !P0 ;  /* 0x000000090b097208 */ /* 0x000fe20004000000 */
[C---:B------:R-:W-:Y:S02]  /*4640*/  VIADD R11, R0.reuse, 0x200 ;  /* 0x00000200000b7836 */ /* 0x040fe40000000000 */
[----:B------:R-:W-:-:S03]  /*4650*/  VIADD R0, R0, 0x400 ;  /* 0x0000040000007836 */ /* 0x000fc60000000000 */
[----:B---3--:R-:W-:Y:S01]  /*4660*/  DSETP.GEU.AND P0, PT, R8, R12, PT ;  /* 0x0000000c0800722a */ /* 0x008fe20003f0e000 */
[----:B------:R-:W-:-:S05]  /*4670*/  ISETP.GE.AND P1, PT, R11, R4, PT ;  /* 0x000000040b00720c */ /* 0x000fca0003f26270 */
        /* <DEDUP_REMOVED lines=9> */
.L_x_140:
[----:B------:R-:W-:Y:S05]  /*4710*/  BSYNC.RECONVERGENT B1 ;  /* 0x0000000000017941 */ /* 0x000fea0003800200 */
.L_x_138:
        /* <DEDUP_REMOVED lines=74> */
.L_x_114:
[----:B------:R-:W-:Y:S05]  /*4bc0*/  BSYNC.RECONVERGENT B0 ;  /* 0x0000000000007941 */ /* 0x000fea0003800200 */
.L_x_98:
[----:B------:R-:W-:Y:S05]  /*4bd0*/  @P0 EXIT ;  /* 0x000000000000094d */ /* 0x000fea0003800000 */
[----:B------:R-:W4:Y:S01]  /*4be0*/  LDCU.64 UR8, c[0x0][0x398] ;  /* 0x00007300ff0877ac */ /* 0x000f220008000a00 */
[----:B01----:R-:W0:Y:S01]  /*4bf0*/  LDC.64 R4, c[0x0][0x388] ;  /* 0x0000e200ff047b82 */ /* 0x003e220000000a00 */
[----:B------:R-:W2:Y:S01]  /*4c00*/  LDCU.64 UR4, c[0x0][0x398] ;  /* 0x00007300ff0477ac */ /* 0x000ea20008000a00 */
[----:B----4-:R-:W-:-:S06]  /*4c10*/  DSETP.GT.AND P0, PT, R6, UR8, PT ;  /* 0x0000000806007e2a */ /* 0x010fcc000bf04000 */
[----:B--23--:R-:W-:Y:S02]  /*4c20*/  FSEL R2, R6, UR4, P0 ;  /* 0x0000000406027c08 */ /* 0x00cfe40008000000 */
[----:B------:R-:W-:-:S05]  /*4c30*/  FSEL R3, R7, UR5, P0 ;  /* 0x0000000507037c08 */ /* 0x000fca0008000000 */
[----:B0-----:R-:W-:Y:S01]  /*4c40*/  STG.E.64 desc[UR6][R4.64], R2 ;  /* 0x0000000204007986 */ /* 0x001fe2000c101b06 */
[----:B------:R-:W-:Y:S05]  /*4c50*/  EXIT ;  /* 0x000000000000794d */ /* 0x000fea0003800000 */
.L_x_145:
        /* <DEDUP_REMOVED lines=10> */
.L_x_161:


//--------------------- .text._ZN3cub18CUB_300001_SM_10006detail11EmptyKernelIvEEvv --------------------------
	.section	.text._ZN3cub18CUB_300001_SM_10006detail11EmptyKernelIvEEvv,"ax",@progbits
	.align	128
        .global         _ZN3cub18CUB_300001_SM_10006detail11EmptyKernelIvEEvv
        .type           _ZN3cub18CUB_300001_SM_10006detail11EmptyKernelIvEEvv,@function
        .size           _ZN3cub18CUB_300001_SM_10006detail11EmptyKernelIvEEvv,(.L_x_162 - _ZN3cub18CUB_300001_SM_10006detail11EmptyKernelIvEEvv)
        .other          _ZN3cub18CUB_300001_SM_10006detail11EmptyKernelIvEEvv,@"STO_CUDA_ENTRY STV_DEFAULT"
_ZN3cub18CUB_300001_SM_10006detail11EmptyKernelIvEEvv:
.text._ZN3cub18CUB_300001_SM_10006detail11EmptyKernelIvEEvv:
[----:B------:R-:W-:Y:S01]  /*0000*/  LDC R1, c[0x0][0x37c] ;  /* 0x0000df00ff017b82 */ /* 0x000fe20000000800 */
[----:B------:R-:W-:Y:S05]  /*0010*/  EXIT ;  /* 0x000000000000794d */ /* 0x000fea0003800000 */
.L_x_146:
        /* <DEDUP_REMOVED lines=14> */
.L_x_162:


//--------------------- .text._Z10swapMatrixPdS_  --------------------------
	.section	.text._Z10swapMatrixPdS_,"ax",@progbits
	.align	128
        .global         _Z10swapMatrixPdS_
        .type           _Z10swapMatrixPdS_,@function
        .size           _Z10swapMatrixPdS_,(.L_x_163 - _Z10swapMatrixPdS_)
        .other          _Z10swapMatrixPdS_,@"STO_CUDA_ENTRY STV_DEFAULT"
_Z10swapMatrixPdS_:
.text._Z10swapMatrixPdS_:
[----:B------:R-:W-:Y:S01]  /*0000*/  LDC R1, c[0x0][0x37c] ;  /* 0x0000df00ff017b82 */ /* 0x000fe20000000800 */
[----:B------:R-:W-:Y:S05]  /*0010*/  EXIT ;  /* 0x000000000000794d */ /* 0x000fea0003800000 */
.L_x_147:
        /* <DEDUP_REMOVED lines=14> */
.L_x_163:


//--------------------- .text._Z14findDifferencePdS_ --------------------------
	.section	.text._Z14findDifferencePdS_,"ax",@progbits
	.align	128
        .global         _Z14findDifferencePdS_
        .type           _Z14findDifferencePdS_,@function
        .size           _Z14findDifferencePdS_,(.L_x_164 - _Z14findDifferencePdS_)
        .other          _Z14findDifferencePdS_,@"STO_CUDA_ENTRY STV_DEFAULT"
_Z14findDifferencePdS_:
.text._Z14findDifferencePdS_:
[----:B------:R-:W-:Y:S01]  /*0000*/  LDC R1, c[0x0][0x37c] ;  /* 0x0000df00ff017b82 */ /* 0x000fe20000000800 */
[----:B------:R-:W0:Y:S07]  /*0010*/  S2R R0, SR_TID.X ;  /* 0x0000000000007919 */ /* 0x000e2e0000002100 */
[----:B------:R-:W0:Y:S01]  /*0020*/  S2UR UR6, SR_CTAID.X ;  /* 0x00000000000679c3 */ /* 0x000e220000002500 */
[----:B------:R-:W1:Y:S07]  /*0030*/  LDCU.64 UR4, c[0x0][0x358] ;  /* 0x00006b00ff0477ac */ /* 0x000e6e0008000a00 */
[----:B------:R-:W0:Y:S08]  /*0040*/  LDC R7, c[0x0][0x360] ;  /* 0x0000d800ff077b82 */ /* 0x000e300000000800 */
[----:B------:R-:W2:Y:S08]  /*0050*/  LDC.64 R2, c[0x0][0x388] ;  /* 0x0000e200ff027b82 */ /* 0x000eb00000000a00 */
[----:B------:R-:W3:Y:S01]  /*0060*/  LDC.64 R4, c[0x0][0x380] ;  /* 0x0000e000ff047b82 */ /* 0x000ee20000000a00 */
[----:B0-----:R-:W-:-:S04]  /*0070*/  IMAD R7, R7, UR6, R0 ;  /* 0x0000000607077c24 */ /* 0x001fc8000f8e0200 */
[----:B--2---:R-:W-:-:S06]  /*0080*/  IMAD.WIDE R2, R7, 0x8, R2 ;  /* 0x0000000807027825 */ /* 0x004fcc00078e0202 */
[----:B-1----:R-:W2:Y:S01]  /*0090*/  LDG.E.64 R2, desc[UR4][R2.64] ;  /* 0x0000000402027981 */ /* 0x002ea2000c1e1b00 */
[----:B---3--:R-:W-:-:S05]  /*00a0*/  IMAD.WIDE R4, R7, 0x8, R4 ;  /* 0x0000000807047825 */ /* 0x008fca00078e0204 */
[----:B------:R-:W2:Y:S02]  /*00b0*/  LDG.E.64 R6, desc[UR4][R4.64] ;  /* 0x0000000404067981 */ /* 0x000ea4000c1e1b00 */
[----:B--2---:R-:W-:-:S07]  /*00c0*/  DADD R6, R2, -R6 ;  /* 0x0000000002067229 */ /* 0x004fce0000000806 */
[----:B------:R-:W-:Y:S01]  /*00d0*/  STG.E.64 desc[UR4][R4.64], R6 ;  /* 0x0000000604007986 */ /* 0x000fe2000c101b04 */
[----:B------:R-:W-:Y:S05]  /*00e0*/  EXIT ;  /* 0x000000000000794d */ /* 0x000fea0003800000 */
.L_x_148:
        /* <DEDUP_REMOVED lines=9> */
.L_x_164:


//--------------------- .text._Z13iterateMatrixPdS_i --------------------------
	.section	.text._Z13iterateMatrixPdS_i,"ax",@progbits
	.align	128
        .global         _Z13iterateMatrixPdS_i
        .type           _Z13iterateMatrixPdS_i,@function
        .size           _Z13iterateMatrixPdS_i,(.L_x_158 - _Z13iterateMatrixPdS_i)
        .other          _Z13iterateMatrixPdS_i,@"STO_CUDA_ENTRY STV_DEFAULT"
_Z13iterateMatrixPdS_i:
.text._Z13iterateMatrixPdS_i:
[----:B------:R-:W-:Y:S01]  /*0000*/  LDC R1, c[0x0][0x37c] ;  /* 0x0000df00ff017b82 */ /* 0x000fe20000000800 */
[----:B------:R-:W0:Y:S07]  /*0010*/  S2R R3, SR_TID.X ;  /* 0x0000000000037919 */ /* 0x000e2e0000002100 */
[----:B------:R-:W0:Y:S01]  /*0020*/  S2UR UR4, SR_CTAID.X ;  /* 0x00000000000479c3 */ /* 0x000e220000002500 */
[----:B------:R-:W1:Y:S01]  /*0030*/  LDCU UR6, c[0x0][0x390] ;  /* 0x00007200ff0677ac */ /* 0x000e620008000800 */
[----:B------:R-:W2:Y:S06]  /*0040*/  S2R R2, SR_TID.Y ;  /* 0x0000000000027919 */ /* 0x000eac0000002200 */
[----:B------:R-:W0:Y:S08]  /*0050*/  LDC R0, c[0x0][0x360] ;  /* 0x0000d800ff007b82 */ /* 0x000e300000000800 */
[----:B------:R-:W2:Y:S08]  /*0060*/  S2UR UR5, SR_CTAID.Y ;  /* 0x00000000000579c3 */ /* 0x000eb00000002600 */
[----:B------:R-:W2:Y:S01]  /*0070*/  LDC R17, c[0x0][0x364] ;  /* 0x0000d900ff117b82 */ /* 0x000ea20000000800 */
[----:B0-----:R-:W-:-:S05]  /*0080*/  IMAD R0, R0, UR4, R3 ;  /* 0x0000000400007c24 */ /* 0x001fca000f8e0203 */
[----:B-1----:R-:W-:-:S04]  /*0090*/  ISETP.GE.AND P0, PT, R0, UR6, PT ;  /* 0x0000000600007c0c */ /* 0x002fc8000bf06270 */
[----:B------:R-:W-:Y:S01]  /*00a0*/  ISETP.LT.OR P0, PT, R0, 0x1, P0 ;  /* 0x000000010000780c */ /* 0x000fe20000701670 */
[----:B--2---:R-:W-:-:S05]  /*00b0*/  IMAD R17, R17, UR5, R2 ;  /* 0x0000000511117c24 */ /* 0x004fca000f8e0202 */
[----:B------:R-:W-:-:S04]  /*00c0*/  ISETP.EQ.OR P0, PT, R17, RZ, P0 ;  /* 0x000000ff1100720c */ /* 0x000fc80000702670 */
[----:B------:R-:W-:-:S13]  /*00d0*/  ISETP.GE.OR P0, PT, R17, UR6, P0 ;  /* 0x0000000611007c0c */ /* 0x000fda0008706670 */
[----:B------:R-:W-:Y:S05]  /*00e0*/  @P0 EXIT ;  /* 0x000000000000094d */ /* 0x000fea0003800000 */
[----:B------:R-:W0:Y:S01]  /*00f0*/  LDC.64 R4, c[0x0][0x388] ;  /* 0x0000e200ff047b82 */ /* 0x000e220000000a00 */
[----:B------:R-:W1:Y:S01]  /*0100*/  LDCU.64 UR4, c[0x0][0x358] ;  /* 0x00006b00ff0477ac */ /* 0x000e620008000a00 */
[----:B------:R-:W-:-:S04]  /*0110*/  IMAD R9, R0, UR6, R17 ;  /* 0x0000000600097c24 */ /* 0x000fc8000f8e0211 */
[C---:B------:R-:W-:Y:S02]  /*0120*/  VIADD R7, R9.reuse, -UR6 ;  /* 0x8000000609077c36 */ /* 0x040fe40008000000 */
[----:B------:R-:W2:Y:S01]  /*0130*/  LDC.64 R2, c[0x0][0x380] ;  /* 0x0000e000ff027b82 */ /* 0x000ea20000000a00 */
[----:B0-----:R-:W-:-:S05]  /*0140*/  IMAD.WIDE.U32 R4, R9, 0x8, R4 ;  /* 0x0000000809047825 */ /* 0x001fca00078e0004 */
[----:B-1----:R-:W-:Y:S01]  /*0150*/  STG.E.64 desc[UR4][R4.64], RZ ;  /* 0x000000ff04007986 */ /* 0x002fe2000c101b04 */
[----:B--2---:R-:W-:-:S06]  /*0160*/  IMAD.WIDE R6, R7, 0x8, R2 ;  /* 0x0000000807067825 */ /* 0x004fcc00078e0202 */
[----:B------:R-:W2:Y:S01]  /*0170*/  LDG.E.64 R6, desc[UR4][R6.64] ;  /* 0x0000000406067981 */ /* 0x000ea2000c1e1b00 */
[----:B------:R-:W-:-:S05]  /*0180*/  VIADD R0, R0, 0x1 ;  /* 0x0000000100007836 */ /* 0x000fca0000000000 */
[----:B------:R-:W-:-:S13]  /*0190*/  ISETP.GE.U32.AND P0, PT, R0, UR6, PT ;  /* 0x0000000600007c0c */ /* 0x000fda000bf06070 */
[----:B------:R-:W-:-:S04]  /*01a0*/  @!P0 VIADD R13, R9, UR6 ;  /* 0x00000006090d8c36 */ /* 0x000fc80008000000 */
[----:B------:R-:W-:Y:S01]  /*01b0*/  @!P0 IMAD.WIDE.U32 R12, R13, 0x8, R2 ;  /* 0x000000080d0c8825 */ /* 0x000fe200078e0002 */
[----:B--2---:R-:W-:-:S07]  /*01c0*/  DADD R10, RZ, R6 ;  /* 0x00000000ff0a7229 */ /* 0x004fce0000000006 */
[----:B------:R0:W-:Y:S04]  /*01d0*/  STG.E.64 desc[UR4][R4.64], R10 ;  /* 0x0000000a04007986 */ /* 0x0001e8000c101b04 */
[----:B------:R-:W0:Y:S01]  /*01e0*/  @!P0 LDG.E.64 R12, desc[UR4][R12.64] ;  /* 0x000000040c0c8981 */ /* 0x000e22000c1e1b00 */
[----:B------:R-:W-:-:S04]  /*01f0*/  VIADD R15, R9, 0xffffffff ;  /* 0xffffffff090f7836 */ /* 0x000fc80000000000 */
[----:B------:R-:W-:Y:S01]  /*0200*/  IMAD.WIDE.U32 R14, R15, 0x8, R2 ;  /* 0x000000080f0e7825 */ /* 0x000fe200078e0002 */
[----:B0-----:R-:W-:-:S07]  /*0210*/  @!P0 DADD R10, R10, R12 ;  /* 0x000000000a0a8229 */ /* 0x001fce000000000c */
[----:B------:R0:W-:Y:S04]  /*0220*/  @!P0 STG.E.64 desc[UR4][R4.64], R10 ;  /* 0x0000000a04008986 */ /* 0x0001e8000c101b04 */
[----:B------:R-:W2:Y:S01]  /*0230*/  LDG.E.64 R14, desc[UR4][R14.64] ;  /* 0x000000040e0e7981 */ /* 0x000ea2000c1e1b00 */
[----:B------:R-:W-:-:S05]  /*0240*/  VIADD R17, R17, 0x1 ;  /* 0x0000000111117836 */ /* 0x000fca0000000000 */
[----:B------:R-:W-:-:S13]  /*0250*/  ISETP.GE.U32.AND P1, PT, R17, UR6, PT ;  /* 0x0000000611007c0c */ /* 0x000fda000bf26070 */
[----:B------:R-:W-:-:S04]  /*0260*/  @!P1 IMAD.WIDE.U32 R2, R9, 0x8, R2 ;  /* 0x0000000809029825 */ /* 0x000fc800078e0002 */
[----:B------:R-:W-:Y:S02]  /*0270*/  IMAD.MOV.U32 R8, RZ, RZ, 0x2 ;  /* 0x00000002ff087424 */ /* 0x000fe400078e00ff */
[----:B------:R-:W-:-:S04]  /*0280*/  @!P0 IMAD.MOV.U32 R8, RZ, RZ, 0x3 ;  /* 0x00000003ff088424 */ /* 0x000fc800078e00ff */
[----:B------:R-:W-:-:S06]  /*0290*/  @!P1 VIADD R8, R8, 0x1 ;  /* 0x0000000108089836 */ /* 0x000fcc0000000000 */
[----:B------:R-:W0:Y:S01]  /*02a0*/  I2F.F64.U32 R8, R8 ;  /* 0x0000000800087312 */ /* 0x000e220000201800 */
[----:B--2---:R-:W-:-:S07]  /*02b0*/  DADD R6, R14, R10 ;  /* 0x000000000e067229 */ /* 0x004fce000000000a */
[----:B------:R1:W-:Y:S04]  /*02c0*/  STG.E.64 desc[UR4][R4.64], R6 ;  /* 0x0000000604007986 */ /* 0x0003e8000c101b04 */
[----:B------:R-:W1:Y:S01]  /*02d0*/  @!P1 LDG.E.64 R2, desc[UR4][R2.64+0x8] ;  /* 0x0000080402029981 */ /* 0x000e62000c1e1b00 */
[----:B0-----:R-:W0:Y:S01]  /*02e0*/  MUFU.RCP64H R11, R9 ;  /* 0x00000009000b7308 */ /* 0x001e220000001800 */
[----:B------:R-:W-:Y:S01]  /*02f0*/  IMAD.MOV.U32 R10, RZ, RZ, 0x1 ;  /* 0x00000001ff0a7424 */ /* 0x000fe200078e00ff */
[----:B------:R-:W-:Y:S05]  /*0300*/  BSSY.RECONVERGENT B0, `(.L_x_149) ;  /* 0x0000012000007945 */ /* 0x000fea0003800200 */
[----:B0-----:R-:W-:-:S08]  /*0310*/  DFMA R12, -R8, R10, 1 ;  /* 0x3ff00000080c742b */ /* 0x001fd0000000010a */
[----:B------:R-:W-:-:S08]  /*0320*/  DFMA R12, R12, R12, R12 ;  /* 0x0000000c0c0c722b */ /* 0x000fd0000000000c */
[----:B------:R-:W-:-:S08]  /*0330*/  DFMA R12, R10, R12, R10 ;  /* 0x0000000c0a0c722b */ /* 0x000fd0000000000a */
[----:B------:R-:W-:-:S08]  /*0340*/  DFMA R10, -R8, R12, 1 ;  /* 0x3ff00000080a742b */ /* 0x000fd0000000010c */
[----:B------:R-:W-:Y:S02]  /*0350*/  DFMA R10, R12, R10, R12 ;  /* 0x0000000a0c0a722b */ /* 0x000fe4000000000c */
[----:B-1----:R-:W-:-:S08]  /*0360*/  @!P1 DADD R6, R6, R2 ;  /* 0x0000000006069229 */ /* 0x002fd00000000002 */
[----:B------:R-:W-:Y:S02]  /*0370*/  DMUL R2, R10, R6 ;  /* 0x000000060a027228 */ /* 0x000fe40000000000 */
[----:B------:R-:W-:-:S06]  /*0380*/  FSETP.GEU.AND P1, PT, |R7|, 6.5827683646048100446e-37, PT ;  /* 0x036000000700780b */ /* 0x000fcc0003f2e200 */
[----:B------:R-:W-:-:S08]  /*0390*/  DFMA R12, -R8, R2, R6 ;  /* 0x00000002080c722b */ /* 0x000fd00000000106 */
[----:B------:R-:W-:-:S10]  /*03a0*/  DFMA R2, R10, R12, R2 ;  /* 0x0000000c0a02722b */ /* 0x000fd40000000002 */
[----:B------:R-:W-:-:S05]  /*03b0*/  FFMA R0, RZ, R9, R3 ;  /* 0x00000009ff007223 */ /* 0x000fca0000000003 */
[----:B------:R-:W-:-:S13]  /*03c0*/  FSETP.GT.AND P0, PT, |R0|, 1.469367938527859385e-39, PT ;  /* 0x001000000000780b */ /* 0x000fda0003f04200 */
[----:B------:R-:W-:Y:S05]  /*03d0*/  @P0 BRA P1, `(.L_x_150) ;  /* 0x0000000000100947 */ /* 0x000fea0000800000 */
[----:B------:R-:W-:-:S07]  /*03e0*/  MOV R0, 0x400 ;  /* 0x0000040000007802 */ /* 0x000fce0000000f00 */
[----:B------:R-:W-:Y:S05]  /*03f0*/  CALL.REL.NOINC `($__internal_0_$__cuda_sm20_div_rn_f64_full) ;  /* 0x0000000000147944 */ /* 0x000fea0003c00000 */
[----:B------:R-:W-:Y:S02]  /*0400*/  IMAD.MOV.U32 R2, RZ, RZ, R12 ;  /* 0x000000ffff027224 */ /* 0x000fe400078e000c */
[----:B------:R-:W-:-:S07]  /*0410*/  IMAD.MOV.U32 R3, RZ, RZ, R13 ;  /* 0x000000ffff037224 */ /* 0x000fce00078e000d */
.L_x_150:
[----:B------:R-:W-:Y:S05]  /*0420*/  BSYNC.RECONVERGENT B0 ;  /* 0x0000000000007941 */ /* 0x000fea0003800200 */
.L_x_149:
[----:B------:R-:W-:Y:S01]  /*0430*/  STG.E.64 desc[UR4][R4.64], R2 ;  /* 0x0000000204007986 */ /* 0x000fe2000c101b04 */
[----:B------:R-:W-:Y:S05]  /*0440*/  EXIT ;  /* 0x000000000000794d */ /* 0x000fea0003800000 */
        .weak           $__internal_0_$__cuda_sm20_div_rn_f64_full
        .type           $__internal_0_$__cuda_sm20_div_rn_f64_full,@function
        .size           $__internal_0_$__cuda_sm20_div_rn_f64_full,(.L_x_158 - $__internal_0_$__cuda_sm20_div_rn_f64_full)
$__internal_0_$__cuda_sm20_div_rn_f64_full:
[C---:B------:R-:W-:Y:S01]  /*0450*/  FSETP.GEU.AND P0, PT, |R9|.reuse, 1.469367938527859385e-39, PT ;  /* 0x001000000900780b */ /* 0x040fe20003f0e200 */
[----:B------:R-:W-:Y:S01]  /*0460*/  IMAD.MOV.U32 R16, RZ, RZ, 0x1 ;  /* 0x00000001ff107424 */ /* 0x000fe200078e00ff */
[----:B------:R-:W-:Y:S01]  /*0470*/  LOP3.LUT R2, R9, 0x800fffff, RZ, 0xc0, !PT ;  /* 0x800fffff09027812 */ /* 0x000fe200078ec0ff */
[----:B------:R-:W-:Y:S01]  /*0480*/  BSSY.RECONVERGENT B1, `(.L_x_151) ;  /* 0x0000055000017945 */ /* 0x000fe20003800200 */
[C---:B------:R-:W-:Y:S02]  /*0490*/  FSETP.GEU.AND P2, PT, |R7|.reuse, 1.469367938527859385e-39, PT ;  /* 0x001000000700780b */ /* 0x040fe40003f4e200 */
[----:B------:R-:W-:Y:S01]  /*04a0*/  LOP3.LUT R3, R2, 0x3ff00000, RZ, 0xfc, !PT ;  /* 0x3ff0000002037812 */ /* 0x000fe200078efcff */
[----:B------:R-:W-:Y:S01]  /*04b0*/  IMAD.MOV.U32 R2, RZ, RZ, R8 ;  /* 0x000000ffff027224 */ /* 0x000fe200078e0008 */
[----:B------:R-:W-:Y:S02]  /*04c0*/  LOP3.LUT R12, R7, 0x7ff00000, RZ, 0xc0, !PT ;  /* 0x7ff00000070c7812 */ /* 0x000fe400078ec0ff */
[----:B------:R-:W-:-:S03]  /*04d0*/  LOP3.LUT R15, R9, 0x7ff00000, RZ, 0xc0, !PT ;  /* 0x7ff00000090f7812 */ /* 0x000fc600078ec0ff */
[----:B------:R-:W-:Y:S01]  /*04e0*/  @!P0 DMUL R2, R8, 8.98846567431157953865e+307 ;  /* 0x7fe0000008028828 */ /* 0x000fe20000000000 */
[----:B------:R-:W-:-:S03]  /*04f0*/  ISETP.GE.U32.AND P1, PT, R12, R15, PT ;  /* 0x0000000f0c00720c */ /* 0x000fc60003f26070 */
[----:B------:R-:W-:Y:S01]  /*0500*/  @!P2 LOP3.LUT R13, R9, 0x7ff00000, RZ, 0xc0, !PT ;  /* 0x7ff00000090da812 */ /* 0x000fe200078ec0ff */
[----:B------:R-:W-:Y:S01]  /*0510*/  @!P2 IMAD.MOV.U32 R18, RZ, RZ, RZ ;  /* 0x000000ffff12a224 */ /* 0x000fe200078e00ff */
[----:B------:R-:W0:Y:S02]  /*0520*/  MUFU.RCP64H R17, R3 ;  /* 0x0000000300117308 */ /* 0x000e240000001800 */
[----:B------:R-:W-:Y:S01]  /*0530*/  @!P2 ISETP.GE.U32.AND P3, PT, R12, R13, PT ;  /* 0x0000000d0c00a20c */ /* 0x000fe20003f66070 */
[----:B------:R-:W-:-:S05]  /*0540*/  IMAD.MOV.U32 R13, RZ, RZ, 0x1ca00000 ;  /* 0x1ca00000ff0d7424 */ /* 0x000fca00078e00ff */
[----:B------:R-:W-:-:S04]  /*0550*/  @!P2 SEL R19, R13, 0x63400000, !P3 ;  /* 0x634000000d13a807 */ /* 0x000fc80005800000 */
[----:B------:R-:W-:-:S04]  /*0560*/  @!P2 LOP3.LUT R19, R19, 0x80000000, R7, 0xf8, !PT ;  /* 0x800000001313a812 */ /* 0x000fc800078ef807 */
[----:B------:R-:W-:Y:S01]  /*0570*/  @!P2 LOP3.LUT R19, R19, 0x100000, RZ, 0xfc, !PT ;  /* 0x001000001313a812 */ /* 0x000fe200078efcff */
[----:B0-----:R-:W-:-:S08]  /*0580*/  DFMA R10, R16, -R2, 1 ;  /* 0x3ff00000100a742b */ /* 0x001fd00000000802 */
[----:B------:R-:W-:-:S08]  /*0590*/  DFMA R10, R10, R10, R10 ;  /* 0x0000000a0a0a722b */ /* 0x000fd0000000000a */
[----:B------:R-:W-:Y:S01]  /*05a0*/  DFMA R16, R16, R10, R16 ;  /* 0x0000000a1010722b */ /* 0x000fe20000000010 */
[----:B------:R-:W-:Y:S01]  /*05b0*/  SEL R11, R13, 0x63400000, !P1 ;  /* 0x634000000d0b7807 */ /* 0x000fe20004800000 */
[----:B------:R-:W-:-:S03]  /*05c0*/  IMAD.MOV.U32 R10, RZ, RZ, R6 ;  /* 0x000000ffff0a7224 */ /* 0x000fc600078e0006 */
[----:B------:R-:W-:-:S03]  /*05d0*/  LOP3.LUT R11, R11, 0x800fffff, R7, 0xf8, !PT ;  /* 0x800fffff0b0b7812 */ /* 0x000fc600078ef807 */
[----:B------:R-:W-:-:S03]  /*05e0*/  DFMA R20, R16, -R2, 1 ;  /* 0x3ff000001014742b */ /* 0x000fc60000000802 */
[----:B------:R-:W-:-:S05]  /*05f0*/  @!P2 DFMA R10, R10, 2, -R18 ;  /* 0x400000000a0aa82b */ /* 0x000fca0000000812 */
[----:B------:R-:W-:Y:S01]  /*0600*/  DFMA R16, R16, R20, R16 ;  /* 0x000000141010722b */ /* 0x000fe20000000010 */
[----:B------:R-:W-:Y:S02]  /*0610*/  IMAD.MOV.U32 R21, RZ, RZ, R12 ;  /* 0x000000ffff157224 */ /* 0x000fe400078e000c */
[----:B------:R-:W-:Y:S01]  /*0620*/  IMAD.MOV.U32 R20, RZ, RZ, R15 ;  /* 0x000000ffff147224 */ /* 0x000fe200078e000f */
[----:B------:R-:W-:Y:S02]  /*0630*/  @!P0 LOP3.LUT R20, R3, 0x7ff00000, RZ, 0xc0, !PT ;  /* 0x7ff0000003148812 */ /* 0x000fe400078ec0ff */
[----:B------:R-:W-:Y:S02]  /*0640*/  @!P2 LOP3.LUT R21, R11, 0x7ff00000, RZ, 0xc0, !PT ;  /* 0x7ff000000b15a812 */ /* 0x000fe400078ec0ff */
[----:B------:R-:W-:Y:S01]  /*0650*/  DMUL R18, R16, R10 ;  /* 0x0000000a10127228 */ /* 0x000fe20000000000 */
[----:B------:R-:W-:Y:S02]  /*0660*/  VIADD R23, R20, 0xffffffff ;  /* 0xffffffff14177836 */ /* 0x000fe40000000000 */
[----:B------:R-:W-:-:S05]  /*0670*/  VIADD R22, R21, 0xffffffff ;  /* 0xffffffff15167836 */ /* 0x000fca0000000000 */
[----:B------:R-:W-:Y:S01]  /*0680*/  DFMA R14, R18, -R2, R10 ;  /* 0x80000002120e722b */ /* 0x000fe2000000000a */
[----:B------:R-:W-:-:S04]  /*0690*/  ISETP.GT.U32.AND P0, PT, R22, 0x7feffffe, PT ;  /* 0x7feffffe1600780c */ /* 0x000fc80003f04070 */
[----:B------:R-:W-:-:S03]  /*06a0*/  ISETP.GT.U32.OR P0, PT, R23, 0x7feffffe, P0 ;  /* 0x7feffffe1700780c */ /* 0x000fc60000704470 */
[----:B------:R-:W-:-:S10]  /*06b0*/  DFMA R14, R16, R14, R18 ;  /* 0x0000000e100e722b */ /* 0x000fd40000000012 */
[----:B------:R-:W-:Y:S05]  /*06c0*/  @P0 BRA `(.L_x_152) ;  /* 0x00000000006c0947 */ /* 0x000fea0003800000 */
[----:B------:R-:W-:-:S04]  /*06d0*/  LOP3.LUT R7, R9, 0x7ff00000, RZ, 0xc0, !PT ;  /* 0x7ff0000009077812 */ /* 0x000fc800078ec0ff */
[CC--:B------:R-:W-:Y:S02]  /*06e0*/  VIADDMNMX R6, R12.reuse, -R7.reuse, 0xb9600000, !PT ;  /* 0xb96000000c067446 */ /* 0x0c0fe40007800907 */
[----:B------:R-:W-:Y:S02]  /*06f0*/  ISETP.GE.U32.AND P0, PT, R12, R7, PT ;  /* 0x000000070c00720c */ /* 0x000fe40003f06070 */
[----:B------:R-:W-:Y:S02]  /*0700*/  VIMNMX R6, PT, PT, R6, 0x46a00000, PT ;  /* 0x46a0000006067848 */ /* 0x000fe40003fe0100 */
[----:B------:R-:W-:-:S05]  /*0710*/  SEL R13, R13, 0x63400000, !P0 ;  /* 0x634000000d0d7807 */ /* 0x000fca0004000000 */
[----:B------:R-:W-:Y:S02]  /*0720*/  IMAD.IADD R16, R6, 0x1, -R13 ;  /* 0x0000000106107824 */ /* 0x000fe400078e0a0d */
[----:B------:R-:W-:Y:S02]  /*0730*/  IMAD.MOV.U32 R6, RZ, RZ, RZ ;  /* 0x000000ffff067224 */ /* 0x000fe400078e00ff */
[----:B------:R-:W-:-:S06]  /*0740*/  VIADD R7, R16, 0x7fe00000 ;  /* 0x7fe0000010077836 */ /* 0x000fcc0000000000 */
[----:B------:R-:W-:-:S10]  /*0750*/  DMUL R12, R14, R6 ;  /* 0x000000060e0c7228 */ /* 0x000fd40000000000 */
[----:B------:R-:W-:-:S13]  /*0760*/  FSETP.GTU.AND P0, PT, |R13|, 1.469367938527859385e-39, PT ;  /* 0x001000000d00780b */ /* 0x000fda0003f0c200 */
[----:B------:R-:W-:Y:S05]  /*0770*/  @P0 BRA `(.L_x_153) ;  /* 0x0000000000940947 */ /* 0x000fea0003800000 */
[----:B------:R-:W-:Y:S01]  /*0780*/  DFMA R2, R14, -R2, R10 ;  /* 0x800000020e02722b */ /* 0x000fe2000000000a */
[----:B------:R-:W-:-:S09]  /*0790*/  IMAD.MOV.U32 R6, RZ, RZ, RZ ;  /* 0x000000ffff067224 */ /* 0x000fd200078e00ff */
[C---:B------:R-:W-:Y:S02]  /*07a0*/  FSETP.NEU.AND P0, PT, R3.reuse, RZ, PT ;  /* 0x000000ff0300720b */ /* 0x040fe40003f0d000 */
[----:B------:R-:W-:-:S04]  /*07b0*/  LOP3.LUT R9, R3, 0x80000000, R9, 0x48, !PT ;  /* 0x8000000003097812 */ /* 0x000fc800078e4809 */
[----:B------:R-:W-:-:S07]  /*07c0*/  LOP3.LUT R7, R9, R7, RZ, 0xfc, !PT ;  /* 0x0000000709077212 */ /* 0x000fce00078efcff */
[----:B------:R-:W-:Y:S05]  /*07d0*/  @!P0 BRA `(.L_x_153) ;  /* 0x00000000007c8947 */ /* 0x000fea0003800000 */
[----:B------:R-:W-:Y:S01]  /*07e0*/  IMAD.MOV R3, RZ, RZ, -R16 ;  /* 0x000000ffff037224 */ /* 0x000fe200078e0a10 */
[----:B------:R-:W-:Y:S01]  /*07f0*/  DMUL.RP R6, R14, R6 ;  /* 0x000000060e067228 */ /* 0x000fe20000008000 */
[----:B------:R-:W-:-:S06]  /*0800*/  IMAD.MOV.U32 R2, RZ, RZ, RZ ;  /* 0x000000ffff027224 */ /* 0x000fcc00078e00ff */
[----:B------:R-:W-:-:S03]  /*0810*/  DFMA R2, R12, -R2, R14 ;  /* 0x800000020c02722b */ /* 0x000fc6000000000e */
[----:B------:R-:W-:-:S03]  /*0820*/  LOP3.LUT R9, R7, R9, RZ, 0x3c, !PT ;  /* 0x0000000907097212 */ /* 0x000fc600078e3cff */
[----:B------:R-:W-:-:S04]  /*0830*/  IADD3 R2, PT, PT, -R16, -0x43300000, RZ ;  /* 0xbcd0000010027810 */ /* 0x000fc80007ffe1ff */
[----:B------:R-:W-:-:S04]  /*0840*/  FSETP.NEU.AND P0, PT, |R3|, R2, PT ;  /* 0x000000020300720b */ /* 0x000fc80003f0d200 */
[----:B------:R-:W-:Y:S02]  /*0850*/  FSEL R12, R6, R12, !P0 ;  /* 0x0000000c060c7208 */ /* 0x000fe40004000000 */
[----:B------:R-:W-:Y:S01]  /*0860*/  FSEL R13, R9, R13, !P0 ;  /* 0x0000000d090d7208 */ /* 0x000fe20004000000 */
[----:B------:R-:W-:Y:S06]  /*0870*/  BRA `(.L_x_153) ;  /* 0x0000000000547947 */ /* 0x000fec0003800000 */
.L_x_152:
[----:B------:R-:W-:-:S14]  /*0880*/  DSETP.NAN.AND P0, PT, R6, R6, PT ;  /* 0x000000060600722a */ /* 0x000fdc0003f08000 */
[----:B------:R-:W-:Y:S05]  /*0890*/  @P0 BRA `(.L_x_154) ;  /* 0x0000000000440947 */ /* 0x000fea0003800000 */
[----:B------:R-:W-:-:S14]  /*08a0*/  DSETP.NAN.AND P0, PT, R8, R8, PT ;  /* 0x000000080800722a */ /* 0x000fdc0003f08000 */
[----:B------:R-:W-:Y:S05]  /*08b0*/  @P0 BRA `(.L_x_155) ;  /* 0x0000000000300947 */ /* 0x000fea0003800000 */
[----:B------:R-:W-:Y:S01]  /*08c0*/  ISETP.NE.AND P0, PT, R21, R20, PT ;  /* 0x000000141500720c */ /* 0x000fe20003f05270 */
[----:B------:R-:W-:Y:S02]  /*08d0*/  IMAD.MOV.U32 R12, RZ, RZ, 0x0 ;  /* 0x00000000ff0c7424 */ /* 0x000fe400078e00ff */
[----:B------:R-:W-:-:S10]  /*08e0*/  IMAD.MOV.U32 R13, RZ, RZ, -0x80000 ;  /* 0xfff80000ff0d7424 */ /* 0x000fd400078e00ff */
[----:B------:R-:W-:Y:S05]  /*08f0*/  @!P0 BRA `(.L_x_153) ;  /* 0x0000000000348947 */ /* 0x000fea0003800000 */
[----:B------:R-:W-:Y:S02]  /*0900*/  ISETP.NE.AND P0, PT, R21, 0x7ff00000, PT ;  /* 0x7ff000001500780c */ /* 0x000fe40003f05270 */
[----:B------:R-:W-:Y:S02]  /*0910*/  LOP3.LUT R13, R7, 0x80000000, R9, 0x48, !PT ;  /* 0x80000000070d7812 */ /* 0x000fe400078e4809 */
[----:B------:R-:W-:-:S13]  /*0920*/  ISETP.EQ.OR P0, PT, R20, RZ, !P0 ;  /* 0x000000ff1400720c */ /* 0x000fda0004702670 */
[----:B------:R-:W-:Y:S01]  /*0930*/  @P0 LOP3.LUT R2, R13, 0x7ff00000, RZ, 0xfc, !PT ;  /* 0x7ff000000d020812 */ /* 0x000fe200078efcff */
[----:B------:R-:W-:Y:S02]  /*0940*/  @!P0 IMAD.MOV.U32 R12, RZ, RZ, RZ ;  /* 0x000000ffff0c8224 */ /* 0x000fe400078e00ff */
[----:B------:R-:W-:Y:S02]  /*0950*/  @P0 IMAD.MOV.U32 R12, RZ, RZ, RZ ;  /* 0x000000ffff0c0224 */ /* 0x000fe400078e00ff */
[----:B------:R-:W-:Y:S01]  /*0960*/  @P0 IMAD.MOV.U32 R13, RZ, RZ, R2 ;  /* 0x000000ffff0d0224 */ /* 0x000fe200078e0002 */
[----:B------:R-:W-:Y:S06]  /*0970*/  BRA `(.L_x_153) ;  /* 0x0000000000147947 */ /* 0x000fec0003800000 */
.L_x_155:
[----:B------:R-:W-:Y:S01]  /*0980*/  LOP3.LUT R13, R9, 0x80000, RZ, 0xfc, !PT ;  /* 0x00080000090d7812 */ /* 0x000fe200078efcff */
[----:B------:R-:W-:Y:S01]  /*0990*/  IMAD.MOV.U32 R12, RZ, RZ, R8 ;  /* 0x000000ffff0c7224 */ /* 0x000fe200078e0008 */
[----:B------:R-:W-:Y:S06]  /*09a0*/  BRA `(.L_x_153) ;  /* 0x0000000000087947 */ /* 0x000fec0003800000 */
.L_x_154:
[----:B------:R-:W-:Y:S01]  /*09b0*/  LOP3.LUT R13, R7, 0x80000, RZ, 0xfc, !PT ;  /* 0x00080000070d7812 */ /* 0x000fe200078efcff */
[----:B------:R-:W-:-:S07]  /*09c0*/  IMAD.MOV.U32 R12, RZ, RZ, R6 ;  /* 0x000000ffff0c7224 */ /* 0x000fce00078e0006 */
.L_x_153:
[----:B------:R-:W-:Y:S05]  /*09d0*/  BSYNC.RECONVERGENT B1 ;  /* 0x0000000000017941 */ /* 0x000fea0003800200 */
.L_x_151:
[----:B------:R-:W-:Y:S02]  /*09e0*/  IMAD.MOV.U32 R2, RZ, RZ, R0 ;  /* 0x000000ffff027224 */ /* 0x000fe400078e0000 */
[----:B------:R-:W-:-:S04]  /*09f0*/  IMAD.MOV.U32 R3, RZ, RZ, 0x0 ;  /* 0x00000000ff037424 */ /* 0x000fc800078e00ff */
[----:B------:R-:W-:Y:S05]  /*0a00*/  RET.REL.NODEC R2 `(_Z13iterateMatrixPdS_i) ;  /* 0xfffffff4027c7950 */ /* 0x000fea0003c3ffff */
.L_x_156:
        /* <DEDUP_REMOVED lines=15> */
.L_x_158:


//--------------------- .text._Z10initMatrixPdS_idddddddd --------------------------
	.section	.text._Z10initMatrixPdS_idddddddd,"ax",@progbits
	.align	128
        .global         _Z10initMatrixPdS_idddddddd
        .type           _Z10initMatrixPdS_idddddddd,@function
        .size           _Z10initMatrixPdS_idddddddd,(.L_x_166 - _Z10initMatrixPdS_idddddddd)
        .other          _Z10initMatrixPdS_idddddddd,@"STO_CUDA_ENTRY STV_DEFAULT"
_Z10initMatrixPdS_idddddddd:
.text._Z10initMatrixPdS_idddddddd:
[----:B------:R-:W-:Y:S01]  /*0000*/  LDC R1, c[0x0][0x37c] ;  /* 0x0000df00ff017b82 */ /* 0x000fe20000000800 */
[----:B------:R-:W0:Y:S07]  /*0010*/  S2R R0, SR_TID.X ;  /* 0x0000000000007919 */ /* 0x000e2e0000002100 */
[----:B------:R-:W0:Y:S01]  /*0020*/  S2UR UR4, SR_CTAID.X ;  /* 0x00000000000479c3 */ /* 0x000e220000002500 */
[----:B------:R-:W1:Y:S01]  /*0030*/  LDCU.128 UR12, c[0x0][0x3a0] ;  /* 0x00007400ff0c77ac */ /* 0x000e620008000c00 */
[----:B------:R-:W2:Y:S06]  /*0040*/  LDCU.128 UR8, c[0x0][0x380] ;  /* 0x00007000ff0877ac */ /* 0x000eac0008000c00 */
[----:B------:R-:W0:Y:S01]  /*0050*/  LDC R23, c[0x0][0x360] ;  /* 0x0000d800ff177b82 */ /* 0x000e220000000800 */
[----:B------:R-:W3:Y:S07]  /*0060*/  LDCU.64 UR6, c[0x0][0x398] ;  /* 0x00007300ff0677ac */ /* 0x000eee0008000a00 */
[----:B------:R-:W4:Y:S08]  /*0070*/  LDC R19, c[0x0][0x390] ;  /* 0x0000e400ff137b82 */ /* 0x000f300000000800 */
[----:B------:R-:W1:Y:S01]  /*0080*/  LDC.64 R12, c[0x0][0x3b8] ;  /* 0x0000ee00ff0c7b82 */ /* 0x000e620000000a00 */
[----:B0-----:R-:W-:-:S07]  /*0090*/  IMAD R23, R23, UR4, R0 ;  /* 0x0000000417177c24 */ /* 0x001fce000f8e0200 */
[----:B------:R-:W0:Y:S01]  /*00a0*/  LDC.64 R10, c[0x0][0x380] ;  /* 0x0000e000ff0a7b82 */ /* 0x000e220000000a00 */
[----:B------:R-:W5:Y:S01]  /*00b0*/  LDCU.64 UR4, c[0x0][0x358] ;  /* 0x00006b00ff0477ac */ /* 0x000f620008000a00 */
[----:B------:R-:W1:Y:S01]  /*00c0*/  I2F.F64 R4, R23 ;  /* 0x0000001700047312 */ /* 0x000e620000201c00 */
[----:B------:R-:W-:Y:S02]  /*00d0*/  LOP3.LUT R0, RZ, R23, RZ, 0x33, !PT ;  /* 0x00000017ff007212 */ /* 0x000fe400078e33ff */
[----:B----4-:R-:W-:-:S03]  /*00e0*/  SHF.R.S32.HI R15, RZ, 0x1f, R19 ;  /* 0x0000001fff0f7819 */ /* 0x010fc60000011413 */
[----:B------:R-:W4:Y:S01]  /*00f0*/  LDC.64 R20, c[0x0][0x3b0] ;  /* 0x0000ec00ff147b82 */ /* 0x000f220000000a00 */
[-C--:B------:R-:W-:Y:S01]  /*0100*/  IADD3 R0, PT, PT, R0, R19.reuse, RZ ;  /* 0x0000001300007210 */ /* 0x080fe20007ffe0ff */
[----:B------:R-:W-:Y:S01]  /*0110*/  IMAD R25, R23, R19, RZ ;  /* 0x0000001317197224 */ /* 0x000fe200078e02ff */
[----:B------:R-:W-:-:S03]  /*0120*/  IADD3 R27, PT, PT, R19, -0x1, RZ ;  /* 0xffffffff131b7810 */ /* 0x000fc60007ffe0ff */
[-C--:B------:R-:W-:Y:S02]  /*0130*/  IMAD R14, R0, R19.reuse, RZ ;  /* 0x00000013000e7224 */ /* 0x080fe400078e02ff */
[----:B------:R-:W4:Y:S01]  /*0140*/  LDC.64 R2, c[0x0][0x3d0] ;  /* 0x0000f400ff027b82 */ /* 0x000f220000000a00 */
[-C--:B------:R-:W-:Y:S01]  /*0150*/  IMAD R27, R27, R19.reuse, R0 ;  /* 0x000000131b1b7224 */ /* 0x080fe200078e0200 */
[C-C-:B-1----:R-:W-:Y:S01]  /*0160*/  DFMA R6, R4.reuse, UR14, R12.reuse ;  /* 0x0000000e04067c2b */ /* 0x142fe2000800000c */
[----:B------:R-:W-:Y:S01]  /*0170*/  IADD3 R17, P0, PT, R14, R19, RZ ;  /* 0x000000130e117210 */ /* 0x000fe20007f1e0ff */
[----:B---3--:R-:W-:-:S03]  /*0180*/  DFMA R12, R4, UR6, R12 ;  /* 0x00000006040c7c2b */ /* 0x008fc6000800000c */
[----:B------:R-:W-:Y:S01]  /*0190*/  LEA.HI.X.SX32 R14, R14, R15, 0x1, P0 ;  /* 0x0000000f0e0e7211 */ /* 0x000fe200000f0eff */
[----:B------:R-:W1:Y:S01]  /*01a0*/  LDC.64 R8, c[0x0][0x388] ;  /* 0x0000e200ff087b82 */ /* 0x000e620000000a00 */
[----:B------:R-:W-:Y:S01]  /*01b0*/  SHF.L.U32 R16, R17, 0x3, RZ ;  /* 0x0000000311107819 */ /* 0x000fe200000006ff */
[----:B0-----:R-:W-:Y:S01]  /*01c0*/  IMAD.WIDE R28, R25, 0x8, R10 ;  /* 0x00000008191c7825 */ /* 0x001fe200078e020a */
[----:B------:R-:W-:Y:S02]  /*01d0*/  SHF.L.U64.HI R0, R17, 0x3, R14 ;  /* 0x0000000311007819 */ /* 0x000fe4000001020e */
[C---:B--2---:R-:W-:Y:S01]  /*01e0*/  IADD3 R14, P0, PT, R16.reuse, UR8, RZ ;  /* 0x00000008100e7c10 */ /* 0x044fe2000ff1e0ff */
[--C-:B------:R-:W-:Y:S01]  /*01f0*/  IMAD.WIDE R18, R23, 0x8, R10.reuse ;  /* 0x0000000817127825 */ /* 0x100fe200078e020a */
[----:B------:R-:W-:Y:S01]  /*0200*/  IADD3 R16, P1, PT, R16, UR10, RZ ;  /* 0x0000000a10107c10 */ /* 0x000fe2000ff3e0ff */
[----:B-----5:R-:W-:Y:S01]  /*0210*/  STG.E.64 desc[UR4][R28.64], R6 ;  /* 0x000000061c007986 */ /* 0x020fe2000c101b04 */
[C---:B------:R-:W-:Y:S01]  /*0220*/  IADD3.X R15, PT, PT, R0.reuse, UR9, RZ, P0, !PT ;  /* 0x00000009000f7c10 */ /* 0x040fe200087fe4ff */
[----:B------:R-:W-:Y:S01]  /*0230*/  IMAD.WIDE R10, R27, 0x8, R10 ;  /* 0x000000081b0a7825 */ /* 0x000fe200078e020a */
[----:B------:R-:W-:Y:S01]  /*0240*/  IADD3.X R17, PT, PT, R0, UR11, RZ, P1, !PT ;  /* 0x0000000b00117c10 */ /* 0x000fe20008ffe4ff */
[----:B------:R-:W-:Y:S01]  /*0250*/  STG.E.64 desc[UR4][R18.64], R12 ;  /* 0x0000000c12007986 */ /* 0x000fe2000c101b04 */
[----:B----4-:R-:W-:-:S02]  /*0260*/  DFMA R20, R4, R20, R2 ;  /* 0x000000140414722b */ /* 0x010fc40000000002 */
[----:B------:R-:W-:-:S05]  /*0270*/  DFMA R2, R4, UR12, R2 ;  /* 0x0000000c04027c2b */ /* 0x000fca0008000002 */
[----:B------:R-:W-:Y:S01]  /*0280*/  STG.E.64 desc[UR4][R14.64+-0x8], R20 ;  /* 0xfffff8140e007986 */ /* 0x000fe2000c101b04 */
[----:B-1----:R-:W-:-:S03]  /*0290*/  IMAD.WIDE R4, R25, 0x8, R8 ;  /* 0x0000000819047825 */ /* 0x002fc600078e0208 */
[----:B------:R-:W-:Y:S01]  /*02a0*/  STG.E.64 desc[UR4][R10.64], R2 ;  /* 0x000000020a007986 */ /* 0x000fe2000c101b04 */
[----:B------:R-:W-:-:S03]  /*02b0*/  IMAD.WIDE R22, R23, 0x8, R8 ;  /* 0x0000000817167825 */ /* 0x000fc600078e0208 */
[----:B------:R-:W-:Y:S01]  /*02c0*/  STG.E.64 desc[UR4][R4.64], R6 ;  /* 0x0000000604007986 */ /* 0x000fe2000c101b04 */
[----:B------:R-:W-:-:S03]  /*02d0*/  IMAD.WIDE R8, R27, 0x8, R8 ;  /* 0x000000081b087825 */ /* 0x000fc600078e0208 */
[----:B------:R-:W-:Y:S04]  /*02e0*/  STG.E.64 desc[UR4][R22.64], R12 ;  /* 0x0000000c16007986 */ /* 0x000fe8000c101b04 */
[----:B------:R-:W-:Y:S04]  /*02f0*/  STG.E.64 desc[UR4][R16.64+-0x8], R20 ;  /* 0xfffff81410007986 */ /* 0x000fe8000c101b04 */
[----:B------:R-:W-:Y:S01]  /*0300*/  STG.E.64 desc[UR4][R8.64], R2 ;  /* 0x0000000208007986 */ /* 0x000fe2000c101b04 */
[----:B------:R-:W-:Y:S05]  /*0310*/  EXIT ;  /* 0x000000000000794d */ /* 0x000fea0003800000 */
.L_x_157:
        /* <DEDUP_REMOVED lines=14> */
.L_x_166:


//--------------------- .nv.shared._ZN3cub18CUB_300001_SM_10006detail6reduce28DeviceReduceSingleTileKernelINS2_10policy_hubIdjN4cuda3__47maximumIvEEE10Policy1000EPdSB_iS8_ddNS5_3std3__410__identityEEEvT0_T1_T2_T3_T4_T6_ --------------------------
	.section	.nv.shared._ZN3cub18CUB_300001_SM_10006detail6reduce28DeviceReduceSingleTileKernelINS2_10policy_hubIdjN4cuda3__47maximumIvEEE10Policy1000EPdSB_iS8_ddNS5_3std3__410__identityEEEvT0_T1_T2_T3_T4_T6_,"aw",@nobits
	.sectionflags	@""
	.align	8
.nv.shared._ZN3cub18CUB_300001_SM_10006detail6reduce28DeviceReduceSingleTileKernelINS2_10policy_hubIdjN4cuda3__47maximumIvEEE10Policy1000EPdSB_iS8_ddNS5_3std3__410__identityEEEvT0_T1_T2_T3_T4_T6_:
	.zero		1104


//--------------------- .nv.shared.reserved.0     --------------------------
	.section	.nv.shared.reserved.0,"aw",@nobits
	.weak		__nv_reservedSMEM_offset_0_alias
	.size		__nv_reservedSMEM_offset_0_alias, 0, 64
	.other		__nv_reservedSMEM_offset_0_alias,@"STO_CUDA_RESERVED_SHARED STV_DEFAULT"
__nv_reservedSMEM_offset_0_alias:
	.zero		0
	.zero		64


//--------------------- .nv.global                --------------------------
	.section	.nv.global,"aw",@nobits
.nv.global:
	.type		_ZN34_INTERNAL_ddb8ffab_4_k_cu_960a22486thrust24THRUST_300001_SM_1000_NS12placeholders2_5E,@object
	.size		_ZN34_INTERNAL_ddb8ffab_4_k_cu_960a22486thrust24THRUST_300001_SM_1000_NS12placeholders2_5E,(_ZN34_INTERNAL_ddb8ffab_4_k_cu_960a22484cuda3std3__45__cpo6cbeginE - _ZN34_INTERNAL_ddb8ffab_4_k_cu_960a22486thrust24THRUST_300001_SM_1000_NS12placeholders2_5E)
_ZN34_INTERNAL_ddb8ffab_4_k_cu_960a22486thrust24THRUST_300001_SM_1000_NS12placeholders2_5E:
	.zero		1
	.type		_ZN34_INTERNAL_ddb8ffab_4_k_cu_960a22484cuda3std3__45__cpo6cbeginE,@object
	.size		_ZN34_INTERNAL_ddb8ffab_4_k_cu_960a22484cuda3std3__45__cpo6cbeginE,(_ZN34_INTERNAL_ddb8ffab_4_k_cu_960a22484cuda3std6ranges3__45__cpo6cbeginE - _ZN34_INTERNAL_ddb8ffab_4_k_cu_960a22484cuda3std3__45__cpo6cbeginE)
_ZN34_INTERNAL_ddb8ffab_4_k_cu_960a22484cuda3std3__45__cpo6cbeginE:
	.zero		1
	.type		_ZN34_INTERNAL_ddb8ffab_4_k_cu_960a22484cuda3std6ranges3__45__cpo6cbeginE,@object
	.size		_ZN34_INTERNAL_ddb8ffab_4_k_cu_960a22484cuda3std6ranges3__45__cpo6cbeginE,(_ZN34_INTERNAL_ddb8ffab_4_k_cu_960a22484cuda3std3__48in_placeE - _ZN34_INTERNAL_ddb8ffab_4_k_cu_960a22484cuda3std6ranges3__45__cpo6cbeginE)
_ZN34_INTERNAL_ddb8ffab_4_k_cu_960a22484cuda3std6ranges3__45__cpo6cbeginE:
	.zero		1
	.type		_ZN34_INTERNAL_ddb8ffab_4_k_cu_960a22484cuda3std3__48in_placeE,@object
	.size		_ZN34_INTERNAL_ddb8ffab_4_k_cu_960a22484cuda3std3__48in_placeE,(_ZN34_INTERNAL_ddb8ffab_4_k_cu_960a22484cuda3std6ranges3__45__cpo4sizeE - _ZN34_INTERNAL_ddb8ffab_4_k_cu_960a22484cuda3std3__48in_placeE)
_ZN34_INTERNAL_ddb8ffab_4_k_cu_960a22484cuda3std3__48in_placeE:
	.zero		1
	.type		_ZN34_INTERNAL_ddb8ffab_4_k_cu_960a22484cuda3std6ranges3__45__cpo4sizeE,@object
	.size		_ZN34_INTERNAL_ddb8ffab_4_k_cu_960a22484cuda3std6ranges3__45__cpo4sizeE,(_ZN34_INTERNAL_ddb8ffab_4_k_cu_960a22486thrust24THRUST_300001_SM_1000_NS12placeholders2_9E - _ZN34_INTERNAL_ddb8ffab_4_k_cu_960a22484cuda3std6ranges3__45__cpo4sizeE)
_ZN34_INTERNAL_ddb8ffab_4_k_cu_960a22484cuda3std6ranges3__45__cpo4sizeE:
	.zero		1
	.type		_ZN34_INTERNAL_ddb8ffab_4_k_cu_960a22486thrust24THRUST_300001_SM_1000_NS12placeholders2_9E,@object
	.size		_ZN34_INTERNAL_ddb8ffab_4_k_cu_960a22486thrust24THRUST_300001_SM_1000_NS12placeholders2_9E,(_ZN34_INTERNAL_ddb8ffab_4_k_cu_960a22484cuda3std3__45__cpo7crbeginE - _ZN34_INTERNAL_ddb8ffab_4_k_cu_960a22486thrust24THRUST_300001_SM_1000_NS12placeholders2_9E)
_ZN34_INTERNAL_ddb8ffab_4_k_cu_960a22486thrust24THRUST_300001_SM_1000_NS12placeholders2_9E:
	.zero		1
	.type		_ZN34_INTERNAL_ddb8ffab_4_k_cu_960a22484cuda3std3__45__cpo7crbeginE,@object
	.size		_ZN34_INTERNAL_ddb8ffab_4_k_cu_960a22484cuda3std3__45__cpo7crbeginE,(_ZN34_INTERNAL_ddb8ffab_4_k_cu_960a22484cuda3std6ranges3__45__cpo4nextE - _ZN34_INTERNAL_ddb8ffab_4_k_cu_960a22484cuda3std3__45__cpo7crbeginE)
_ZN34_INTERNAL_ddb8ffab_4_k_cu_960a22484cuda3std3__45__cpo7crbeginE:
	.zero		1
	.type		_ZN34_INTERNAL_ddb8ffab_4_k_cu_960a22484cuda3std6ranges3__45__cpo4nextE,@object
	.size		_ZN34_INTERNAL_ddb8ffab_4_k_cu_960a22484cuda3std6ranges3__45__cpo4nextE,(_ZN34_INTERNAL_ddb8ffab_4_k_cu_960a22484cuda3std6ranges3__45__cpo4swapE - _ZN34_INTERNAL_ddb8ffab_4_k_cu_960a22484cuda3std6ranges3__45__cpo4nextE)
_ZN34_INTERNAL_ddb8ffab_4_k_cu_960a22484cuda3std6ranges3__45__cpo4nextE:
	.zero		1
	.type		_ZN34_INTERNAL_ddb8ffab_4_k_cu_960a22484cuda3std6ranges3__45__cpo4swapE,@object
	.size		_ZN34_INTERNAL_ddb8ffab_4_k_cu_960a22484cuda3std6ranges3__45__cpo4swapE,(_ZN34_INTERNAL_ddb8ffab_4_k_cu_960a22486thrust24THRUST_300001_SM_1000_NS12placeholders2_1E - _ZN34_INTERNAL_ddb8ffab_4_k_cu_960a22484cuda3std6ranges3__45__cpo4swapE)
_ZN34_INTERNAL_ddb8ffab_4_k_cu_960a22484cuda3std6ranges3__45__cpo4swapE:
	.zero		1
	.type		_ZN34_INTERNAL_ddb8ffab_4_k_cu_960a22486thrust24THRUST_300001_SM_1000_NS12placeholders2_1E,@object
	.size		_ZN34_INTERNAL_ddb8ffab_4_k_cu_960a22486thrust24THRUST_300001_SM_1000_NS12placeholders2_1E,(_ZN34_INTERNAL_ddb8ffab_4_k_cu_960a22486thrust24THRUST_300001_SM_1000_NS12placeholders2_3E - _ZN34_INTERNAL_ddb8ffab_4_k_cu_960a22486thrust24THRUST_300001_SM_1000_NS12placeholders2_1E)
_ZN34_INTERNAL_ddb8ffab_4_k_cu_960a22486thrust24THRUST_300001_SM_1000_NS12placeholders2_1E:
	.zero		1
	.type		_ZN34_INTERNAL_ddb8ffab_4_k_cu_960a22486thrust24THRUST_300001_SM_1000_NS12placeholders2_3E,@object
	.size		_ZN34_INTERNAL_ddb8ffab_4_k_cu_960a22486thrust24THRUST_300001_SM_1000_NS12placeholders2_3E,(_ZN34_INTERNAL_ddb8ffab_4_k_cu_960a22484cuda3std3__45__cpo5beginE - _ZN34_INTERNAL_ddb8ffab_4_k_cu_960a22486thrust24THRUST_300001_SM_1000_NS12placeholders2_3E)
_ZN34_INTERNAL_ddb8ffab_4_k_cu_960a22486thrust24THRUST_300001_SM_1000_NS12placeholders2_3E:
	.zero		1
	.type		_ZN34_INTERNAL_ddb8ffab_4_k_cu_960a22484cuda3std3__45__cpo5beginE,@object
	.size		_ZN34_INTERNAL_ddb8ffab_4_k_cu_960a22484cuda3std3__45__cpo5beginE,(_ZN34_INTERNAL_ddb8ffab_4_k_cu_960a22484cuda3std6ranges3__45__cpo5beginE - _ZN34_INTERNAL_ddb8ffab_4_k_cu_960a22484cuda3std3__45__cpo5beginE)
_ZN34_INTERNAL_ddb8ffab_4_k_cu_960a22484cuda3std3__45__cpo5beginE:
	.zero		1
	.type		_ZN34_INTERNAL_ddb8ffab_4_k_cu_960a22484cuda3std6ranges3__45__cpo5beginE,@object
	.size		_ZN34_INTERNAL_ddb8ffab_4_k_cu_960a22484cuda3std6ranges3__45__cpo5beginE,(_ZN34_INTERNAL_ddb8ffab_4_k_cu_960a22484cuda3std3__436_GLOBAL__N__ddb8ffab_4_k_cu_960a22486ignoreE - _ZN34_INTERNAL_ddb8ffab_4_k_cu_960a22484cuda3std6ranges3__45__cpo5beginE)
_ZN34_INTERNAL_ddb8ffab_4_k_cu_960a22484cuda3std6ranges3__45__cpo5beginE:
	.zero		1
	.type		_ZN34_INTERNAL_ddb8ffab_4_k_cu_960a22484cuda3std3__436_GLOBAL__N__ddb8ffab_4_k_cu_960a22486ignoreE,@object
	.size		_ZN34_INTERNAL_ddb8ffab_4_k_cu_960a22484cuda3std3__436_GLOBAL__N__ddb8ffab_4_k_cu_960a22486ignoreE,(_ZN34_INTERNAL_ddb8ffab_4_k_cu_960a22484cuda3std6ranges3__45__cpo4dataE - _ZN34_INTERNAL_ddb8ffab_4_k_cu_960a22484cuda3std3__436_GLOBAL__N__ddb8ffab_4_k_cu_960a22486ignoreE)
_ZN34_INTERNAL_ddb8ffab_4_k_cu_960a22484cuda3std3__436_GLOBAL__N__ddb8ffab_4_k_cu_960a22486ignoreE:
	.zero		1
	.type		_ZN34_INTERNAL_ddb8ffab_4_k_cu_960a22484cuda3std6ranges3__45__cpo4dataE,@object
	.size		_ZN34_INTERNAL_ddb8ffab_4_k_cu_960a22484cuda3std6ranges3__45__cpo4dataE,(_ZN34_INTERNAL_ddb8ffab_4_k_cu_960a22486thrust24THRUST_300001_SM_1000_NS12placeholders2_7E - _ZN34_INTERNAL_ddb8ffab_4_k_cu_960a22484cuda3std6ranges3__45__cpo4dataE)
_ZN34_INTERNAL_ddb8ffab_4_k_cu_960a22484cuda3std6ranges3__45__cpo4dataE:
	.zero		1
	.type		_ZN34_INTERNAL_ddb8ffab_4_k_cu_960a22486thrust24THRUST_300001_SM_1000_NS12placeholders2_7E,@object
	.size		_ZN34_INTERNAL_ddb8ffab_4_k_cu_960a22486thrust24THRUST_300001_SM_1000_NS12placeholders2_7E,(_ZN34_INTERNAL_ddb8ffab_4_k_cu_960a22484cuda3std3__45__cpo6rbeginE - _ZN34_INTERNAL_ddb8ffab_4_k_cu_960a22486thrust24THRUST_300001_SM_1000_NS12placeholders2_7E)
_ZN34_INTERNAL_ddb8ffab_4_k_cu_960a22486thrust24THRUST_300001_SM_1000_NS12placeholders2_7E:
	.zero		1
	.type		_ZN34_INTERNAL_ddb8ffab_4_k_cu_960a22484cuda3std3__45__cpo6rbeginE,@object
	.size		_ZN34_INTERNAL_ddb8ffab_4_k_cu_960a22484cuda3std3__45__cpo6rbeginE,(_ZN34_INTERNAL_ddb8ffab_4_k_cu_960a22484cuda3std6ranges3__45__cpo7advanceE - _ZN34_INTERNAL_ddb8ffab_4_k_cu_960a22484cuda3std3__45__cpo6rbeginE)
_ZN34_INTERNAL_ddb8ffab_4_k_cu_960a22484cuda3std3__45__cpo6rbeginE:
	.zero		1
	.type		_ZN34_INTERNAL_ddb8ffab_4_k_cu_960a22484cuda3std6ranges3__45__cpo7advanceE,@object
	.size		_ZN34_INTERNAL_ddb8ffab_4_k_cu_960a22484cuda3std6ranges3__45__cpo7advanceE,(_ZN34_INTERNAL_ddb8ffab_4_k_cu_960a22484cuda3std3__47nulloptE - _ZN34_INTERNAL_ddb8ffab_4_k_cu_960a22484cuda3std6ranges3__45__cpo7advanceE)
_ZN34_INTERNAL_ddb8ffab_4_k_cu_960a22484cuda3std6ranges3__45__cpo7advanceE:
	.zero		1
	.type		_ZN34_INTERNAL_ddb8ffab_4_k_cu_960a22484cuda3std3__47nulloptE,@object
	.size		_ZN34_INTERNAL_ddb8ffab_4_k_cu_960a22484cuda3std3__47nulloptE,(_ZN34_INTERNAL_ddb8ffab_4_k_cu_960a22484cuda3std6ranges3__45__cpo8distanceE - _ZN34_INTERNAL_ddb8ffab_4_k_cu_960a22484cuda3std3__47nulloptE)
_ZN34_INTERNAL_ddb8ffab_4_k_cu_960a22484cuda3std3__47nulloptE:
	.zero		1
	.type		_ZN34_INTERNAL_ddb8ffab_4_k_cu_960a22484cuda3std6ranges3__45__cpo8distanceE,@object
	.size		_ZN34_INTERNAL_ddb8ffab_4_k_cu_960a22484cuda3std6ranges3__45__cpo8distanceE,(_ZN34_INTERNAL_ddb8ffab_4_k_cu_960a22486thrust24THRUST_300001_SM_1000_NS12placeholders2_6E - _ZN34_INTERNAL_ddb8ffab_4_k_cu_960a22484cuda3std6ranges3__45__cpo8distanceE)
_ZN34_INTERNAL_ddb8ffab_4_k_cu_960a22484cuda3std6ranges3__45__cpo8distanceE:
	.zero		1
	.type		_ZN34_INTERNAL_ddb8ffab_4_k_cu_960a22486thrust24THRUST_300001_SM_1000_NS12placeholders2_6E,@object
	.size		_ZN34_INTERNAL_ddb8ffab_4_k_cu_960a22486thrust24THRUST_300001_SM_1000_NS12placeholders2_6E,(_ZN34_INTERNAL_ddb8ffab_4_k_cu_960a22484cuda3std3__45__cpo4cendE - _ZN34_INTERNAL_ddb8ffab_4_k_cu_960a22486thrust24THRUST_300001_SM_1000_NS12placeholders2_6E)
_ZN34_INTERNAL_ddb8ffab_4_k_cu_960a22486thrust24THRUST_300001_SM_1000_NS12placeholders2_6E:
	.zero		1
	.type		_ZN34_INTERNAL_ddb8ffab_4_k_cu_960a22484cuda3std3__45__cpo4cendE,@object
	.size		_ZN34_INTERNAL_ddb8ffab_4_k_cu_960a22484cuda3std3__45__cpo4cendE,(_ZN34_INTERNAL_ddb8ffab_4_k_cu_960a22484cuda3std6ranges3__45__cpo4cendE - _ZN34_INTERNAL_ddb8ffab_4_k_cu_960a22484cuda3std3__45__cpo4cendE)
_ZN34_INTERNAL_ddb8ffab_4_k_cu_960a22484cuda3std3__45__cpo4cendE:
	.zero		1
	.type		_ZN34_INTERNAL_ddb8ffab_4_k_cu_960a22484cuda3std6ranges3__45__cpo4cendE,@object
	.size		_ZN34_INTERNAL_ddb8ffab_4_k_cu_960a22484cuda3std6ranges3__45__cpo4cendE,(_ZN34_INTERNAL_ddb8ffab_4_k_cu_960a22484cuda3std3__420unreachable_sentinelE - _ZN34_INTERNAL_ddb8ffab_4_k_cu_960a22484cuda3std6ranges3__45__cpo4cendE)
_ZN34_INTERNAL_ddb8ffab_4_k_cu_960a22484cuda3std6ranges3__45__cpo4cendE:
	.zero		1
	.type		_ZN34_INTERNAL_ddb8ffab_4_k_cu_960a22484cuda3std3__420unreachable_sentinelE,@object
	.size		_ZN34_INTERNAL_ddb8ffab_4_k_cu_960a22484cuda3std3__420unreachable_sentinelE,(_ZN34_INTERNAL_ddb8ffab_4_k_cu_960a22484cuda3std6ranges3__45__cpo5ssizeE - _ZN34_INTERNAL_ddb8ffab_4_k_cu_960a22484cuda3std3__420unreachable_sentinelE)
_ZN34_INTERNAL_ddb8ffab_4_k_cu_960a22484cuda3std3__420unreachable_sentinelE:
	.zero		1
	.type		_ZN34_INTERNAL_ddb8ffab_4_k_cu_960a22484cuda3std6ranges3__45__cpo5ssizeE,@object
	.size		_ZN34_INTERNAL_ddb8ffab_4_k_cu_960a22484cuda3std6ranges3__45__cpo5ssizeE,(_ZN34_INTERNAL_ddb8ffab_4_k_cu_960a22486thrust24THRUST_300001_SM_1000_NS12placeholders3_10E - _ZN34_INTERNAL_ddb8ffab_4_k_cu_960a22484cuda3std6ranges3__45__cpo5ssizeE)
_ZN34_INTERNAL_ddb8ffab_4_k_cu_960a22484cuda3std6ranges3__45__cpo5ssizeE:
	.zero		1
	.type		_ZN34_INTERNAL_ddb8ffab_4_k_cu_960a22486thrust24THRUST_300001_SM_1000_NS12placeholders3_10E,@object
	.size		_ZN34_INTERNAL_ddb8ffab_4_k_cu_960a22486thrust24THRUST_300001_SM_1000_NS12placeholders3_10E,(_ZN34_INTERNAL_ddb8ffab_4_k_cu_960a22484cuda3std3__45__cpo5crendE - _ZN34_INTERNAL_ddb8ffab_4_k_cu_960a22486thrust24THRUST_300001_SM_1000_NS12placeholders3_10E)
_ZN34_INTERNAL_ddb8ffab_4_k_cu_960a22486thrust24THRUST_300001_SM_1000_NS12placeholders3_10E:
	.zero		1
	.type		_ZN34_INTERNAL_ddb8ffab_4_k_cu_960a22484cuda3std3__45__cpo5crendE,@object
	.size		_ZN34_INTERNAL_ddb8ffab_4_k_cu_960a22484cuda3std3__45__cpo5crendE,(_ZN34_INTERNAL_ddb8ffab_4_k_cu_960a22484cuda3std6ranges3__45__cpo4prevE - _ZN34_INTERNAL_ddb8ffab_4_k_cu_960a22484cuda3std3__45__cpo5crendE)
_ZN34_INTERNAL_ddb8ffab_4_k_cu_960a22484cuda3std3__45__cpo5crendE:
	.zero		1
	.type		_ZN34_INTERNAL_ddb8ffab_4_k_cu_960a22484cuda3std6ranges3__45__cpo4prevE,@object
	.size		_ZN34_INTERNAL_ddb8ffab_4_k_cu_960a22484cuda3std6ranges3__45__cpo4prevE,(_ZN34_INTERNAL_ddb8ffab_4_k_cu_960a22484cuda3std6ranges3__45__cpo9iter_moveE - _ZN34_INTERNAL_ddb8ffab_4_k_cu_960a22484cuda3std6ranges3__45__cpo4prevE)
_ZN34_INTERNAL_ddb8ffab_4_k_cu_960a22484cuda3std6ranges3__45__cpo4prevE:
	.zero		1
	.type		_ZN34_INTERNAL_ddb8ffab_4_k_cu_960a22484cuda3std6ranges3__45__cpo9iter_moveE,@object
	.size		_ZN34_INTERNAL_ddb8ffab_4_k_cu_960a22484cuda3std6ranges3__45__cpo9iter_moveE,(_ZN34_INTERNAL_ddb8ffab_4_k_cu_960a22486thrust24THRUST_300001_SM_1000_NS12placeholders2_2E - _ZN34_INTERNAL_ddb8ffab_4_k_cu_960a22484cuda3std6ranges3__45__cpo9iter_moveE)
_ZN34_INTERNAL_ddb8ffab_4_k_cu_960a22484cuda3std6ranges3__45__cpo9iter_moveE:
	.zero		1
	.type		_ZN34_INTERNAL_ddb8ffab_4_k_cu_960a22486thrust24THRUST_300001_SM_1000_NS12placeholders2_2E,@object
	.size		_ZN34_INTERNAL_ddb8ffab_4_k_cu_960a22486thrust24THRUST_300001_SM_1000_NS12placeholders2_2E,(_ZN34_INTERNAL_ddb8ffab_4_k_cu_960a22486thrust24THRUST_300001_SM_1000_NS12placeholders2_4E - _ZN34_INTERNAL_ddb8ffab_4_k_cu_960a22486thrust24THRUST_300001_SM_1000_NS12placeholders2_2E)
_ZN34_INTERNAL_ddb8ffab_4_k_cu_960a22486thrust24THRUST_300001_SM_1000_NS12placeholders2_2E:
	.zero		1
	.type		_ZN34_INTERNAL_ddb8ffab_4_k_cu_960a22486thrust24THRUST_300001_SM_1000_NS12placeholders2_4E,@object
	.size		_ZN34_INTERNAL_ddb8ffab_4_k_cu_960a22486thrust24THRUST_300001_SM_1000_NS12placeholders2_4E,(_ZN34_INTERNAL_ddb8ffab_4_k_cu_960a22484cuda3std3__45__cpo3endE - _ZN34_INTERNAL_ddb8ffab_4_k_cu_960a22486thrust24THRUST_300001_SM_1000_NS12placeholders2_4E)
_ZN34_INTERNAL_ddb8ffab_4_k_cu_960a22486thrust24THRUST_300001_SM_1000_NS12placeholders2_4E:
	.zero		1
	.type		_ZN34_INTERNAL_ddb8ffab_4_k_cu_960a22484cuda3std3__45__cpo3endE,@object
	.size		_ZN34_INTERNAL_ddb8ffab_4_k_cu_960a22484cuda3std3__45__cpo3endE,(_ZN34_INTERNAL_ddb8ffab_4_k_cu_960a22484cuda3std6ranges3__45__cpo3endE - _ZN34_INTERNAL_ddb8ffab_4_k_cu_960a22484cuda3std3__45__cpo3endE)
_ZN34_INTERNAL_ddb8ffab_4_k_cu_960a22484cuda3std3__45__cpo3endE:
	.zero		1
	.type		_ZN34_INTERNAL_ddb8ffab_4_k_cu_960a22484cuda3std6ranges3__45__cpo3endE,@object
	.size		_ZN34_INTERNAL_ddb8ffab_4_k_cu_960a22484cuda3std6ranges3__45__cpo3endE,(_ZN34_INTERNAL_ddb8ffab_4_k_cu_960a22484cuda3std3__419piecewise_constructE - _ZN34_INTERNAL_ddb8ffab_4_k_cu_960a22484cuda3std6ranges3__45__cpo3endE)
_ZN34_INTERNAL_ddb8ffab_4_k_cu_960a22484cuda3std6ranges3__45__cpo3endE:
	.zero		1
	.type		_ZN34_INTERNAL_ddb8ffab_4_k_cu_960a22484cuda3std3__419piecewise_constructE,@object
	.size		_ZN34_INTERNAL_ddb8ffab_4_k_cu_960a22484cuda3std3__419piecewise_constructE,(_ZN34_INTERNAL_ddb8ffab_4_k_cu_960a22484cuda3std6ranges3__45__cpo5cdataE - _ZN34_INTERNAL_ddb8ffab_4_k_cu_960a22484cuda3std3__419piecewise_constructE)
_ZN34_INTERNAL_ddb8ffab_4_k_cu_960a22484cuda3std3__419piecewise_constructE:
	.zero		1
	.type		_ZN34_INTERNAL_ddb8ffab_4_k_cu_960a22484cuda3std6ranges3__45__cpo5cdataE,@object
	.size		_ZN34_INTERNAL_ddb8ffab_4_k_cu_960a22484cuda3std6ranges3__45__cpo5cdataE,(_ZN34_INTERNAL_ddb8ffab_4_k_cu_960a22486thrust24THRUST_300001_SM_1000_NS12placeholders2_8E - _ZN34_INTERNAL_ddb8ffab_4_k_cu_960a22484cuda3std6ranges3__45__cpo5cdataE)
_ZN34_INTERNAL_ddb8ffab_4_k_cu_960a22484cuda3std6ranges3__45__cpo5cdataE:
	.zero		1
	.type		_ZN34_INTERNAL_ddb8ffab_4_k_cu_960a22486thrust24THRUST_300001_SM_1000_NS12placeholders2_8E,@object
	.size		_ZN34_INTERNAL_ddb8ffab_4_k_cu_960a22486thrust24THRUST_300001_SM_1000_NS12placeholders2_8E,(_ZN34_INTERNAL_ddb8ffab_4_k_cu_960a22484cuda3std3__45__cpo4rendE - _ZN34_INTERNAL_ddb8ffab_4_k_cu_960a22486thrust24THRUST_300001_SM_1000_NS12placeholders2_8E)
_ZN34_INTERNAL_ddb8ffab_4_k_cu_960a22486thrust24THRUST_300001_SM_1000_NS12placeholders2_8E:
	.zero		1
	.type		_ZN34_INTERNAL_ddb8ffab_4_k_cu_960a22484cuda3std3__45__cpo4rendE,@object
	.size		_ZN34_INTERNAL_ddb8ffab_4_k_cu_960a22484cuda3std3__45__cpo4rendE,(_ZN34_INTERNAL_ddb8ffab_4_k_cu_960a22484cuda3std6ranges3__45__cpo9iter_swapE - _ZN34_INTERNAL_ddb8ffab_4_k_cu_960a22484cuda3std3__45__cpo4rendE)
_ZN34_INTERNAL_ddb8ffab_4_k_cu_960a22484cuda3std3__45__cpo4rendE:
	.zero		1
	.type		_ZN34_INTERNAL_ddb8ffab_4_k_cu_960a22484cuda3std6ranges3__45__cpo9iter_swapE,@object
	.size		_ZN34_INTERNAL_ddb8ffab_4_k_cu_960a22484cuda3std6ranges3__45__cpo9iter_swapE,(_ZN34_INTERNAL_ddb8ffab_4_k_cu_960a22484cuda3std3__48unexpectE - _ZN34_INTERNAL_ddb8ffab_4_k_cu_960a22484cuda3std6ranges3__45__cpo9iter_swapE)
_ZN34_INTERNAL_ddb8ffab_4_k_cu_960a22484cuda3std6ranges3__45__cpo9iter_swapE:
	.zero		1
	.type		_ZN34_INTERNAL_ddb8ffab_4_k_cu_960a22484cuda3std3__48unexpectE,@object
	.size		_ZN34_INTERNAL_ddb8ffab_4_k_cu_960a22484cuda3std3__48unexpectE,(_ZN34_INTERNAL_ddb8ffab_4_k_cu_960a22486thrust24THRUST_300001_SM_1000_NS6system6detail10sequential3seqE - _ZN34_INTERNAL_ddb8ffab_4_k_cu_960a22484cuda3std3__48unexpectE)
_ZN34_INTERNAL_ddb8ffab_4_k_cu_960a22484cuda3std3__48unexpectE:
	.zero		1
	.type		_ZN34_INTERNAL_ddb8ffab_4_k_cu_960a22486thrust24THRUST_300001_SM_1000_NS6system6detail10sequential3seqE,@object
	.size		_ZN34_INTERNAL_ddb8ffab_4_k_cu_960a22486thrust24THRUST_300001_SM_1000_NS6system6detail10sequential3seqE,(.L_29 - _ZN34_INTERNAL_ddb8ffab_4_k_cu_960a22486thrust24THRUST_300001_SM_1000_NS6system6detail10sequential3seqE)
_ZN34_INTERNAL_ddb8ffab_4_k_cu_960a22486thrust24THRUST_300001_SM_1000_NS6system6detail10sequential3seqE:
	.zero		1
.L_29:


//--------------------- .nv.shared._ZN3cub18CUB_300001_SM_10006detail6reduce18DeviceReduceKernelINS2_10policy_hubIdjN4cuda3__47maximumIvEEE10Policy1000EPdjS8_dNS5_3std3__410__identityEEEvT0_PT3_T1_NS0_13GridEvenShareISI_EET2_T4_ --------------------------
	.section	.nv.shared._ZN3cub18CUB_300001_SM_10006detail6reduce18DeviceReduceKernelINS2_10policy_hubIdjN4cuda3__47maximumIvEEE10Policy1000EPdjS8_dNS5_3std3__410__identityEEEvT0_PT3_T1_NS0_13GridEvenShareISI_EET2_T4_,"aw",@nobits
	.sectionflags	@""
	.align	8
.nv.shared._ZN3cub18CUB_300001_SM_10006detail6reduce18DeviceReduceKernelINS2_10policy_hubIdjN4cuda3__47maximumIvEEE10Policy1000EPdjS8_dNS5_3std3__410__identityEEEvT0_PT3_T1_NS0_13GridEvenShareISI_EET2_T4_:
	.zero		1104


//--------------------- .nv.shared._ZN3cub18CUB_300001_SM_10006detail6reduce28DeviceReduceSingleTileKernelINS2_10policy_hubIdjN4cuda3__47maximumIvEEE10Policy1000EPdSB_jS8_ddNS5_3std3__410__identityEEEvT0_T1_T2_T3_T4_T6_ --------------------------
	.section	.nv.shared._ZN3cub18CUB_300001_SM_10006detail6reduce28DeviceReduceSingleTileKernelINS2_10policy_hubIdjN4cuda3__47maximumIvEEE10Policy1000EPdSB_jS8_ddNS5_3std3__410__identityEEEvT0_T1_T2_T3_T4_T6_,"aw",@nobits
	.sectionflags	@""
	.align	8
.nv.shared._ZN3cub18CUB_300001_SM_10006detail6reduce28DeviceReduceSingleTileKernelINS2_10policy_hubIdjN4cuda3__47maximumIvEEE10Policy1000EPdSB_jS8_ddNS5_3std3__410__identityEEEvT0_T1_T2_T3_T4_T6_:
	.zero		1104


//--------------------- .nv.constant0._ZN3cub18CUB_300001_SM_10006detail6reduce28DeviceReduceSingleTileKernelINS2_10policy_hubIdjN4cuda3__47maximumIvEEE10Policy1000EPdSB_iS8_ddNS5_3std3__410__identityEEEvT0_T1_T2_T3_T4_T6_ --------------------------
	.section	.nv.constant0._ZN3cub18CUB_300001_SM_10006detail6reduce28DeviceReduceSingleTileKernelINS2_10policy_hubIdjN4cuda3__47maximumIvEEE10Policy1000EPdSB_iS8_ddNS5_3std3__410__identityEEEvT0_T1_T2_T3_T4_T6_,"a",@progbits
	.sectionflags	@""
	.align	4
.nv.constant0._ZN3cub18CUB_300001_SM_10006detail6reduce28DeviceReduceSingleTileKernelINS2_10policy_hubIdjN4cuda3__47maximumIvEEE10Policy1000EPdSB_iS8_ddNS5_3std3__410__identityEEEvT0_T1_T2_T3_T4_T6_:
	.zero		929


//--------------------- .nv.constant0._ZN3cub18CUB_300001_SM_10006detail6reduce18DeviceReduceKernelINS2_10policy_hubIdjN4cuda3__47maximumIvEEE10Policy1000EPdjS8_dNS5_3std3__410__identityEEEvT0_PT3_T1_NS0_13GridEvenShareISI_EET2_T4_ --------------------------
	.section	.nv.constant0._ZN3cub18CUB_300001_SM_10006detail6reduce18DeviceReduceKernelINS2_10policy_hubIdjN4cuda3__47maximumIvEEE10Policy1000EPdjS8_dNS5_3std3__410__identityEEEvT0_PT3_T1_NS0_13GridEvenShareISI_EET2_T4_,"a",@progbits
	.sectionflags	@""
	.align	4
.nv.constant0._ZN3cub18CUB_300001_SM_10006detail6reduce18DeviceReduceKernelINS2_10policy_hubIdjN4cuda3__47maximumIvEEE10Policy1000EPdjS8_dNS5_3std3__410__identityEEEvT0_PT3_T1_NS0_13GridEvenShareISI_EET2_T4_:
	.zero		958


//--------------------- .nv.constant0._ZN3cub18CUB_300001_SM_10006detail6reduce28DeviceReduceSingleTileKernelINS2_10policy_hubIdjN4cuda3__47maximumIvEEE10Policy1000EPdSB_jS8_ddNS5_3std3__410__identityEEEvT0_T1_T2_T3_T4_T6_ --------------------------
	.section	.nv.constant0._ZN3cub18CUB_300001_SM_10006detail6reduce28DeviceReduceSingleTileKernelINS2_10policy_hubIdjN4cuda3__47maximumIvEEE10Policy1000EPdSB_jS8_ddNS5_3std3__410__identityEEEvT0_T1_T2_T3_T4_T6_,"a",@progbits
	.sectionflags	@""
	.align	4
.nv.constant0._ZN3cub18CUB_300001_SM_10006detail6reduce28DeviceReduceSingleTileKernelINS2_10policy_hubIdjN4cuda3__47maximumIvEEE10Policy1000EPdSB_jS8_ddNS5_3std3__410__identityEEEvT0_T1_T2_T3_T4_T6_:
	.zero		929


//--------------------- .nv.constant0._ZN3cub18CUB_300001_SM_10006detail11EmptyKernelIvEEvv --------------------------
	.section	.nv.constant0._ZN3cub18CUB_300001_SM_10006detail11EmptyKernelIvEEvv,"a",@progbits
	.sectionflags	@""
	.align	4
.nv.constant0._ZN3cub18CUB_300001_SM_10006detail11EmptyKernelIvEEvv:
	.zero		896


//--------------------- .nv.constant0._Z10swapMatrixPdS_ --------------------------
	.section	.nv.constant0._Z10swapMatrixPdS_,"a",@progbits
	.sectionflags	@""
	.align	4
.nv.constant0._Z10swapMatrixPdS_:
	.zero		912


//--------------------- .nv.constant0._Z14findDifferencePdS_ --------------------------
	.section	.nv.constant0._Z14findDifferencePdS_,"a",@progbits
	.sectionflags	@""
	.align	4
.nv.constant0._Z14findDifferencePdS_:
	.zero		912


//--------------------- .nv.constant0._Z13iterateMatrixPdS_i --------------------------
	.section	.nv.constant0._Z13iterateMatrixPdS_i,"a",@progbits
	.sectionflags	@""
	.align	4
.nv.constant0._Z13iterateMatrixPdS_i:
	.zero		916


//--------------------- .nv.constant0._Z10initMatrixPdS_idddddddd --------------------------
	.section	.nv.constant0._Z10initMatrixPdS_idddddddd,"a",@progbits
	.sectionflags	@""
	.align	4
.nv.constant0._Z10initMatrixPdS_idddddddd:
	.zero		984


//--------------------- SYMBOLS --------------------------

	.type		.nv.reservedSmem.offset0,@object
	.size		.nv.reservedSmem.offset0,0x4
	.type		.nv.reservedSmem.cap,@object
	.size		.nv.reservedSmem.cap,0x4
